//
// Generated by NVIDIA NVVM Compiler
//
// Compiler Build ID: CL-36424714
// Cuda compilation tools, release 13.0, V13.0.88
// Based on NVVM 20.0.0
//

.version 9.0
.target sm_100
.address_size 64

	// .globl	_Z7SwapGPUPdiiii
.global .align 1 .b8 _ZN34_INTERNAL_2e64745e_4_k_cu_8b6d39b54cuda3std3__45__cpo5beginE[1];
.global .align 1 .b8 _ZN34_INTERNAL_2e64745e_4_k_cu_8b6d39b54cuda3std3__45__cpo3endE[1];
.global .align 1 .b8 _ZN34_INTERNAL_2e64745e_4_k_cu_8b6d39b54cuda3std3__45__cpo6cbeginE[1];
.global .align 1 .b8 _ZN34_INTERNAL_2e64745e_4_k_cu_8b6d39b54cuda3std3__45__cpo4cendE[1];
.global .align 1 .b8 _ZN34_INTERNAL_2e64745e_4_k_cu_8b6d39b54cuda3std3__45__cpo6rbeginE[1];
.global .align 1 .b8 _ZN34_INTERNAL_2e64745e_4_k_cu_8b6d39b54cuda3std3__45__cpo4rendE[1];
.global .align 1 .b8 _ZN34_INTERNAL_2e64745e_4_k_cu_8b6d39b54cuda3std3__45__cpo7crbeginE[1];
.global .align 1 .b8 _ZN34_INTERNAL_2e64745e_4_k_cu_8b6d39b54cuda3std3__45__cpo5crendE[1];
.global .align 1 .b8 _ZN34_INTERNAL_2e64745e_4_k_cu_8b6d39b54cuda3std3__436_GLOBAL__N__2e64745e_4_k_cu_8b6d39b56ignoreE[1];
.global .align 1 .b8 _ZN34_INTERNAL_2e64745e_4_k_cu_8b6d39b54cuda3std3__419piecewise_constructE[1];
.global .align 1 .b8 _ZN34_INTERNAL_2e64745e_4_k_cu_8b6d39b54cuda3std3__48in_placeE[1];
.global .align 1 .b8 _ZN34_INTERNAL_2e64745e_4_k_cu_8b6d39b54cuda3std3__420unreachable_sentinelE[1];
.global .align 1 .b8 _ZN34_INTERNAL_2e64745e_4_k_cu_8b6d39b54cuda3std3__47nulloptE[1];
.global .align 1 .b8 _ZN34_INTERNAL_2e64745e_4_k_cu_8b6d39b54cuda3std3__48unexpectE[1];
.global .align 1 .b8 _ZN34_INTERNAL_2e64745e_4_k_cu_8b6d39b54cuda3std6ranges3__45__cpo4swapE[1];
.global .align 1 .b8 _ZN34_INTERNAL_2e64745e_4_k_cu_8b6d39b54cuda3std6ranges3__45__cpo9iter_moveE[1];
.global .align 1 .b8 _ZN34_INTERNAL_2e64745e_4_k_cu_8b6d39b54cuda3std6ranges3__45__cpo5beginE[1];
.global .align 1 .b8 _ZN34_INTERNAL_2e64745e_4_k_cu_8b6d39b54cuda3std6ranges3__45__cpo3endE[1];
.global .align 1 .b8 _ZN34_INTERNAL_2e64745e_4_k_cu_8b6d39b54cuda3std6ranges3__45__cpo6cbeginE[1];
.global .align 1 .b8 _ZN34_INTERNAL_2e64745e_4_k_cu_8b6d39b54cuda3std6ranges3__45__cpo4cendE[1];
.global .align 1 .b8 _ZN34_INTERNAL_2e64745e_4_k_cu_8b6d39b54cuda3std6ranges3__45__cpo7advanceE[1];
.global .align 1 .b8 _ZN34_INTERNAL_2e64745e_4_k_cu_8b6d39b54cuda3std6ranges3__45__cpo9iter_swapE[1];
.global .align 1 .b8 _ZN34_INTERNAL_2e64745e_4_k_cu_8b6d39b54cuda3std6ranges3__45__cpo4nextE[1];
.global .align 1 .b8 _ZN34_INTERNAL_2e64745e_4_k_cu_8b6d39b54cuda3std6ranges3__45__cpo4prevE[1];
.global .align 1 .b8 _ZN34_INTERNAL_2e64745e_4_k_cu_8b6d39b54cuda3std6ranges3__45__cpo4dataE[1];
.global .align 1 .b8 _ZN34_INTERNAL_2e64745e_4_k_cu_8b6d39b54cuda3std6ranges3__45__cpo5cdataE[1];
.global .align 1 .b8 _ZN34_INTERNAL_2e64745e_4_k_cu_8b6d39b54cuda3std6ranges3__45__cpo4sizeE[1];
.global .align 1 .b8 _ZN34_INTERNAL_2e64745e_4_k_cu_8b6d39b54cuda3std6ranges3__45__cpo5ssizeE[1];
.global .align 1 .b8 _ZN34_INTERNAL_2e64745e_4_k_cu_8b6d39b54cuda3std6ranges3__45__cpo8distanceE[1];
.global .align 1 .b8 _ZN34_INTERNAL_2e64745e_4_k_cu_8b6d39b56thrust24THRUST_300001_SM_1000_NS8cuda_cub3parE[1];
.global .align 1 .b8 _ZN34_INTERNAL_2e64745e_4_k_cu_8b6d39b56thrust24THRUST_300001_SM_1000_NS8cuda_cub10par_nosyncE[1];
.global .align 1 .b8 _ZN34_INTERNAL_2e64745e_4_k_cu_8b6d39b56thrust24THRUST_300001_SM_1000_NS6system6detail10sequential3seqE[1];
.global .align 1 .b8 _ZN34_INTERNAL_2e64745e_4_k_cu_8b6d39b56thrust24THRUST_300001_SM_1000_NS6system3cpp3parE[1];
.global .align 1 .b8 _ZN34_INTERNAL_2e64745e_4_k_cu_8b6d39b56thrust24THRUST_300001_SM_1000_NS12placeholders2_1E[1];
.global .align 1 .b8 _ZN34_INTERNAL_2e64745e_4_k_cu_8b6d39b56thrust24THRUST_300001_SM_1000_NS12placeholders2_2E[1];
.global .align 1 .b8 _ZN34_INTERNAL_2e64745e_4_k_cu_8b6d39b56thrust24THRUST_300001_SM_1000_NS12placeholders2_3E[1];
.global .align 1 .b8 _ZN34_INTERNAL_2e64745e_4_k_cu_8b6d39b56thrust24THRUST_300001_SM_1000_NS12placeholders2_4E[1];
.global .align 1 .b8 _ZN34_INTERNAL_2e64745e_4_k_cu_8b6d39b56thrust24THRUST_300001_SM_1000_NS12placeholders2_5E[1];
.global .align 1 .b8 _ZN34_INTERNAL_2e64745e_4_k_cu_8b6d39b56thrust24THRUST_300001_SM_1000_NS12placeholders2_6E[1];
.global .align 1 .b8 _ZN34_INTERNAL_2e64745e_4_k_cu_8b6d39b56thrust24THRUST_300001_SM_1000_NS12placeholders2_7E[1];
.global .align 1 .b8 _ZN34_INTERNAL_2e64745e_4_k_cu_8b6d39b56thrust24THRUST_300001_SM_1000_NS12placeholders2_8E[1];
.global .align 1 .b8 _ZN34_INTERNAL_2e64745e_4_k_cu_8b6d39b56thrust24THRUST_300001_SM_1000_NS12placeholders2_9E[1];
.global .align 1 .b8 _ZN34_INTERNAL_2e64745e_4_k_cu_8b6d39b56thrust24THRUST_300001_SM_1000_NS12placeholders3_10E[1];
.global .align 1 .b8 _ZN34_INTERNAL_2e64745e_4_k_cu_8b6d39b56thrust24THRUST_300001_SM_1000_NS3seqE[1];
.global .align 1 .b8 _ZN34_INTERNAL_2e64745e_4_k_cu_8b6d39b56thrust24THRUST_300001_SM_1000_NS6deviceE[1];
.extern .shared .align 16 .b8 _ZN6thrust24THRUST_300001_SM_1000_NS8cuda_cub4core6detail5shmemE[];

.visible .entry _Z7SwapGPUPdiiii(
	.param .u64 .ptr .align 1 _Z7SwapGPUPdiiii_param_0,
	.param .u32 _Z7SwapGPUPdiiii_param_1,
	.param .u32 _Z7SwapGPUPdiiii_param_2,
	.param .u32 _Z7SwapGPUPdiiii_param_3,
	.param .u32 _Z7SwapGPUPdiiii_param_4
)
{
	.reg .pred 	%p<7>;
	.reg .b32 	%r<59>;
	.reg .b64 	%rd<23>;
	.reg .b64 	%fd<11>;

	ld.param.u64 	%rd2, [_Z7SwapGPUPdiiii_param_0];
	ld.param.u32 	%r19, [_Z7SwapGPUPdiiii_param_1];
	ld.param.u32 	%r20, [_Z7SwapGPUPdiiii_param_2];
	ld.param.u32 	%r21, [_Z7SwapGPUPdiiii_param_3];
	ld.param.u32 	%r22, [_Z7SwapGPUPdiiii_param_4];
	cvta.to.global.u64 	%rd1, %rd2;
	mov.u32 	%r23, %ntid.x;
	mov.u32 	%r24, %ctaid.x;
	mov.u32 	%r25, %tid.x;
	mad.lo.s32 	%r26, %r23, %r24, %r25;
	mov.u32 	%r27, %nctaid.x;
	mul.lo.s32 	%r1, %r27, %r23;
	add.s32 	%r57, %r26, %r21;
	setp.ge.s32 	%p1, %r57, %r20;
	@%p1 bra 	$L__BB0_6;
	add.s32 	%r28, %r57, %r1;
	max.s32 	%r29, %r20, %r28;
	setp.lt.s32 	%p2, %r28, %r20;
	selp.u32 	%r30, 1, 0, %p2;
	add.s32 	%r31, %r28, %r30;
	sub.s32 	%r32, %r29, %r31;
	div.u32 	%r33, %r32, %r1;
	add.s32 	%r3, %r33, %r30;
	and.b32  	%r34, %r3, 3;
	setp.eq.s32 	%p3, %r34, 3;
	@%p3 bra 	$L__BB0_4;
	mul.lo.s32 	%r35, %r19, %r57;
	add.s32 	%r55, %r22, %r35;
	mul.lo.s32 	%r5, %r1, %r19;
	add.s32 	%r54, %r21, %r35;
	add.s32 	%r36, %r3, 1;
	and.b32  	%r37, %r36, 3;
	neg.s32 	%r53, %r37;
$L__BB0_3:
	.pragma "nounroll";
	mul.wide.s32 	%rd3, %r54, 8;
	add.s64 	%rd4, %rd1, %rd3;
	ld.global.f64 	%fd1, [%rd4];
	mul.wide.s32 	%rd5, %r55, 8;
	add.s64 	%rd6, %rd1, %rd5;
	ld.global.f64 	%fd2, [%rd6];
	st.global.f64 	[%rd4], %fd2;
	st.global.f64 	[%rd6], %fd1;
	add.s32 	%r57, %r57, %r1;
	add.s32 	%r55, %r55, %r5;
	add.s32 	%r54, %r54, %r5;
	add.s32 	%r53, %r53, 1;
	setp.ne.s32 	%p4, %r53, 0;
	@%p4 bra 	$L__BB0_3;
$L__BB0_4:
	setp.lt.u32 	%p5, %r3, 3;
	@%p5 bra 	$L__BB0_6;
$L__BB0_5:
	mul.lo.s32 	%r38, %r57, %r19;
	add.s32 	%r39, %r38, %r21;
	mul.wide.s32 	%rd7, %r39, 8;
	add.s64 	%rd8, %rd1, %rd7;
	ld.global.f64 	%fd3, [%rd8];
	add.s32 	%r40, %r38, %r22;
	mul.wide.s32 	%rd9, %r40, 8;
	add.s64 	%rd10, %rd1, %rd9;
	ld.global.f64 	%fd4, [%rd10];
	st.global.f64 	[%rd8], %fd4;
	st.global.f64 	[%rd10], %fd3;
	add.s32 	%r41, %r57, %r1;
	mul.lo.s32 	%r42, %r41, %r19;
	add.s32 	%r43, %r42, %r21;
	mul.wide.s32 	%rd11, %r43, 8;
	add.s64 	%rd12, %rd1, %rd11;
	ld.global.f64 	%fd5, [%rd12];
	add.s32 	%r44, %r42, %r22;
	mul.wide.s32 	%rd13, %r44, 8;
	add.s64 	%rd14, %rd1, %rd13;
	ld.global.f64 	%fd6, [%rd14];
	st.global.f64 	[%rd12], %fd6;
	st.global.f64 	[%rd14], %fd5;
	add.s32 	%r45, %r41, %r1;
	mul.lo.s32 	%r46, %r45, %r19;
	add.s32 	%r47, %r46, %r21;
	mul.wide.s32 	%rd15, %r47, 8;
	add.s64 	%rd16, %rd1, %rd15;
	ld.global.f64 	%fd7, [%rd16];
	add.s32 	%r48, %r46, %r22;
	mul.wide.s32 	%rd17, %r48, 8;
	add.s64 	%rd18, %rd1, %rd17;
	ld.global.f64 	%fd8, [%rd18];
	st.global.f64 	[%rd16], %fd8;
	st.global.f64 	[%rd18], %fd7;
	add.s32 	%r49, %r45, %r1;
	mul.lo.s32 	%r50, %r49, %r19;
	add.s32 	%r51, %r50, %r21;
	mul.wide.s32 	%rd19, %r51, 8;
	add.s64 	%rd20, %rd1, %rd19;
	ld.global.f64 	%fd9, [%rd20];
	add.s32 	%r52, %r50, %r22;
	mul.wide.s32 	%rd21, %r52, 8;
	add.s64 	%rd22, %rd1, %rd21;
	ld.global.f64 	%fd10, [%rd22];
	st.global.f64 	[%rd20], %fd10;
	st.global.f64 	[%rd22], %fd9;
	add.s32 	%r57, %r49, %r1;
	setp.lt.s32 	%p6, %r57, %r20;
	@%p6 bra 	$L__BB0_5;
$L__BB0_6:
	ret;

}
	// .globl	_Z13NormalizationPdiii
.visible .entry _Z13NormalizationPdiii(
	.param .u64 .ptr .align 1 _Z13NormalizationPdiii_param_0,
	.param .u32 _Z13NormalizationPdiii_param_1,
	.param .u32 _Z13NormalizationPdiii_param_2,
	.param .u32 _Z13NormalizationPdiii_param_3
)
{
	.reg .pred 	%p<7>;
	.reg .b32 	%r<56>;
	.reg .b64 	%rd<15>;
	.reg .b64 	%fd<16>;

	ld.param.u64 	%rd3, [_Z13NormalizationPdiii_param_0];
	ld.param.u32 	%r21, [_Z13NormalizationPdiii_param_1];
	ld.param.u32 	%r22, [_Z13NormalizationPdiii_param_2];
	ld.param.u32 	%r23, [_Z13NormalizationPdiii_param_3];
	cvta.to.global.u64 	%rd1, %rd3;
	mov.u32 	%r24, %ntid.x;
	mov.u32 	%r25, %ctaid.x;
	mul.lo.s32 	%r1, %r24, %r25;
	mov.u32 	%r2, %tid.x;
	mov.u32 	%r26, %nctaid.x;
	mul.lo.s32 	%r3, %r26, %r24;
	add.s32 	%r27, %r2, %r1;
	add.s32 	%r28, %r27, %r23;
	add.s32 	%r55, %r28, 1;
	setp.ge.s32 	%p1, %r55, %r22;
	@%p1 bra 	$L__BB1_7;
	mad.lo.s32 	%r29, %r23, %r21, %r23;
	mul.wide.s32 	%rd4, %r29, 8;
	add.s64 	%rd2, %rd1, %rd4;
	add.s32 	%r5, %r2, %r23;
	add.s32 	%r30, %r3, %r1;
	add.s32 	%r31, %r5, %r30;
	add.s32 	%r32, %r31, 1;
	max.s32 	%r33, %r22, %r32;
	not.b32 	%r34, %r30;
	add.s32 	%r35, %r33, %r34;
	sub.s32 	%r36, %r35, %r5;
	setp.ne.s32 	%p2, %r36, 0;
	selp.u32 	%r37, 1, 0, %p2;
	selp.s32 	%r38, -1, 0, %p2;
	add.s32 	%r39, %r36, %r38;
	div.u32 	%r40, %r39, %r3;
	add.s32 	%r6, %r40, %r37;
	and.b32  	%r41, %r6, 3;
	setp.eq.s32 	%p3, %r41, 3;
	@%p3 bra 	$L__BB1_5;
	add.s32 	%r53, %r5, %r1;
	mad.lo.s32 	%r52, %r21, %r55, %r23;
	mul.lo.s32 	%r9, %r3, %r21;
	add.s32 	%r42, %r6, 1;
	and.b32  	%r43, %r42, 3;
	neg.s32 	%r51, %r43;
$L__BB1_3:
	.pragma "nounroll";
	mul.wide.s32 	%rd5, %r52, 8;
	add.s64 	%rd6, %rd1, %rd5;
	ld.global.f64 	%fd1, [%rd6];
	ld.global.f64 	%fd2, [%rd2];
	div.rn.f64 	%fd3, %fd1, %fd2;
	st.global.f64 	[%rd6], %fd3;
	add.s32 	%r53, %r53, %r3;
	add.s32 	%r52, %r52, %r9;
	add.s32 	%r51, %r51, 1;
	setp.ne.s32 	%p4, %r51, 0;
	@%p4 bra 	$L__BB1_3;
	add.s32 	%r55, %r53, 1;
$L__BB1_5:
	setp.lt.u32 	%p5, %r6, 3;
	@%p5 bra 	$L__BB1_7;
$L__BB1_6:
	mad.lo.s32 	%r44, %r55, %r21, %r23;
	mul.wide.s32 	%rd7, %r44, 8;
	add.s64 	%rd8, %rd1, %rd7;
	ld.global.f64 	%fd4, [%rd8];
	ld.global.f64 	%fd5, [%rd2];
	div.rn.f64 	%fd6, %fd4, %fd5;
	st.global.f64 	[%rd8], %fd6;
	add.s32 	%r45, %r55, %r3;
	mad.lo.s32 	%r46, %r45, %r21, %r23;
	mul.wide.s32 	%rd9, %r46, 8;
	add.s64 	%rd10, %rd1, %rd9;
	ld.global.f64 	%fd7, [%rd10];
	ld.global.f64 	%fd8, [%rd2];
	div.rn.f64 	%fd9, %fd7, %fd8;
	st.global.f64 	[%rd10], %fd9;
	add.s32 	%r47, %r45, %r3;
	mad.lo.s32 	%r48, %r47, %r21, %r23;
	mul.wide.s32 	%rd11, %r48, 8;
	add.s64 	%rd12, %rd1, %rd11;
	ld.global.f64 	%fd10, [%rd12];
	ld.global.f64 	%fd11, [%rd2];
	div.rn.f64 	%fd12, %fd10, %fd11;
	st.global.f64 	[%rd12], %fd12;
	add.s32 	%r49, %r47, %r3;
	mad.lo.s32 	%r50, %r49, %r21, %r23;
	mul.wide.s32 	%rd13, %r50, 8;
	add.s64 	%rd14, %rd1, %rd13;
	ld.global.f64 	%fd13, [%rd14];
	ld.global.f64 	%fd14, [%rd2];
	div.rn.f64 	%fd15, %fd13, %fd14;
	st.global.f64 	[%rd14], %fd15;
	add.s32 	%r55, %r49, %r3;
	setp.lt.s32 	%p6, %r55, %r22;
	@%p6 bra 	$L__BB1_6;
$L__BB1_7:
	ret;

}
	// .globl	_Z12ForwardGaussPdiii
.visible .entry _Z12ForwardGaussPdiii(
	.param .u64 .ptr .align 1 _Z12ForwardGaussPdiii_param_0,
	.param .u32 _Z12ForwardGaussPdiii_param_1,
	.param .u32 _Z12ForwardGaussPdiii_param_2,
	.param .u32 _Z12ForwardGaussPdiii_param_3
)
{
	.reg .pred 	%p<10>;
	.reg .b32 	%r<73>;
	.reg .b64 	%rd<33>;
	.reg .b64 	%fd<36>;

	ld.param.u64 	%rd5, [_Z12ForwardGaussPdiii_param_0];
	ld.param.u32 	%r20, [_Z12ForwardGaussPdiii_param_1];
	ld.param.u32 	%r21, [_Z12ForwardGaussPdiii_param_2];
	ld.param.u32 	%r22, [_Z12ForwardGaussPdiii_param_3];
	cvta.to.global.u64 	%rd1, %rd5;
	mov.u32 	%r1, %ntid.x;
	mov.u32 	%r23, %ctaid.x;
	mov.u32 	%r24, %tid.x;
	mov.u32 	%r2, %ntid.y;
	mov.u32 	%r25, %nctaid.y;
	mul.lo.s32 	%r3, %r25, %r2;
	mad.lo.s32 	%r26, %r1, %r23, %r24;
	add.s32 	%r27, %r26, %r22;
	add.s32 	%r70, %r27, 1;
	setp.ge.s32 	%p1, %r70, %r20;
	@%p1 bra 	$L__BB2_10;
	mov.u32 	%r28, %ctaid.y;
	mul.lo.s32 	%r29, %r2, %r28;
	mov.u32 	%r30, %tid.y;
	add.s32 	%r31, %r30, %r22;
	add.s32 	%r32, %r31, %r29;
	add.s32 	%r5, %r32, 1;
	mul.lo.s32 	%r6, %r22, %r20;
	add.s32 	%r33, %r3, %r29;
	add.s32 	%r34, %r31, %r33;
	add.s32 	%r35, %r34, 1;
	max.s32 	%r36, %r21, %r35;
	not.b32 	%r37, %r33;
	add.s32 	%r38, %r36, %r37;
	sub.s32 	%r39, %r38, %r31;
	setp.ne.s32 	%p2, %r39, 0;
	selp.u32 	%r40, 1, 0, %p2;
	selp.s32 	%r41, -1, 0, %p2;
	add.s32 	%r42, %r39, %r41;
	div.u32 	%r43, %r42, %r3;
	add.s32 	%r7, %r43, %r40;
	mad.lo.s32 	%r8, %r20, %r32, %r20;
	add.s32 	%r44, %r8, %r22;
	mul.wide.s32 	%rd6, %r44, 8;
	add.s64 	%rd2, %rd1, %rd6;
	add.s32 	%r9, %r5, %r3;
	mul.lo.s32 	%r10, %r9, %r20;
	add.s32 	%r11, %r9, %r3;
	mul.lo.s32 	%r12, %r11, %r20;
	add.s32 	%r45, %r12, %r22;
	mul.wide.s32 	%rd7, %r45, 8;
	add.s64 	%rd3, %rd1, %rd7;
	mov.u32 	%r46, %nctaid.x;
	mul.lo.s32 	%r13, %r46, %r1;
$L__BB2_2:
	setp.ge.s32 	%p3, %r5, %r21;
	@%p3 bra 	$L__BB2_9;
	and.b32  	%r47, %r7, 3;
	setp.eq.s32 	%p4, %r47, 3;
	add.s32 	%r48, %r70, %r6;
	mul.wide.s32 	%rd8, %r48, 8;
	add.s64 	%rd4, %rd1, %rd8;
	mov.u32 	%r71, %r5;
	@%p4 bra 	$L__BB2_7;
	setp.eq.s32 	%p5, %r47, 0;
	ld.global.f64 	%fd1, [%rd2];
	ld.global.f64 	%fd2, [%rd4];
	mul.f64 	%fd3, %fd1, %fd2;
	add.s32 	%r50, %r8, %r70;
	mul.wide.s32 	%rd9, %r50, 8;
	add.s64 	%rd10, %rd1, %rd9;
	ld.global.f64 	%fd4, [%rd10];
	sub.f64 	%fd5, %fd4, %fd3;
	st.global.f64 	[%rd10], %fd5;
	mov.u32 	%r71, %r9;
	@%p5 bra 	$L__BB2_7;
	setp.eq.s32 	%p6, %r47, 1;
	add.s32 	%r52, %r10, %r22;
	mul.wide.s32 	%rd11, %r52, 8;
	add.s64 	%rd12, %rd1, %rd11;
	ld.global.f64 	%fd6, [%rd12];
	ld.global.f64 	%fd7, [%rd4];
	mul.f64 	%fd8, %fd6, %fd7;
	add.s32 	%r53, %r10, %r70;
	mul.wide.s32 	%rd13, %r53, 8;
	add.s64 	%rd14, %rd1, %rd13;
	ld.global.f64 	%fd9, [%rd14];
	sub.f64 	%fd10, %fd9, %fd8;
	st.global.f64 	[%rd14], %fd10;
	mov.u32 	%r71, %r11;
	@%p6 bra 	$L__BB2_7;
	add.s32 	%r71, %r11, %r3;
	ld.global.f64 	%fd11, [%rd3];
	ld.global.f64 	%fd12, [%rd4];
	mul.f64 	%fd13, %fd11, %fd12;
	add.s32 	%r54, %r12, %r70;
	mul.wide.s32 	%rd15, %r54, 8;
	add.s64 	%rd16, %rd1, %rd15;
	ld.global.f64 	%fd14, [%rd16];
	sub.f64 	%fd15, %fd14, %fd13;
	st.global.f64 	[%rd16], %fd15;
$L__BB2_7:
	setp.lt.u32 	%p7, %r7, 3;
	@%p7 bra 	$L__BB2_9;
$L__BB2_8:
	mul.lo.s32 	%r55, %r71, %r20;
	add.s32 	%r56, %r55, %r22;
	mul.wide.s32 	%rd17, %r56, 8;
	add.s64 	%rd18, %rd1, %rd17;
	ld.global.f64 	%fd16, [%rd18];
	ld.global.f64 	%fd17, [%rd4];
	mul.f64 	%fd18, %fd16, %fd17;
	add.s32 	%r57, %r55, %r70;
	mul.wide.s32 	%rd19, %r57, 8;
	add.s64 	%rd20, %rd1, %rd19;
	ld.global.f64 	%fd19, [%rd20];
	sub.f64 	%fd20, %fd19, %fd18;
	st.global.f64 	[%rd20], %fd20;
	add.s32 	%r58, %r71, %r3;
	mul.lo.s32 	%r59, %r58, %r20;
	add.s32 	%r60, %r59, %r22;
	mul.wide.s32 	%rd21, %r60, 8;
	add.s64 	%rd22, %rd1, %rd21;
	ld.global.f64 	%fd21, [%rd22];
	ld.global.f64 	%fd22, [%rd4];
	mul.f64 	%fd23, %fd21, %fd22;
	add.s32 	%r61, %r59, %r70;
	mul.wide.s32 	%rd23, %r61, 8;
	add.s64 	%rd24, %rd1, %rd23;
	ld.global.f64 	%fd24, [%rd24];
	sub.f64 	%fd25, %fd24, %fd23;
	st.global.f64 	[%rd24], %fd25;
	add.s32 	%r62, %r58, %r3;
	mul.lo.s32 	%r63, %r62, %r20;
	add.s32 	%r64, %r63, %r22;
	mul.wide.s32 	%rd25, %r64, 8;
	add.s64 	%rd26, %rd1, %rd25;
	ld.global.f64 	%fd26, [%rd26];
	ld.global.f64 	%fd27, [%rd4];
	mul.f64 	%fd28, %fd26, %fd27;
	add.s32 	%r65, %r63, %r70;
	mul.wide.s32 	%rd27, %r65, 8;
	add.s64 	%rd28, %rd1, %rd27;
	ld.global.f64 	%fd29, [%rd28];
	sub.f64 	%fd30, %fd29, %fd28;
	st.global.f64 	[%rd28], %fd30;
	add.s32 	%r66, %r62, %r3;
	mul.lo.s32 	%r67, %r66, %r20;
	add.s32 	%r68, %r67, %r22;
	mul.wide.s32 	%rd29, %r68, 8;
	add.s64 	%rd30, %rd1, %rd29;
	ld.global.f64 	%fd31, [%rd30];
	ld.global.f64 	%fd32, [%rd4];
	mul.f64 	%fd33, %fd31, %fd32;
	add.s32 	%r69, %r67, %r70;
	mul.wide.s32 	%rd31, %r69, 8;
	add.s64 	%rd32, %rd1, %rd31;
	ld.global.f64 	%fd34, [%rd32];
	sub.f64 	%fd35, %fd34, %fd33;
	st.global.f64 	[%rd32], %fd35;
	add.s32 	%r71, %r66, %r3;
	setp.lt.s32 	%p8, %r71, %r21;
	@%p8 bra 	$L__BB2_8;
$L__BB2_9:
	add.s32 	%r70, %r70, %r13;
	setp.lt.s32 	%p9, %r70, %r20;
	@%p9 bra 	$L__BB2_2;
$L__BB2_10:
	ret;

}
	// .globl	_Z13BackwardGaussPdS_ii
.visible .entry _Z13BackwardGaussPdS_ii(
	.param .u64 .ptr .align 1 _Z13BackwardGaussPdS_ii_param_0,
	.param .u64 .ptr .align 1 _Z13BackwardGaussPdS_ii_param_1,
	.param .u32 _Z13BackwardGaussPdS_ii_param_2,
	.param .u32 _Z13BackwardGaussPdS_ii_param_3
)
{
	.reg .pred 	%p<3>;
	.reg .b32 	%r<16>;
	.reg .b64 	%rd<11>;
	.reg .b64 	%fd<6>;

	ld.param.u64 	%rd4, [_Z13BackwardGaussPdS_ii_param_0];
	ld.param.u64 	%rd5, [_Z13BackwardGaussPdS_ii_param_1];
	ld.param.u32 	%r7, [_Z13BackwardGaussPdS_ii_param_2];
	ld.param.u32 	%r8, [_Z13BackwardGaussPdS_ii_param_3];
	cvta.to.global.u64 	%rd1, %rd5;
	mov.u32 	%r1, %ntid.x;
	mov.u32 	%r9, %ctaid.x;
	mov.u32 	%r10, %tid.x;
	mad.lo.s32 	%r11, %r1, %r9, %r10;
	not.b32 	%r12, %r11;
	add.s32 	%r15, %r8, %r12;
	setp.lt.s32 	%p1, %r15, 0;
	@%p1 bra 	$L__BB3_3;
	mul.lo.s32 	%r3, %r8, %r7;
	mul.wide.s32 	%rd6, %r8, 8;
	add.s64 	%rd2, %rd1, %rd6;
	mov.u32 	%r13, %nctaid.x;
	mul.lo.s32 	%r4, %r13, %r1;
	cvta.to.global.u64 	%rd3, %rd4;
$L__BB3_2:
	add.s32 	%r14, %r15, %r3;
	mul.wide.s32 	%rd7, %r14, 8;
	add.s64 	%rd8, %rd3, %rd7;
	ld.global.f64 	%fd1, [%rd8];
	ld.global.f64 	%fd2, [%rd2];
	mul.f64 	%fd3, %fd1, %fd2;
	mul.wide.u32 	%rd9, %r15, 8;
	add.s64 	%rd10, %rd1, %rd9;
	ld.global.f64 	%fd4, [%rd10];
	sub.f64 	%fd5, %fd4, %fd3;
	st.global.f64 	[%rd10], %fd5;
	sub.s32 	%r15, %r15, %r4;
	setp.gt.s32 	%p2, %r15, -1;
	@%p2 bra 	$L__BB3_2;
$L__BB3_3:
	ret;

}
	// .globl	_ZN6thrust24THRUST_300001_SM_1000_NS8cuda_cub4core6detail13_kernel_agentINS1_8__reduce11ReduceAgentINS0_12zip_iteratorIN4cuda3std3__45tupleIJNS0_10device_ptrIdEENS0_17counting_iteratorIlNS0_11use_defaultESF_SF_EEEEEEEPNSB_IJdlEEESJ_iNS1_9__extrema9arg_max_fIdl10comparatorEEEEJSI_SK_iSO_EEEvDpT0_
.visible .entry _ZN6thrust24THRUST_300001_SM_1000_NS8cuda_cub4core6detail13_kernel_agentINS1_8__reduce11ReduceAgentINS0_12zip_iteratorIN4cuda3std3__45tupleIJNS0_10device_ptrIdEENS0_17counting_iteratorIlNS0_11use_defaultESF_SF_EEEEEEEPNSB_IJdlEEESJ_iNS1_9__extrema9arg_max_fIdl10comparatorEEEEJSI_SK_iSO_EEEvDpT0_(
	.param .align 8 .b8 _ZN6thrust24THRUST_300001_SM_1000_NS8cuda_cub4core6detail13_kernel_agentINS1_8__reduce11ReduceAgentINS0_12zip_iteratorIN4cuda3std3__45tupleIJNS0_10device_ptrIdEENS0_17counting_iteratorIlNS0_11use_defaultESF_SF_EEEEEEEPNSB_IJdlEEESJ_iNS1_9__extrema9arg_max_fIdl10comparatorEEEEJSI_SK_iSO_EEEvDpT0__param_0[16],
	.param .u64 .ptr .align 1 _ZN6thrust24THRUST_300001_SM_1000_NS8cuda_cub4core6detail13_kernel_agentINS1_8__reduce11ReduceAgentINS0_12zip_iteratorIN4cuda3std3__45tupleIJNS0_10device_ptrIdEENS0_17counting_iteratorIlNS0_11use_defaultESF_SF_EEEEEEEPNSB_IJdlEEESJ_iNS1_9__extrema9arg_max_fIdl10comparatorEEEEJSI_SK_iSO_EEEvDpT0__param_1,
	.param .u32 _ZN6thrust24THRUST_300001_SM_1000_NS8cuda_cub4core6detail13_kernel_agentINS1_8__reduce11ReduceAgentINS0_12zip_iteratorIN4cuda3std3__45tupleIJNS0_10device_ptrIdEENS0_17counting_iteratorIlNS0_11use_defaultESF_SF_EEEEEEEPNSB_IJdlEEESJ_iNS1_9__extrema9arg_max_fIdl10comparatorEEEEJSI_SK_iSO_EEEvDpT0__param_2,
	.param .align 1 .b8 _ZN6thrust24THRUST_300001_SM_1000_NS8cuda_cub4core6detail13_kernel_agentINS1_8__reduce11ReduceAgentINS0_12zip_iteratorIN4cuda3std3__45tupleIJNS0_10device_ptrIdEENS0_17counting_iteratorIlNS0_11use_defaultESF_SF_EEEEEEEPNSB_IJdlEEESJ_iNS1_9__extrema9arg_max_fIdl10comparatorEEEEJSI_SK_iSO_EEEvDpT0__param_3[1]
)
.maxntid 256
{
	.reg .pred 	%p<323>;
	.reg .b32 	%r<400>;
	.reg .b64 	%rd<342>;
	.reg .b64 	%fd<462>;

	ld.param.u64 	%rd196, [_ZN6thrust24THRUST_300001_SM_1000_NS8cuda_cub4core6detail13_kernel_agentINS1_8__reduce11ReduceAgentINS0_12zip_iteratorIN4cuda3std3__45tupleIJNS0_10device_ptrIdEENS0_17counting_iteratorIlNS0_11use_defaultESF_SF_EEEEEEEPNSB_IJdlEEESJ_iNS1_9__extrema9arg_max_fIdl10comparatorEEEEJSI_SK_iSO_EEEvDpT0__param_0+8];
	ld.param.u64 	%rd195, [_ZN6thrust24THRUST_300001_SM_1000_NS8cuda_cub4core6detail13_kernel_agentINS1_8__reduce11ReduceAgentINS0_12zip_iteratorIN4cuda3std3__45tupleIJNS0_10device_ptrIdEENS0_17counting_iteratorIlNS0_11use_defaultESF_SF_EEEEEEEPNSB_IJdlEEESJ_iNS1_9__extrema9arg_max_fIdl10comparatorEEEEJSI_SK_iSO_EEEvDpT0__param_0];
	ld.param.u32 	%r36, [_ZN6thrust24THRUST_300001_SM_1000_NS8cuda_cub4core6detail13_kernel_agentINS1_8__reduce11ReduceAgentINS0_12zip_iteratorIN4cuda3std3__45tupleIJNS0_10device_ptrIdEENS0_17counting_iteratorIlNS0_11use_defaultESF_SF_EEEEEEEPNSB_IJdlEEESJ_iNS1_9__extrema9arg_max_fIdl10comparatorEEEEJSI_SK_iSO_EEEvDpT0__param_2];
	setp.eq.s32 	%p1, %r36, 0;
	@%p1 bra 	$L__BB4_206;
	cvta.to.global.u64 	%rd1, %rd195;
	setp.gt.s32 	%p2, %r36, 1279;
	@%p2 bra 	$L__BB4_122;
	mov.u32 	%r1, %tid.x;
	setp.ge.s32 	%p148, %r1, %r36;
	mov.f64 	%fd408, 0d0000000000000000;
	mov.b64 	%rd283, 0;
	mov.u32 	%r391, %r1;
	@%p148 bra 	$L__BB4_4;
	cvt.u64.u32 	%rd239, %r1;
	mul.wide.u32 	%rd240, %r1, 8;
	add.s64 	%rd241, %rd1, %rd240;
	add.s64 	%rd283, %rd196, %rd239;
	ld.global.f64 	%fd408, [%rd241];
	add.s32 	%r391, %r1, 256;
$L__BB4_4:
	setp.ge.s32 	%p149, %r391, %r36;
	@%p149 bra 	$L__BB4_26;
	not.b32 	%r160, %r391;
	add.s32 	%r4, %r36, %r160;
	and.b32  	%r161, %r4, 768;
	setp.eq.s32 	%p150, %r161, 768;
	@%p150 bra 	$L__BB4_11;
	cvt.u64.u32 	%rd243, %r391;
	add.s64 	%rd274, %rd196, %rd243;
	mul.wide.u32 	%rd244, %r391, 8;
	add.s64 	%rd273, %rd1, %rd244;
	shr.u32 	%r162, %r4, 8;
	add.s32 	%r163, %r162, 1;
	and.b32  	%r164, %r163, 3;
	neg.s32 	%r389, %r164;
$L__BB4_7:
	.pragma "nounroll";
	mov.u64 	%rd9, %rd283;
	mov.f64 	%fd3, %fd408;
	ld.global.f64 	%fd4, [%rd273];
	setp.lt.f64 	%p151, %fd3, 0d0000000000000000;
	neg.f64 	%fd341, %fd3;
	selp.f64 	%fd5, %fd341, %fd3, %p151;
	setp.lt.f64 	%p152, %fd4, 0d0000000000000000;
	neg.f64 	%fd342, %fd4;
	selp.f64 	%fd6, %fd342, %fd4, %p152;
	setp.lt.f64 	%p153, %fd5, %fd6;
	mov.u64 	%rd283, %rd274;
	mov.f64 	%fd408, %fd4;
	@%p153 bra 	$L__BB4_10;
	setp.lt.f64 	%p154, %fd6, %fd5;
	mov.u64 	%rd283, %rd9;
	mov.f64 	%fd408, %fd3;
	@%p154 bra 	$L__BB4_10;
	setp.lt.s64 	%p155, %rd9, %rd274;
	min.s64 	%rd283, %rd9, %rd274;
	selp.f64 	%fd408, %fd3, %fd4, %p155;
$L__BB4_10:
	add.s32 	%r391, %r391, 256;
	add.s64 	%rd274, %rd274, 256;
	add.s64 	%rd273, %rd273, 2048;
	add.s32 	%r389, %r389, 1;
	setp.ne.s32 	%p156, %r389, 0;
	@%p156 bra 	$L__BB4_7;
$L__BB4_11:
	setp.lt.u32 	%p157, %r4, 768;
	@%p157 bra 	$L__BB4_26;
	add.s32 	%r392, %r391, 512;
$L__BB4_13:
	mov.u32 	%r12, %r392;
	add.s32 	%r165, %r12, -512;
	cvt.s64.s32 	%rd245, %r165;
	mul.wide.s32 	%rd246, %r165, 8;
	add.s64 	%rd17, %rd1, %rd246;
	add.s64 	%rd18, %rd196, %rd245;
	ld.global.f64 	%fd12, [%rd17];
	setp.lt.f64 	%p158, %fd408, 0d0000000000000000;
	neg.f64 	%fd343, %fd408;
	selp.f64 	%fd13, %fd343, %fd408, %p158;
	setp.lt.f64 	%p159, %fd12, 0d0000000000000000;
	neg.f64 	%fd344, %fd12;
	selp.f64 	%fd14, %fd344, %fd12, %p159;
	setp.lt.f64 	%p160, %fd13, %fd14;
	mov.u64 	%rd280, %rd18;
	mov.f64 	%fd405, %fd12;
	@%p160 bra 	$L__BB4_16;
	setp.lt.f64 	%p161, %fd14, %fd13;
	mov.u64 	%rd280, %rd283;
	mov.f64 	%fd405, %fd408;
	@%p161 bra 	$L__BB4_16;
	setp.lt.s64 	%p162, %rd283, %rd18;
	min.s64 	%rd280, %rd283, %rd18;
	selp.f64 	%fd405, %fd408, %fd12, %p162;
$L__BB4_16:
	add.s32 	%r166, %r12, -256;
	cvt.s64.s32 	%rd247, %r166;
	add.s64 	%rd21, %rd196, %rd247;
	ld.global.f64 	%fd17, [%rd17+2048];
	setp.lt.f64 	%p163, %fd405, 0d0000000000000000;
	neg.f64 	%fd345, %fd405;
	selp.f64 	%fd18, %fd345, %fd405, %p163;
	setp.lt.f64 	%p164, %fd17, 0d0000000000000000;
	neg.f64 	%fd346, %fd17;
	selp.f64 	%fd19, %fd346, %fd17, %p164;
	setp.lt.f64 	%p165, %fd18, %fd19;
	mov.u64 	%rd281, %rd21;
	mov.f64 	%fd406, %fd17;
	@%p165 bra 	$L__BB4_19;
	setp.lt.f64 	%p166, %fd19, %fd18;
	mov.u64 	%rd281, %rd280;
	mov.f64 	%fd406, %fd405;
	@%p166 bra 	$L__BB4_19;
	setp.lt.s64 	%p167, %rd280, %rd21;
	min.s64 	%rd281, %rd280, %rd21;
	selp.f64 	%fd406, %fd405, %fd17, %p167;
$L__BB4_19:
	cvt.s64.s32 	%rd248, %r12;
	add.s64 	%rd24, %rd196, %rd248;
	ld.global.f64 	%fd22, [%rd17+4096];
	setp.lt.f64 	%p168, %fd406, 0d0000000000000000;
	neg.f64 	%fd347, %fd406;
	selp.f64 	%fd23, %fd347, %fd406, %p168;
	setp.lt.f64 	%p169, %fd22, 0d0000000000000000;
	neg.f64 	%fd348, %fd22;
	selp.f64 	%fd24, %fd348, %fd22, %p169;
	setp.lt.f64 	%p170, %fd23, %fd24;
	mov.u64 	%rd282, %rd24;
	mov.f64 	%fd407, %fd22;
	@%p170 bra 	$L__BB4_22;
	setp.lt.f64 	%p171, %fd24, %fd23;
	mov.u64 	%rd282, %rd281;
	mov.f64 	%fd407, %fd406;
	@%p171 bra 	$L__BB4_22;
	setp.lt.s64 	%p172, %rd281, %rd24;
	min.s64 	%rd282, %rd281, %rd24;
	selp.f64 	%fd407, %fd406, %fd22, %p172;
$L__BB4_22:
	add.s32 	%r167, %r12, 256;
	cvt.s64.s32 	%rd249, %r167;
	add.s64 	%rd27, %rd196, %rd249;
	ld.global.f64 	%fd27, [%rd17+6144];
	setp.lt.f64 	%p173, %fd407, 0d0000000000000000;
	neg.f64 	%fd349, %fd407;
	selp.f64 	%fd28, %fd349, %fd407, %p173;
	setp.lt.f64 	%p174, %fd27, 0d0000000000000000;
	neg.f64 	%fd350, %fd27;
	selp.f64 	%fd29, %fd350, %fd27, %p174;
	setp.lt.f64 	%p175, %fd28, %fd29;
	mov.u64 	%rd283, %rd27;
	mov.f64 	%fd408, %fd27;
	@%p175 bra 	$L__BB4_25;
	setp.lt.f64 	%p176, %fd29, %fd28;
	mov.u64 	%rd283, %rd282;
	mov.f64 	%fd408, %fd407;
	@%p176 bra 	$L__BB4_25;
	setp.lt.s64 	%p177, %rd282, %rd27;
	min.s64 	%rd283, %rd282, %rd27;
	selp.f64 	%fd408, %fd407, %fd27, %p177;
$L__BB4_25:
	add.s32 	%r392, %r12, 1024;
	add.s32 	%r168, %r12, 512;
	setp.lt.s32 	%p178, %r168, %r36;
	@%p178 bra 	$L__BB4_13;
$L__BB4_26:
	setp.lt.s32 	%p179, %r36, 256;
	@%p179 bra 	$L__BB4_71;
	// begin inline asm
	mov.u32 %r282, %laneid;
	// end inline asm
	mov.b64 	%rd260, %fd408;
	mov.b64 	{%r284, %r289}, %rd260;
	mov.b32 	%r300, 1;
	mov.b32 	%r301, 31;
	mov.b32 	%r302, -1;
	// begin inline asm
	shfl.sync.down.b32 %r283, %r284, %r300, %r301, %r302;
	// end inline asm
	// begin inline asm
	shfl.sync.down.b32 %r288, %r289, %r300, %r301, %r302;
	// end inline asm
	mov.b64 	%rd261, {%r283, %r288};
	mov.b64 	%fd33, %rd261;
	mov.b64 	{%r294, %r299}, %rd283;
	// begin inline asm
	shfl.sync.down.b32 %r293, %r294, %r300, %r301, %r302;
	// end inline asm
	// begin inline asm
	shfl.sync.down.b32 %r298, %r299, %r300, %r301, %r302;
	// end inline asm
	mov.b64 	%rd31, {%r293, %r298};
	setp.gt.s32 	%p255, %r282, 30;
	mov.u64 	%rd285, %rd283;
	mov.f64 	%fd410, %fd408;
	@%p255 bra 	$L__BB4_31;
	setp.lt.f64 	%p256, %fd408, 0d0000000000000000;
	neg.f64 	%fd375, %fd408;
	selp.f64 	%fd34, %fd375, %fd408, %p256;
	setp.lt.f64 	%p257, %fd33, 0d0000000000000000;
	neg.f64 	%fd376, %fd33;
	selp.f64 	%fd35, %fd376, %fd33, %p257;
	setp.lt.f64 	%p258, %fd34, %fd35;
	mov.u64 	%rd285, %rd31;
	mov.f64 	%fd410, %fd33;
	@%p258 bra 	$L__BB4_31;
	setp.lt.f64 	%p259, %fd35, %fd34;
	mov.u64 	%rd285, %rd283;
	mov.f64 	%fd410, %fd408;
	@%p259 bra 	$L__BB4_31;
	setp.lt.s64 	%p260, %rd283, %rd31;
	min.s64 	%rd285, %rd283, %rd31;
	selp.f64 	%fd410, %fd408, %fd33, %p260;
$L__BB4_31:
	mov.b64 	%rd262, %fd410;
	mov.b64 	{%r304, %r309}, %rd262;
	mov.b32 	%r320, 2;
	mov.b32 	%r321, 31;
	mov.b32 	%r322, -1;
	// begin inline asm
	shfl.sync.down.b32 %r303, %r304, %r320, %r321, %r322;
	// end inline asm
	// begin inline asm
	shfl.sync.down.b32 %r308, %r309, %r320, %r321, %r322;
	// end inline asm
	mov.b64 	%rd263, {%r303, %r308};
	mov.b64 	%fd38, %rd263;
	mov.b64 	{%r314, %r319}, %rd285;
	// begin inline asm
	shfl.sync.down.b32 %r313, %r314, %r320, %r321, %r322;
	// end inline asm
	// begin inline asm
	shfl.sync.down.b32 %r318, %r319, %r320, %r321, %r322;
	// end inline asm
	mov.b64 	%rd34, {%r313, %r318};
	setp.gt.s32 	%p261, %r282, 29;
	mov.u64 	%rd286, %rd285;
	mov.f64 	%fd411, %fd410;
	@%p261 bra 	$L__BB4_35;
	setp.lt.f64 	%p262, %fd410, 0d0000000000000000;
	neg.f64 	%fd377, %fd410;
	selp.f64 	%fd39, %fd377, %fd410, %p262;
	setp.lt.f64 	%p263, %fd38, 0d0000000000000000;
	neg.f64 	%fd378, %fd38;
	selp.f64 	%fd40, %fd378, %fd38, %p263;
	setp.lt.f64 	%p264, %fd39, %fd40;
	mov.u64 	%rd286, %rd34;
	mov.f64 	%fd411, %fd38;
	@%p264 bra 	$L__BB4_35;
	setp.lt.f64 	%p265, %fd40, %fd39;
	mov.u64 	%rd286, %rd285;
	mov.f64 	%fd411, %fd410;
	@%p265 bra 	$L__BB4_35;
	setp.lt.s64 	%p266, %rd285, %rd34;
	min.s64 	%rd286, %rd285, %rd34;
	selp.f64 	%fd411, %fd410, %fd38, %p266;
$L__BB4_35:
	mov.b64 	%rd264, %fd411;
	mov.b64 	{%r324, %r329}, %rd264;
	mov.b32 	%r340, 4;
	mov.b32 	%r341, 31;
	mov.b32 	%r342, -1;
	// begin inline asm
	shfl.sync.down.b32 %r323, %r324, %r340, %r341, %r342;
	// end inline asm
	// begin inline asm
	shfl.sync.down.b32 %r328, %r329, %r340, %r341, %r342;
	// end inline asm
	mov.b64 	%rd265, {%r323, %r328};
	mov.b64 	%fd43, %rd265;
	mov.b64 	{%r334, %r339}, %rd286;
	// begin inline asm
	shfl.sync.down.b32 %r333, %r334, %r340, %r341, %r342;
	// end inline asm
	// begin inline asm
	shfl.sync.down.b32 %r338, %r339, %r340, %r341, %r342;
	// end inline asm
	mov.b64 	%rd37, {%r333, %r338};
	setp.gt.s32 	%p267, %r282, 27;
	mov.u64 	%rd287, %rd286;
	mov.f64 	%fd412, %fd411;
	@%p267 bra 	$L__BB4_39;
	setp.lt.f64 	%p268, %fd411, 0d0000000000000000;
	neg.f64 	%fd379, %fd411;
	selp.f64 	%fd44, %fd379, %fd411, %p268;
	setp.lt.f64 	%p269, %fd43, 0d0000000000000000;
	neg.f64 	%fd380, %fd43;
	selp.f64 	%fd45, %fd380, %fd43, %p269;
	setp.lt.f64 	%p270, %fd44, %fd45;
	mov.u64 	%rd287, %rd37;
	mov.f64 	%fd412, %fd43;
	@%p270 bra 	$L__BB4_39;
	setp.lt.f64 	%p271, %fd45, %fd44;
	mov.u64 	%rd287, %rd286;
	mov.f64 	%fd412, %fd411;
	@%p271 bra 	$L__BB4_39;
	setp.lt.s64 	%p272, %rd286, %rd37;
	min.s64 	%rd287, %rd286, %rd37;
	selp.f64 	%fd412, %fd411, %fd43, %p272;
$L__BB4_39:
	mov.b64 	%rd266, %fd412;
	mov.b64 	{%r344, %r349}, %rd266;
	mov.b32 	%r360, 8;
	mov.b32 	%r361, 31;
	mov.b32 	%r362, -1;
	// begin inline asm
	shfl.sync.down.b32 %r343, %r344, %r360, %r361, %r362;
	// end inline asm
	// begin inline asm
	shfl.sync.down.b32 %r348, %r349, %r360, %r361, %r362;
	// end inline asm
	mov.b64 	%rd267, {%r343, %r348};
	mov.b64 	%fd48, %rd267;
	mov.b64 	{%r354, %r359}, %rd287;
	// begin inline asm
	shfl.sync.down.b32 %r353, %r354, %r360, %r361, %r362;
	// end inline asm
	// begin inline asm
	shfl.sync.down.b32 %r358, %r359, %r360, %r361, %r362;
	// end inline asm
	mov.b64 	%rd40, {%r353, %r358};
	setp.gt.s32 	%p273, %r282, 23;
	mov.u64 	%rd288, %rd287;
	mov.f64 	%fd413, %fd412;
	@%p273 bra 	$L__BB4_43;
	setp.lt.f64 	%p274, %fd412, 0d0000000000000000;
	neg.f64 	%fd381, %fd412;
	selp.f64 	%fd49, %fd381, %fd412, %p274;
	setp.lt.f64 	%p275, %fd48, 0d0000000000000000;
	neg.f64 	%fd382, %fd48;
	selp.f64 	%fd50, %fd382, %fd48, %p275;
	setp.lt.f64 	%p276, %fd49, %fd50;
	mov.u64 	%rd288, %rd40;
	mov.f64 	%fd413, %fd48;
	@%p276 bra 	$L__BB4_43;
	setp.lt.f64 	%p277, %fd50, %fd49;
	mov.u64 	%rd288, %rd287;
	mov.f64 	%fd413, %fd412;
	@%p277 bra 	$L__BB4_43;
	setp.lt.s64 	%p278, %rd287, %rd40;
	min.s64 	%rd288, %rd287, %rd40;
	selp.f64 	%fd413, %fd412, %fd48, %p278;
$L__BB4_43:
	mov.b64 	%rd268, %fd413;
	mov.b64 	{%r364, %r369}, %rd268;
	mov.b32 	%r380, 16;
	mov.b32 	%r381, 31;
	mov.b32 	%r382, -1;
	// begin inline asm
	shfl.sync.down.b32 %r363, %r364, %r380, %r381, %r382;
	// end inline asm
	// begin inline asm
	shfl.sync.down.b32 %r368, %r369, %r380, %r381, %r382;
	// end inline asm
	mov.b64 	%rd269, {%r363, %r368};
	mov.b64 	%fd53, %rd269;
	mov.b64 	{%r374, %r379}, %rd288;
	// begin inline asm
	shfl.sync.down.b32 %r373, %r374, %r380, %r381, %r382;
	// end inline asm
	// begin inline asm
	shfl.sync.down.b32 %r378, %r379, %r380, %r381, %r382;
	// end inline asm
	mov.b64 	%rd43, {%r373, %r378};
	setp.gt.s32 	%p279, %r282, 15;
	mov.u64 	%rd341, %rd288;
	mov.f64 	%fd461, %fd413;
	@%p279 bra 	$L__BB4_47;
	setp.lt.f64 	%p280, %fd413, 0d0000000000000000;
	neg.f64 	%fd383, %fd413;
	selp.f64 	%fd54, %fd383, %fd413, %p280;
	setp.lt.f64 	%p281, %fd53, 0d0000000000000000;
	neg.f64 	%fd384, %fd53;
	selp.f64 	%fd55, %fd384, %fd53, %p281;
	setp.lt.f64 	%p282, %fd54, %fd55;
	mov.u64 	%rd341, %rd43;
	mov.f64 	%fd461, %fd53;
	@%p282 bra 	$L__BB4_47;
	setp.lt.f64 	%p283, %fd55, %fd54;
	mov.u64 	%rd341, %rd288;
	mov.f64 	%fd461, %fd413;
	@%p283 bra 	$L__BB4_47;
	setp.lt.s64 	%p284, %rd288, %rd43;
	min.s64 	%rd341, %rd288, %rd43;
	selp.f64 	%fd461, %fd413, %fd53, %p284;
$L__BB4_47:
	setp.ne.s32 	%p285, %r282, 0;
	@%p285 bra 	$L__BB4_49;
	shr.u32 	%r383, %r1, 1;
	and.b32  	%r384, %r383, 496;
	mov.u32 	%r385, _ZN6thrust24THRUST_300001_SM_1000_NS8cuda_cub4core6detail5shmemE;
	add.s32 	%r386, %r385, %r384;
	st.shared.f64 	[%r386+8], %fd461;
	st.shared.u64 	[%r386+16], %rd341;
$L__BB4_49:
	bar.sync 	0;
	setp.ne.s32 	%p286, %r1, 0;
	@%p286 bra 	$L__BB4_204;
	ld.shared.f64 	%fd58, [_ZN6thrust24THRUST_300001_SM_1000_NS8cuda_cub4core6detail5shmemE+24];
	ld.shared.u64 	%rd46, [_ZN6thrust24THRUST_300001_SM_1000_NS8cuda_cub4core6detail5shmemE+32];
	setp.lt.f64 	%p287, %fd461, 0d0000000000000000;
	neg.f64 	%fd385, %fd461;
	selp.f64 	%fd59, %fd385, %fd461, %p287;
	setp.lt.f64 	%p288, %fd58, 0d0000000000000000;
	neg.f64 	%fd386, %fd58;
	selp.f64 	%fd60, %fd386, %fd58, %p288;
	setp.lt.f64 	%p289, %fd59, %fd60;
	mov.u64 	%rd290, %rd46;
	mov.f64 	%fd415, %fd58;
	@%p289 bra 	$L__BB4_53;
	setp.lt.f64 	%p290, %fd60, %fd59;
	mov.u64 	%rd290, %rd341;
	mov.f64 	%fd415, %fd461;
	@%p290 bra 	$L__BB4_53;
	setp.lt.s64 	%p291, %rd341, %rd46;
	min.s64 	%rd290, %rd341, %rd46;
	selp.f64 	%fd415, %fd461, %fd58, %p291;
$L__BB4_53:
	ld.shared.f64 	%fd63, [_ZN6thrust24THRUST_300001_SM_1000_NS8cuda_cub4core6detail5shmemE+40];
	ld.shared.u64 	%rd49, [_ZN6thrust24THRUST_300001_SM_1000_NS8cuda_cub4core6detail5shmemE+48];
	setp.lt.f64 	%p292, %fd415, 0d0000000000000000;
	neg.f64 	%fd387, %fd415;
	selp.f64 	%fd64, %fd387, %fd415, %p292;
	setp.lt.f64 	%p293, %fd63, 0d0000000000000000;
	neg.f64 	%fd388, %fd63;
	selp.f64 	%fd65, %fd388, %fd63, %p293;
	setp.lt.f64 	%p294, %fd64, %fd65;
	mov.u64 	%rd291, %rd49;
	mov.f64 	%fd416, %fd63;
	@%p294 bra 	$L__BB4_56;
	setp.lt.f64 	%p295, %fd65, %fd64;
	mov.u64 	%rd291, %rd290;
	mov.f64 	%fd416, %fd415;
	@%p295 bra 	$L__BB4_56;
	setp.lt.s64 	%p296, %rd290, %rd49;
	min.s64 	%rd291, %rd290, %rd49;
	selp.f64 	%fd416, %fd415, %fd63, %p296;
$L__BB4_56:
	ld.shared.f64 	%fd68, [_ZN6thrust24THRUST_300001_SM_1000_NS8cuda_cub4core6detail5shmemE+56];
	ld.shared.u64 	%rd52, [_ZN6thrust24THRUST_300001_SM_1000_NS8cuda_cub4core6detail5shmemE+64];
	setp.lt.f64 	%p297, %fd416, 0d0000000000000000;
	neg.f64 	%fd389, %fd416;
	selp.f64 	%fd69, %fd389, %fd416, %p297;
	setp.lt.f64 	%p298, %fd68, 0d0000000000000000;
	neg.f64 	%fd390, %fd68;
	selp.f64 	%fd70, %fd390, %fd68, %p298;
	setp.lt.f64 	%p299, %fd69, %fd70;
	mov.u64 	%rd292, %rd52;
	mov.f64 	%fd417, %fd68;
	@%p299 bra 	$L__BB4_59;
	setp.lt.f64 	%p300, %fd70, %fd69;
	mov.u64 	%rd292, %rd291;
	mov.f64 	%fd417, %fd416;
	@%p300 bra 	$L__BB4_59;
	setp.lt.s64 	%p301, %rd291, %rd52;
	min.s64 	%rd292, %rd291, %rd52;
	selp.f64 	%fd417, %fd416, %fd68, %p301;
$L__BB4_59:
	ld.shared.f64 	%fd73, [_ZN6thrust24THRUST_300001_SM_1000_NS8cuda_cub4core6detail5shmemE+72];
	ld.shared.u64 	%rd55, [_ZN6thrust24THRUST_300001_SM_1000_NS8cuda_cub4core6detail5shmemE+80];
	setp.lt.f64 	%p302, %fd417, 0d0000000000000000;
	neg.f64 	%fd391, %fd417;
	selp.f64 	%fd74, %fd391, %fd417, %p302;
	setp.lt.f64 	%p303, %fd73, 0d0000000000000000;
	neg.f64 	%fd392, %fd73;
	selp.f64 	%fd75, %fd392, %fd73, %p303;
	setp.lt.f64 	%p304, %fd74, %fd75;
	mov.u64 	%rd293, %rd55;
	mov.f64 	%fd418, %fd73;
	@%p304 bra 	$L__BB4_62;
	setp.lt.f64 	%p305, %fd75, %fd74;
	mov.u64 	%rd293, %rd292;
	mov.f64 	%fd418, %fd417;
	@%p305 bra 	$L__BB4_62;
	setp.lt.s64 	%p306, %rd292, %rd55;
	min.s64 	%rd293, %rd292, %rd55;
	selp.f64 	%fd418, %fd417, %fd73, %p306;
$L__BB4_62:
	ld.shared.f64 	%fd78, [_ZN6thrust24THRUST_300001_SM_1000_NS8cuda_cub4core6detail5shmemE+88];
	ld.shared.u64 	%rd58, [_ZN6thrust24THRUST_300001_SM_1000_NS8cuda_cub4core6detail5shmemE+96];
	setp.lt.f64 	%p307, %fd418, 0d0000000000000000;
	neg.f64 	%fd393, %fd418;
	selp.f64 	%fd79, %fd393, %fd418, %p307;
	setp.lt.f64 	%p308, %fd78, 0d0000000000000000;
	neg.f64 	%fd394, %fd78;
	selp.f64 	%fd80, %fd394, %fd78, %p308;
	setp.lt.f64 	%p309, %fd79, %fd80;
	mov.u64 	%rd294, %rd58;
	mov.f64 	%fd419, %fd78;
	@%p309 bra 	$L__BB4_65;
	setp.lt.f64 	%p310, %fd80, %fd79;
	mov.u64 	%rd294, %rd293;
	mov.f64 	%fd419, %fd418;
	@%p310 bra 	$L__BB4_65;
	setp.lt.s64 	%p311, %rd293, %rd58;
	min.s64 	%rd294, %rd293, %rd58;
	selp.f64 	%fd419, %fd418, %fd78, %p311;
$L__BB4_65:
	ld.shared.f64 	%fd83, [_ZN6thrust24THRUST_300001_SM_1000_NS8cuda_cub4core6detail5shmemE+104];
	ld.shared.u64 	%rd61, [_ZN6thrust24THRUST_300001_SM_1000_NS8cuda_cub4core6detail5shmemE+112];
	setp.lt.f64 	%p312, %fd419, 0d0000000000000000;
	neg.f64 	%fd395, %fd419;
	selp.f64 	%fd84, %fd395, %fd419, %p312;
	setp.lt.f64 	%p313, %fd83, 0d0000000000000000;
	neg.f64 	%fd396, %fd83;
	selp.f64 	%fd85, %fd396, %fd83, %p313;
	setp.lt.f64 	%p314, %fd84, %fd85;
	mov.u64 	%rd295, %rd61;
	mov.f64 	%fd420, %fd83;
	@%p314 bra 	$L__BB4_68;
	setp.lt.f64 	%p315, %fd85, %fd84;
	mov.u64 	%rd295, %rd294;
	mov.f64 	%fd420, %fd419;
	@%p315 bra 	$L__BB4_68;
	setp.lt.s64 	%p316, %rd294, %rd61;
	min.s64 	%rd295, %rd294, %rd61;
	selp.f64 	%fd420, %fd419, %fd83, %p316;
$L__BB4_68:
	ld.shared.f64 	%fd88, [_ZN6thrust24THRUST_300001_SM_1000_NS8cuda_cub4core6detail5shmemE+120];
	ld.shared.u64 	%rd64, [_ZN6thrust24THRUST_300001_SM_1000_NS8cuda_cub4core6detail5shmemE+128];
	setp.lt.f64 	%p317, %fd420, 0d0000000000000000;
	neg.f64 	%fd397, %fd420;
	selp.f64 	%fd89, %fd397, %fd420, %p317;
	setp.lt.f64 	%p318, %fd88, 0d0000000000000000;
	neg.f64 	%fd398, %fd88;
	selp.f64 	%fd90, %fd398, %fd88, %p318;
	setp.lt.f64 	%p319, %fd89, %fd90;
	mov.u64 	%rd341, %rd64;
	mov.f64 	%fd461, %fd88;
	@%p319 bra 	$L__BB4_204;
	setp.lt.f64 	%p320, %fd90, %fd89;
	mov.u64 	%rd341, %rd295;
	mov.f64 	%fd461, %fd420;
	@%p320 bra 	$L__BB4_204;
	setp.lt.s64 	%p321, %rd295, %rd64;
	min.s64 	%rd341, %rd295, %rd64;
	selp.f64 	%fd461, %fd420, %fd88, %p321;
	bra.uni 	$L__BB4_204;
$L__BB4_71:
	// begin inline asm
	mov.u32 %r169, %laneid;
	// end inline asm
	and.b32  	%r190, %r1, 992;
	add.s32 	%r191, %r190, 32;
	setp.gt.s32 	%p180, %r191, %r36;
	not.b32 	%r192, %r190;
	add.s32 	%r193, %r36, %r192;
	selp.b32 	%r188, %r193, 31, %p180;
	mov.b64 	%rd250, %fd408;
	mov.b64 	{%r171, %r176}, %rd250;
	mov.b32 	%r187, 1;
	mov.b32 	%r189, -1;
	// begin inline asm
	shfl.sync.down.b32 %r170, %r171, %r187, %r188, %r189;
	// end inline asm
	// begin inline asm
	shfl.sync.down.b32 %r175, %r176, %r187, %r188, %r189;
	// end inline asm
	mov.b64 	%rd251, {%r170, %r175};
	mov.b64 	%fd92, %rd251;
	mov.b64 	{%r181, %r186}, %rd283;
	// begin inline asm
	shfl.sync.down.b32 %r180, %r181, %r187, %r188, %r189;
	// end inline asm
	// begin inline asm
	shfl.sync.down.b32 %r185, %r186, %r187, %r188, %r189;
	// end inline asm
	mov.b64 	%rd66, {%r180, %r185};
	setp.ge.s32 	%p181, %r169, %r188;
	mov.u64 	%rd296, %rd283;
	mov.f64 	%fd421, %fd408;
	@%p181 bra 	$L__BB4_75;
	setp.lt.f64 	%p182, %fd408, 0d0000000000000000;
	neg.f64 	%fd351, %fd408;
	selp.f64 	%fd93, %fd351, %fd408, %p182;
	setp.lt.f64 	%p183, %fd92, 0d0000000000000000;
	neg.f64 	%fd352, %fd92;
	selp.f64 	%fd94, %fd352, %fd92, %p183;
	setp.lt.f64 	%p184, %fd93, %fd94;
	mov.u64 	%rd296, %rd66;
	mov.f64 	%fd421, %fd92;
	@%p184 bra 	$L__BB4_75;
	setp.lt.f64 	%p185, %fd94, %fd93;
	mov.u64 	%rd296, %rd283;
	mov.f64 	%fd421, %fd408;
	@%p185 bra 	$L__BB4_75;
	setp.lt.s64 	%p186, %rd283, %rd66;
	min.s64 	%rd296, %rd283, %rd66;
	selp.f64 	%fd421, %fd408, %fd92, %p186;
$L__BB4_75:
	mov.b64 	%rd252, %fd421;
	mov.b64 	{%r195, %r200}, %rd252;
	mov.b32 	%r211, 2;
	mov.b32 	%r213, -1;
	// begin inline asm
	shfl.sync.down.b32 %r194, %r195, %r211, %r188, %r213;
	// end inline asm
	// begin inline asm
	shfl.sync.down.b32 %r199, %r200, %r211, %r188, %r213;
	// end inline asm
	mov.b64 	%rd253, {%r194, %r199};
	mov.b64 	%fd97, %rd253;
	mov.b64 	{%r205, %r210}, %rd296;
	// begin inline asm
	shfl.sync.down.b32 %r204, %r205, %r211, %r188, %r213;
	// end inline asm
	// begin inline asm
	shfl.sync.down.b32 %r209, %r210, %r211, %r188, %r213;
	// end inline asm
	mov.b64 	%rd69, {%r204, %r209};
	add.s32 	%r214, %r169, 2;
	setp.gt.s32 	%p187, %r214, %r188;
	mov.u64 	%rd297, %rd296;
	mov.f64 	%fd422, %fd421;
	@%p187 bra 	$L__BB4_79;
	setp.lt.f64 	%p188, %fd421, 0d0000000000000000;
	neg.f64 	%fd353, %fd421;
	selp.f64 	%fd98, %fd353, %fd421, %p188;
	setp.lt.f64 	%p189, %fd97, 0d0000000000000000;
	neg.f64 	%fd354, %fd97;
	selp.f64 	%fd99, %fd354, %fd97, %p189;
	setp.lt.f64 	%p190, %fd98, %fd99;
	mov.u64 	%rd297, %rd69;
	mov.f64 	%fd422, %fd97;
	@%p190 bra 	$L__BB4_79;
	setp.lt.f64 	%p191, %fd99, %fd98;
	mov.u64 	%rd297, %rd296;
	mov.f64 	%fd422, %fd421;
	@%p191 bra 	$L__BB4_79;
	setp.lt.s64 	%p192, %rd296, %rd69;
	min.s64 	%rd297, %rd296, %rd69;
	selp.f64 	%fd422, %fd421, %fd97, %p192;
$L__BB4_79:
	mov.b64 	%rd254, %fd422;
	mov.b64 	{%r216, %r221}, %rd254;
	mov.b32 	%r232, 4;
	mov.b32 	%r234, -1;
	// begin inline asm
	shfl.sync.down.b32 %r215, %r216, %r232, %r188, %r234;
	// end inline asm
	// begin inline asm
	shfl.sync.down.b32 %r220, %r221, %r232, %r188, %r234;
	// end inline asm
	mov.b64 	%rd255, {%r215, %r220};
	mov.b64 	%fd102, %rd255;
	mov.b64 	{%r226, %r231}, %rd297;
	// begin inline asm
	shfl.sync.down.b32 %r225, %r226, %r232, %r188, %r234;
	// end inline asm
	// begin inline asm
	shfl.sync.down.b32 %r230, %r231, %r232, %r188, %r234;
	// end inline asm
	mov.b64 	%rd72, {%r225, %r230};
	add.s32 	%r235, %r169, 4;
	setp.gt.s32 	%p193, %r235, %r188;
	mov.u64 	%rd298, %rd297;
	mov.f64 	%fd423, %fd422;
	@%p193 bra 	$L__BB4_83;
	setp.lt.f64 	%p194, %fd422, 0d0000000000000000;
	neg.f64 	%fd355, %fd422;
	selp.f64 	%fd103, %fd355, %fd422, %p194;
	setp.lt.f64 	%p195, %fd102, 0d0000000000000000;
	neg.f64 	%fd356, %fd102;
	selp.f64 	%fd104, %fd356, %fd102, %p195;
	setp.lt.f64 	%p196, %fd103, %fd104;
	mov.u64 	%rd298, %rd72;
	mov.f64 	%fd423, %fd102;
	@%p196 bra 	$L__BB4_83;
	setp.lt.f64 	%p197, %fd104, %fd103;
	mov.u64 	%rd298, %rd297;
	mov.f64 	%fd423, %fd422;
	@%p197 bra 	$L__BB4_83;
	setp.lt.s64 	%p198, %rd297, %rd72;
	min.s64 	%rd298, %rd297, %rd72;
	selp.f64 	%fd423, %fd422, %fd102, %p198;
$L__BB4_83:
	mov.b64 	%rd256, %fd423;
	mov.b64 	{%r237, %r242}, %rd256;
	mov.b32 	%r253, 8;
	mov.b32 	%r255, -1;
	// begin inline asm
	shfl.sync.down.b32 %r236, %r237, %r253, %r188, %r255;
	// end inline asm
	// begin inline asm
	shfl.sync.down.b32 %r241, %r242, %r253, %r188, %r255;
	// end inline asm
	mov.b64 	%rd257, {%r236, %r241};
	mov.b64 	%fd107, %rd257;
	mov.b64 	{%r247, %r252}, %rd298;
	// begin inline asm
	shfl.sync.down.b32 %r246, %r247, %r253, %r188, %r255;
	// end inline asm
	// begin inline asm
	shfl.sync.down.b32 %r251, %r252, %r253, %r188, %r255;
	// end inline asm
	mov.b64 	%rd75, {%r246, %r251};
	add.s32 	%r256, %r169, 8;
	setp.gt.s32 	%p199, %r256, %r188;
	mov.u64 	%rd299, %rd298;
	mov.f64 	%fd424, %fd423;
	@%p199 bra 	$L__BB4_87;
	setp.lt.f64 	%p200, %fd423, 0d0000000000000000;
	neg.f64 	%fd357, %fd423;
	selp.f64 	%fd108, %fd357, %fd423, %p200;
	setp.lt.f64 	%p201, %fd107, 0d0000000000000000;
	neg.f64 	%fd358, %fd107;
	selp.f64 	%fd109, %fd358, %fd107, %p201;
	setp.lt.f64 	%p202, %fd108, %fd109;
	mov.u64 	%rd299, %rd75;
	mov.f64 	%fd424, %fd107;
	@%p202 bra 	$L__BB4_87;
	setp.lt.f64 	%p203, %fd109, %fd108;
	mov.u64 	%rd299, %rd298;
	mov.f64 	%fd424, %fd423;
	@%p203 bra 	$L__BB4_87;
	setp.lt.s64 	%p204, %rd298, %rd75;
	min.s64 	%rd299, %rd298, %rd75;
	selp.f64 	%fd424, %fd423, %fd107, %p204;
$L__BB4_87:
	mov.b64 	%rd258, %fd424;
	mov.b64 	{%r258, %r263}, %rd258;
	mov.b32 	%r274, 16;
	mov.b32 	%r276, -1;
	// begin inline asm
	shfl.sync.down.b32 %r257, %r258, %r274, %r188, %r276;
	// end inline asm
	// begin inline asm
	shfl.sync.down.b32 %r262, %r263, %r274, %r188, %r276;
	// end inline asm
	mov.b64 	%rd259, {%r257, %r262};
	mov.b64 	%fd112, %rd259;
	mov.b64 	{%r268, %r273}, %rd299;
	// begin inline asm
	shfl.sync.down.b32 %r267, %r268, %r274, %r188, %r276;
	// end inline asm
	// begin inline asm
	shfl.sync.down.b32 %r272, %r273, %r274, %r188, %r276;
	// end inline asm
	mov.b64 	%rd78, {%r267, %r272};
	add.s32 	%r277, %r169, 16;
	setp.gt.s32 	%p205, %r277, %r188;
	mov.u64 	%rd341, %rd299;
	mov.f64 	%fd461, %fd424;
	@%p205 bra 	$L__BB4_91;
	setp.lt.f64 	%p206, %fd424, 0d0000000000000000;
	neg.f64 	%fd359, %fd424;
	selp.f64 	%fd113, %fd359, %fd424, %p206;
	setp.lt.f64 	%p207, %fd112, 0d0000000000000000;
	neg.f64 	%fd360, %fd112;
	selp.f64 	%fd114, %fd360, %fd112, %p207;
	setp.lt.f64 	%p208, %fd113, %fd114;
	mov.u64 	%rd341, %rd78;
	mov.f64 	%fd461, %fd112;
	@%p208 bra 	$L__BB4_91;
	setp.lt.f64 	%p209, %fd114, %fd113;
	mov.u64 	%rd341, %rd299;
	mov.f64 	%fd461, %fd424;
	@%p209 bra 	$L__BB4_91;
	setp.lt.s64 	%p210, %rd299, %rd78;
	min.s64 	%rd341, %rd299, %rd78;
	selp.f64 	%fd461, %fd424, %fd112, %p210;
$L__BB4_91:
	setp.ne.s32 	%p211, %r169, 0;
	@%p211 bra 	$L__BB4_93;
	shr.u32 	%r278, %r1, 1;
	and.b32  	%r279, %r278, 496;
	mov.u32 	%r280, _ZN6thrust24THRUST_300001_SM_1000_NS8cuda_cub4core6detail5shmemE;
	add.s32 	%r281, %r280, %r279;
	st.shared.f64 	[%r281+8], %fd461;
	st.shared.u64 	[%r281+16], %rd341;
$L__BB4_93:
	bar.sync 	0;
	setp.ne.s32 	%p212, %r1, 0;
	@%p212 bra 	$L__BB4_204;
	setp.lt.s32 	%p213, %r36, 33;
	mov.f64 	%fd426, %fd461;
	mov.u64 	%rd301, %rd341;
	@%p213 bra 	$L__BB4_98;
	ld.shared.f64 	%fd117, [_ZN6thrust24THRUST_300001_SM_1000_NS8cuda_cub4core6detail5shmemE+24];
	ld.shared.u64 	%rd81, [_ZN6thrust24THRUST_300001_SM_1000_NS8cuda_cub4core6detail5shmemE+32];
	setp.lt.f64 	%p214, %fd461, 0d0000000000000000;
	neg.f64 	%fd361, %fd461;
	selp.f64 	%fd118, %fd361, %fd461, %p214;
	setp.lt.f64 	%p215, %fd117, 0d0000000000000000;
	neg.f64 	%fd362, %fd117;
	selp.f64 	%fd119, %fd362, %fd117, %p215;
	setp.lt.f64 	%p216, %fd118, %fd119;
	mov.f64 	%fd426, %fd117;
	mov.u64 	%rd301, %rd81;
	@%p216 bra 	$L__BB4_98;
	setp.lt.f64 	%p217, %fd119, %fd118;
	mov.f64 	%fd426, %fd461;
	mov.u64 	%rd301, %rd341;
	@%p217 bra 	$L__BB4_98;
	setp.lt.s64 	%p218, %rd341, %rd81;
	min.s64 	%rd301, %rd341, %rd81;
	selp.f64 	%fd426, %fd461, %fd117, %p218;
$L__BB4_98:
	setp.lt.s32 	%p219, %r36, 65;
	mov.f64 	%fd427, %fd426;
	mov.u64 	%rd302, %rd301;
	@%p219 bra 	$L__BB4_102;
	ld.shared.f64 	%fd122, [_ZN6thrust24THRUST_300001_SM_1000_NS8cuda_cub4core6detail5shmemE+40];
	ld.shared.u64 	%rd84, [_ZN6thrust24THRUST_300001_SM_1000_NS8cuda_cub4core6detail5shmemE+48];
	setp.lt.f64 	%p220, %fd426, 0d0000000000000000;
	neg.f64 	%fd363, %fd426;
	selp.f64 	%fd123, %fd363, %fd426, %p220;
	setp.lt.f64 	%p221, %fd122, 0d0000000000000000;
	neg.f64 	%fd364, %fd122;
	selp.f64 	%fd124, %fd364, %fd122, %p221;
	setp.lt.f64 	%p222, %fd123, %fd124;
	mov.f64 	%fd427, %fd122;
	mov.u64 	%rd302, %rd84;
	@%p222 bra 	$L__BB4_102;
	setp.lt.f64 	%p223, %fd124, %fd123;
	mov.f64 	%fd427, %fd426;
	mov.u64 	%rd302, %rd301;
	@%p223 bra 	$L__BB4_102;
	setp.lt.s64 	%p224, %rd301, %rd84;
	min.s64 	%rd302, %rd301, %rd84;
	selp.f64 	%fd427, %fd426, %fd122, %p224;
$L__BB4_102:
	setp.lt.s32 	%p225, %r36, 97;
	mov.f64 	%fd428, %fd427;
	mov.u64 	%rd303, %rd302;
	@%p225 bra 	$L__BB4_106;
	ld.shared.f64 	%fd127, [_ZN6thrust24THRUST_300001_SM_1000_NS8cuda_cub4core6detail5shmemE+56];
	ld.shared.u64 	%rd87, [_ZN6thrust24THRUST_300001_SM_1000_NS8cuda_cub4core6detail5shmemE+64];
	setp.lt.f64 	%p226, %fd427, 0d0000000000000000;
	neg.f64 	%fd365, %fd427;
	selp.f64 	%fd128, %fd365, %fd427, %p226;
	setp.lt.f64 	%p227, %fd127, 0d0000000000000000;
	neg.f64 	%fd366, %fd127;
	selp.f64 	%fd129, %fd366, %fd127, %p227;
	setp.lt.f64 	%p228, %fd128, %fd129;
	mov.f64 	%fd428, %fd127;
	mov.u64 	%rd303, %rd87;
	@%p228 bra 	$L__BB4_106;
	setp.lt.f64 	%p229, %fd129, %fd128;
	mov.f64 	%fd428, %fd427;
	mov.u64 	%rd303, %rd302;
	@%p229 bra 	$L__BB4_106;
	setp.lt.s64 	%p230, %rd302, %rd87;
	min.s64 	%rd303, %rd302, %rd87;
	selp.f64 	%fd428, %fd427, %fd127, %p230;
$L__BB4_106:
	setp.lt.s32 	%p231, %r36, 129;
	mov.f64 	%fd429, %fd428;
	mov.u64 	%rd304, %rd303;
	@%p231 bra 	$L__BB4_110;
	ld.shared.f64 	%fd132, [_ZN6thrust24THRUST_300001_SM_1000_NS8cuda_cub4core6detail5shmemE+72];
	ld.shared.u64 	%rd90, [_ZN6thrust24THRUST_300001_SM_1000_NS8cuda_cub4core6detail5shmemE+80];
	setp.lt.f64 	%p232, %fd428, 0d0000000000000000;
	neg.f64 	%fd367, %fd428;
	selp.f64 	%fd133, %fd367, %fd428, %p232;
	setp.lt.f64 	%p233, %fd132, 0d0000000000000000;
	neg.f64 	%fd368, %fd132;
	selp.f64 	%fd134, %fd368, %fd132, %p233;
	setp.lt.f64 	%p234, %fd133, %fd134;
	mov.f64 	%fd429, %fd132;
	mov.u64 	%rd304, %rd90;
	@%p234 bra 	$L__BB4_110;
	setp.lt.f64 	%p235, %fd134, %fd133;
	mov.f64 	%fd429, %fd428;
	mov.u64 	%rd304, %rd303;
	@%p235 bra 	$L__BB4_110;
	setp.lt.s64 	%p236, %rd303, %rd90;
	min.s64 	%rd304, %rd303, %rd90;
	selp.f64 	%fd429, %fd428, %fd132, %p236;
$L__BB4_110:
	setp.lt.s32 	%p237, %r36, 161;
	mov.f64 	%fd430, %fd429;
	mov.u64 	%rd305, %rd304;
	@%p237 bra 	$L__BB4_114;
	ld.shared.f64 	%fd137, [_ZN6thrust24THRUST_300001_SM_1000_NS8cuda_cub4core6detail5shmemE+88];
	ld.shared.u64 	%rd93, [_ZN6thrust24THRUST_300001_SM_1000_NS8cuda_cub4core6detail5shmemE+96];
	setp.lt.f64 	%p238, %fd429, 0d0000000000000000;
	neg.f64 	%fd369, %fd429;
	selp.f64 	%fd138, %fd369, %fd429, %p238;
	setp.lt.f64 	%p239, %fd137, 0d0000000000000000;
	neg.f64 	%fd370, %fd137;
	selp.f64 	%fd139, %fd370, %fd137, %p239;
	setp.lt.f64 	%p240, %fd138, %fd139;
	mov.f64 	%fd430, %fd137;
	mov.u64 	%rd305, %rd93;
	@%p240 bra 	$L__BB4_114;
	setp.lt.f64 	%p241, %fd139, %fd138;
	mov.f64 	%fd430, %fd429;
	mov.u64 	%rd305, %rd304;
	@%p241 bra 	$L__BB4_114;
	setp.lt.s64 	%p242, %rd304, %rd93;
	min.s64 	%rd305, %rd304, %rd93;
	selp.f64 	%fd430, %fd429, %fd137, %p242;
$L__BB4_114:
	setp.lt.s32 	%p243, %r36, 193;
	mov.f64 	%fd431, %fd430;
	mov.u64 	%rd306, %rd305;
	@%p243 bra 	$L__BB4_118;
	ld.shared.f64 	%fd142, [_ZN6thrust24THRUST_300001_SM_1000_NS8cuda_cub4core6detail5shmemE+104];
	ld.shared.u64 	%rd96, [_ZN6thrust24THRUST_300001_SM_1000_NS8cuda_cub4core6detail5shmemE+112];
	setp.lt.f64 	%p244, %fd430, 0d0000000000000000;
	neg.f64 	%fd371, %fd430;
	selp.f64 	%fd143, %fd371, %fd430, %p244;
	setp.lt.f64 	%p245, %fd142, 0d0000000000000000;
	neg.f64 	%fd372, %fd142;
	selp.f64 	%fd144, %fd372, %fd142, %p245;
	setp.lt.f64 	%p246, %fd143, %fd144;
	mov.f64 	%fd431, %fd142;
	mov.u64 	%rd306, %rd96;
	@%p246 bra 	$L__BB4_118;
	setp.lt.f64 	%p247, %fd144, %fd143;
	mov.f64 	%fd431, %fd430;
	mov.u64 	%rd306, %rd305;
	@%p247 bra 	$L__BB4_118;
	setp.lt.s64 	%p248, %rd305, %rd96;
	min.s64 	%rd306, %rd305, %rd96;
	selp.f64 	%fd431, %fd430, %fd142, %p248;
$L__BB4_118:
	setp.lt.s32 	%p249, %r36, 225;
	mov.u64 	%rd341, %rd306;
	mov.f64 	%fd461, %fd431;
	@%p249 bra 	$L__BB4_204;
	ld.shared.f64 	%fd147, [_ZN6thrust24THRUST_300001_SM_1000_NS8cuda_cub4core6detail5shmemE+120];
	ld.shared.u64 	%rd99, [_ZN6thrust24THRUST_300001_SM_1000_NS8cuda_cub4core6detail5shmemE+128];
	setp.lt.f64 	%p250, %fd431, 0d0000000000000000;
	neg.f64 	%fd373, %fd431;
	selp.f64 	%fd148, %fd373, %fd431, %p250;
	setp.lt.f64 	%p251, %fd147, 0d0000000000000000;
	neg.f64 	%fd374, %fd147;
	selp.f64 	%fd149, %fd374, %fd147, %p251;
	setp.lt.f64 	%p252, %fd148, %fd149;
	mov.u64 	%rd341, %rd99;
	mov.f64 	%fd461, %fd147;
	@%p252 bra 	$L__BB4_204;
	setp.lt.f64 	%p253, %fd149, %fd148;
	mov.u64 	%rd341, %rd306;
	mov.f64 	%fd461, %fd431;
	@%p253 bra 	$L__BB4_204;
	setp.lt.s64 	%p254, %rd306, %rd99;
	min.s64 	%rd341, %rd306, %rd99;
	selp.f64 	%fd461, %fd431, %fd147, %p254;
	bra.uni 	$L__BB4_204;
$L__BB4_122:
	mov.u32 	%r17, %tid.x;
	cvt.u64.u32 	%rd101, %r17;
	mul.wide.u32 	%rd198, %r17, 8;
	add.s64 	%rd102, %rd1, %rd198;
	ld.global.f64 	%fd274, [%rd102];
	add.s32 	%r37, %r17, 256;
	cvt.u64.u32 	%rd199, %r37;
	ld.global.f64 	%fd275, [%rd102+2048];
	add.s32 	%r38, %r17, 512;
	cvt.u64.u32 	%rd200, %r38;
	ld.global.f64 	%fd276, [%rd102+4096];
	add.s32 	%r39, %r17, 768;
	cvt.u64.u32 	%rd201, %r39;
	ld.global.f64 	%fd277, [%rd102+6144];
	or.b32  	%r40, %r17, 1024;
	cvt.u64.u32 	%rd103, %r40;
	add.s64 	%rd328, %rd196, %rd103;
	ld.global.f64 	%fd448, [%rd102+8192];
	setp.lt.f64 	%p3, %fd274, 0d0000000000000000;
	neg.f64 	%fd278, %fd274;
	selp.f64 	%fd279, %fd278, %fd274, %p3;
	setp.lt.f64 	%p4, %fd275, 0d0000000000000000;
	neg.f64 	%fd280, %fd275;
	selp.f64 	%fd281, %fd280, %fd275, %p4;
	setp.geu.f64 	%p5, %fd279, %fd281;
	selp.f64 	%fd282, %fd274, %fd275, %p5;
	selp.b64 	%rd202, %rd101, %rd199, %p5;
	setp.lt.f64 	%p6, %fd282, 0d0000000000000000;
	neg.f64 	%fd283, %fd282;
	selp.f64 	%fd284, %fd283, %fd282, %p6;
	setp.lt.f64 	%p7, %fd276, 0d0000000000000000;
	neg.f64 	%fd285, %fd276;
	selp.f64 	%fd286, %fd285, %fd276, %p7;
	setp.geu.f64 	%p8, %fd284, %fd286;
	selp.f64 	%fd287, %fd282, %fd276, %p8;
	selp.b64 	%rd203, %rd202, %rd200, %p8;
	setp.lt.f64 	%p9, %fd287, 0d0000000000000000;
	neg.f64 	%fd288, %fd287;
	selp.f64 	%fd289, %fd288, %fd287, %p9;
	setp.lt.f64 	%p10, %fd277, 0d0000000000000000;
	neg.f64 	%fd290, %fd277;
	selp.f64 	%fd291, %fd290, %fd277, %p10;
	setp.geu.f64 	%p11, %fd289, %fd291;
	selp.f64 	%fd152, %fd287, %fd277, %p11;
	selp.b64 	%rd105, %rd203, %rd201, %p11;
	setp.lt.f64 	%p12, %fd152, 0d0000000000000000;
	neg.f64 	%fd292, %fd152;
	selp.f64 	%fd153, %fd292, %fd152, %p12;
	setp.lt.f64 	%p13, %fd448, 0d0000000000000000;
	neg.f64 	%fd293, %fd448;
	selp.f64 	%fd154, %fd293, %fd448, %p13;
	setp.lt.f64 	%p14, %fd153, %fd154;
	@%p14 bra 	$L__BB4_124;
	setp.lt.f64 	%p15, %fd154, %fd153;
	setp.lt.u64 	%p16, %rd105, %rd103;
	or.pred  	%p17, %p15, %p16;
	selp.f64 	%fd448, %fd152, %fd448, %p17;
	add.s64 	%rd204, %rd196, %rd105;
	selp.b64 	%rd328, %rd204, %rd328, %p17;
$L__BB4_124:
	setp.lt.u32 	%p18, %r36, 2560;
	mov.b32 	%r394, 1280;
	@%p18 bra 	$L__BB4_137;
	mov.b32 	%r393, 1280;
	mov.f64 	%fd433, %fd448;
$L__BB4_126:
	cvt.u64.u32 	%rd205, %r393;
	add.s64 	%rd206, %rd101, %rd205;
	mul.wide.u32 	%rd207, %r393, 8;
	add.s64 	%rd208, %rd102, %rd207;
	add.s64 	%rd309, %rd206, %rd196;
	ld.global.f64 	%fd434, [%rd208];
	add.s64 	%rd310, %rd309, 256;
	ld.global.f64 	%fd435, [%rd208+2048];
	ld.global.f64 	%fd436, [%rd208+4096];
	add.s64 	%rd312, %rd309, 768;
	ld.global.f64 	%fd437, [%rd208+6144];
	ld.global.f64 	%fd448, [%rd208+8192];
	setp.lt.f64 	%p19, %fd433, 0d0000000000000000;
	neg.f64 	%fd294, %fd433;
	selp.f64 	%fd163, %fd294, %fd433, %p19;
	setp.lt.f64 	%p20, %fd434, 0d0000000000000000;
	neg.f64 	%fd295, %fd434;
	selp.f64 	%fd164, %fd295, %fd434, %p20;
	setp.lt.f64 	%p21, %fd163, %fd164;
	@%p21 bra 	$L__BB4_128;
	setp.lt.f64 	%p22, %fd164, %fd163;
	setp.lt.s64 	%p23, %rd328, %rd309;
	or.pred  	%p24, %p22, %p23;
	selp.f64 	%fd434, %fd433, %fd434, %p24;
	selp.b64 	%rd309, %rd328, %rd309, %p24;
$L__BB4_128:
	setp.lt.f64 	%p25, %fd434, 0d0000000000000000;
	neg.f64 	%fd296, %fd434;
	selp.f64 	%fd167, %fd296, %fd434, %p25;
	setp.lt.f64 	%p26, %fd435, 0d0000000000000000;
	neg.f64 	%fd297, %fd435;
	selp.f64 	%fd168, %fd297, %fd435, %p26;
	setp.lt.f64 	%p27, %fd167, %fd168;
	@%p27 bra 	$L__BB4_130;
	setp.lt.f64 	%p28, %fd168, %fd167;
	setp.lt.s64 	%p29, %rd309, %rd310;
	or.pred  	%p30, %p28, %p29;
	selp.f64 	%fd435, %fd434, %fd435, %p30;
	selp.b64 	%rd310, %rd309, %rd310, %p30;
$L__BB4_130:
	cvt.u64.u32 	%rd209, %r393;
	add.s64 	%rd210, %rd101, %rd209;
	add.s64 	%rd211, %rd210, %rd196;
	add.s64 	%rd311, %rd211, 512;
	setp.lt.f64 	%p31, %fd435, 0d0000000000000000;
	neg.f64 	%fd298, %fd435;
	selp.f64 	%fd171, %fd298, %fd435, %p31;
	setp.lt.f64 	%p32, %fd436, 0d0000000000000000;
	neg.f64 	%fd299, %fd436;
	selp.f64 	%fd172, %fd299, %fd436, %p32;
	setp.lt.f64 	%p33, %fd171, %fd172;
	@%p33 bra 	$L__BB4_132;
	setp.lt.f64 	%p34, %fd172, %fd171;
	setp.lt.s64 	%p35, %rd310, %rd311;
	or.pred  	%p36, %p34, %p35;
	selp.f64 	%fd436, %fd435, %fd436, %p36;
	selp.b64 	%rd311, %rd310, %rd311, %p36;
$L__BB4_132:
	setp.lt.f64 	%p37, %fd436, 0d0000000000000000;
	neg.f64 	%fd300, %fd436;
	selp.f64 	%fd175, %fd300, %fd436, %p37;
	setp.lt.f64 	%p38, %fd437, 0d0000000000000000;
	neg.f64 	%fd301, %fd437;
	selp.f64 	%fd176, %fd301, %fd437, %p38;
	setp.lt.f64 	%p39, %fd175, %fd176;
	@%p39 bra 	$L__BB4_134;
	setp.lt.f64 	%p40, %fd176, %fd175;
	setp.lt.s64 	%p41, %rd311, %rd312;
	or.pred  	%p42, %p40, %p41;
	selp.f64 	%fd437, %fd436, %fd437, %p42;
	selp.b64 	%rd312, %rd311, %rd312, %p42;
$L__BB4_134:
	add.s64 	%rd328, %rd211, 1024;
	setp.lt.f64 	%p43, %fd437, 0d0000000000000000;
	neg.f64 	%fd302, %fd437;
	selp.f64 	%fd179, %fd302, %fd437, %p43;
	setp.lt.f64 	%p44, %fd448, 0d0000000000000000;
	neg.f64 	%fd303, %fd448;
	selp.f64 	%fd180, %fd303, %fd448, %p44;
	setp.lt.f64 	%p45, %fd179, %fd180;
	@%p45 bra 	$L__BB4_136;
	setp.lt.f64 	%p46, %fd180, %fd179;
	setp.lt.s64 	%p47, %rd312, %rd328;
	or.pred  	%p48, %p46, %p47;
	selp.f64 	%fd448, %fd437, %fd448, %p48;
	selp.b64 	%rd328, %rd312, %rd328, %p48;
$L__BB4_136:
	add.s32 	%r394, %r393, 1280;
	add.s32 	%r43, %r393, 2560;
	setp.le.s32 	%p49, %r43, %r36;
	mov.u32 	%r393, %r394;
	mov.f64 	%fd433, %fd448;
	@%p49 bra 	$L__BB4_126;
$L__BB4_137:
	setp.le.s32 	%p50, %r36, %r394;
	@%p50 bra 	$L__BB4_160;
	sub.s32 	%r21, %r36, %r394;
	setp.ge.s32 	%p51, %r17, %r21;
	@%p51 bra 	$L__BB4_160;
	cvta.to.global.u64 	%rd125, %rd195;
	not.b32 	%r44, %r17;
	add.s32 	%r45, %r36, %r44;
	sub.s32 	%r22, %r45, %r394;
	and.b32  	%r46, %r22, 768;
	setp.eq.s32 	%p52, %r46, 768;
	mov.u32 	%r397, %r17;
	@%p52 bra 	$L__BB4_145;
	add.s32 	%r47, %r17, %r394;
	cvt.u64.u32 	%rd216, %r47;
	add.s64 	%rd316, %rd196, %rd216;
	mul.wide.u32 	%rd217, %r47, 8;
	add.s64 	%rd315, %rd125, %rd217;
	shr.u32 	%r48, %r22, 8;
	add.s32 	%r49, %r48, 1;
	and.b32  	%r50, %r49, 3;
	neg.s32 	%r395, %r50;
	mov.u32 	%r397, %r17;
$L__BB4_141:
	.pragma "nounroll";
	mov.u64 	%rd130, %rd328;
	mov.f64 	%fd184, %fd448;
	ld.global.f64 	%fd185, [%rd315];
	setp.lt.f64 	%p53, %fd184, 0d0000000000000000;
	neg.f64 	%fd305, %fd184;
	selp.f64 	%fd186, %fd305, %fd184, %p53;
	setp.lt.f64 	%p54, %fd185, 0d0000000000000000;
	neg.f64 	%fd306, %fd185;
	selp.f64 	%fd187, %fd306, %fd185, %p54;
	setp.lt.f64 	%p55, %fd186, %fd187;
	mov.f64 	%fd448, %fd185;
	mov.u64 	%rd328, %rd316;
	@%p55 bra 	$L__BB4_144;
	setp.lt.f64 	%p56, %fd187, %fd186;
	mov.f64 	%fd448, %fd184;
	mov.u64 	%rd328, %rd130;
	@%p56 bra 	$L__BB4_144;
	setp.lt.s64 	%p57, %rd130, %rd316;
	selp.f64 	%fd448, %fd184, %fd185, %p57;
	min.s64 	%rd328, %rd130, %rd316;
$L__BB4_144:
	add.s32 	%r397, %r397, 256;
	add.s64 	%rd316, %rd316, 256;
	add.s64 	%rd315, %rd315, 2048;
	add.s32 	%r395, %r395, 1;
	setp.ne.s32 	%p58, %r395, 0;
	@%p58 bra 	$L__BB4_141;
$L__BB4_145:
	setp.lt.u32 	%p59, %r22, 768;
	@%p59 bra 	$L__BB4_160;
	add.s32 	%r398, %r397, %r394;
	cvt.u64.u32 	%rd218, %r398;
	add.s64 	%rd323, %rd196, %rd218;
	cvt.u64.u32 	%rd219, %r397;
	cvt.u64.u32 	%rd220, %r394;
	add.s64 	%rd221, %rd219, %rd220;
	shl.b64 	%rd222, %rd221, 3;
	add.s64 	%rd223, %rd222, %rd125;
	add.s64 	%rd322, %rd223, 6144;
	mul.wide.u32 	%rd224, %r398, 8;
	add.s64 	%rd321, %rd125, %rd224;
	add.s32 	%r399, %r397, 512;
$L__BB4_147:
	mov.u32 	%r32, %r399;
	ld.global.f64 	%fd193, [%rd321];
	setp.lt.f64 	%p60, %fd448, 0d0000000000000000;
	neg.f64 	%fd307, %fd448;
	selp.f64 	%fd194, %fd307, %fd448, %p60;
	setp.lt.f64 	%p61, %fd193, 0d0000000000000000;
	neg.f64 	%fd308, %fd193;
	selp.f64 	%fd195, %fd308, %fd193, %p61;
	setp.lt.f64 	%p62, %fd194, %fd195;
	mov.f64 	%fd445, %fd193;
	mov.u64 	%rd325, %rd323;
	@%p62 bra 	$L__BB4_150;
	setp.lt.f64 	%p63, %fd195, %fd194;
	mov.f64 	%fd445, %fd448;
	mov.u64 	%rd325, %rd328;
	@%p63 bra 	$L__BB4_150;
	setp.lt.s64 	%p64, %rd328, %rd323;
	selp.f64 	%fd445, %fd448, %fd193, %p64;
	min.s64 	%rd325, %rd328, %rd323;
$L__BB4_150:
	add.s32 	%r51, %r398, 256;
	cvt.u64.u32 	%rd225, %r51;
	add.s64 	%rd146, %rd196, %rd225;
	ld.global.f64 	%fd198, [%rd322+-4096];
	setp.lt.f64 	%p65, %fd445, 0d0000000000000000;
	neg.f64 	%fd309, %fd445;
	selp.f64 	%fd199, %fd309, %fd445, %p65;
	setp.lt.f64 	%p66, %fd198, 0d0000000000000000;
	neg.f64 	%fd310, %fd198;
	selp.f64 	%fd200, %fd310, %fd198, %p66;
	setp.lt.f64 	%p67, %fd199, %fd200;
	mov.f64 	%fd446, %fd198;
	mov.u64 	%rd326, %rd146;
	@%p67 bra 	$L__BB4_153;
	setp.lt.f64 	%p68, %fd200, %fd199;
	mov.f64 	%fd446, %fd445;
	mov.u64 	%rd326, %rd325;
	@%p68 bra 	$L__BB4_153;
	setp.lt.s64 	%p69, %rd325, %rd146;
	selp.f64 	%fd446, %fd445, %fd198, %p69;
	min.s64 	%rd326, %rd325, %rd146;
$L__BB4_153:
	add.s32 	%r52, %r398, 512;
	cvt.u64.u32 	%rd226, %r52;
	add.s64 	%rd149, %rd196, %rd226;
	ld.global.f64 	%fd203, [%rd322+-2048];
	setp.lt.f64 	%p70, %fd446, 0d0000000000000000;
	neg.f64 	%fd311, %fd446;
	selp.f64 	%fd204, %fd311, %fd446, %p70;
	setp.lt.f64 	%p71, %fd203, 0d0000000000000000;
	neg.f64 	%fd312, %fd203;
	selp.f64 	%fd205, %fd312, %fd203, %p71;
	setp.lt.f64 	%p72, %fd204, %fd205;
	mov.f64 	%fd447, %fd203;
	mov.u64 	%rd327, %rd149;
	@%p72 bra 	$L__BB4_156;
	setp.lt.f64 	%p73, %fd205, %fd204;
	mov.f64 	%fd447, %fd446;
	mov.u64 	%rd327, %rd326;
	@%p73 bra 	$L__BB4_156;
	setp.lt.s64 	%p74, %rd326, %rd149;
	selp.f64 	%fd447, %fd446, %fd203, %p74;
	min.s64 	%rd327, %rd326, %rd149;
$L__BB4_156:
	add.s32 	%r53, %r398, 768;
	cvt.u64.u32 	%rd227, %r53;
	add.s64 	%rd152, %rd196, %rd227;
	ld.global.f64 	%fd208, [%rd322];
	setp.lt.f64 	%p75, %fd447, 0d0000000000000000;
	neg.f64 	%fd313, %fd447;
	selp.f64 	%fd209, %fd313, %fd447, %p75;
	setp.lt.f64 	%p76, %fd208, 0d0000000000000000;
	neg.f64 	%fd314, %fd208;
	selp.f64 	%fd210, %fd314, %fd208, %p76;
	setp.lt.f64 	%p77, %fd209, %fd210;
	mov.f64 	%fd448, %fd208;
	mov.u64 	%rd328, %rd152;
	@%p77 bra 	$L__BB4_159;
	setp.lt.f64 	%p78, %fd210, %fd209;
	mov.f64 	%fd448, %fd447;
	mov.u64 	%rd328, %rd327;
	@%p78 bra 	$L__BB4_159;
	setp.lt.s64 	%p79, %rd327, %rd152;
	selp.f64 	%fd448, %fd447, %fd208, %p79;
	min.s64 	%rd328, %rd327, %rd152;
$L__BB4_159:
	add.s64 	%rd323, %rd323, 1024;
	add.s64 	%rd322, %rd322, 8192;
	add.s64 	%rd321, %rd321, 8192;
	add.s32 	%r399, %r32, 1024;
	add.s32 	%r54, %r32, 512;
	add.s32 	%r398, %r398, 1024;
	setp.lt.s32 	%p80, %r54, %r21;
	@%p80 bra 	$L__BB4_147;
$L__BB4_160:
	// begin inline asm
	mov.u32 %r55, %laneid;
	// end inline asm
	mov.b64 	%rd228, %fd448;
	mov.b64 	{%r57, %r62}, %rd228;
	mov.b32 	%r73, 1;
	mov.b32 	%r74, 31;
	mov.b32 	%r75, -1;
	// begin inline asm
	shfl.sync.down.b32 %r56, %r57, %r73, %r74, %r75;
	// end inline asm
	// begin inline asm
	shfl.sync.down.b32 %r61, %r62, %r73, %r74, %r75;
	// end inline asm
	mov.b64 	%rd229, {%r56, %r61};
	mov.b64 	%fd214, %rd229;
	mov.b64 	{%r67, %r72}, %rd328;
	// begin inline asm
	shfl.sync.down.b32 %r66, %r67, %r73, %r74, %r75;
	// end inline asm
	// begin inline asm
	shfl.sync.down.b32 %r71, %r72, %r73, %r74, %r75;
	// end inline asm
	mov.b64 	%rd159, {%r66, %r71};
	setp.gt.s32 	%p81, %r55, 30;
	mov.f64 	%fd450, %fd448;
	mov.u64 	%rd330, %rd328;
	@%p81 bra 	$L__BB4_164;
	setp.lt.f64 	%p82, %fd448, 0d0000000000000000;
	neg.f64 	%fd315, %fd448;
	selp.f64 	%fd215, %fd315, %fd448, %p82;
	setp.lt.f64 	%p83, %fd214, 0d0000000000000000;
	neg.f64 	%fd316, %fd214;
	selp.f64 	%fd216, %fd316, %fd214, %p83;
	setp.lt.f64 	%p84, %fd215, %fd216;
	mov.f64 	%fd450, %fd214;
	mov.u64 	%rd330, %rd159;
	@%p84 bra 	$L__BB4_164;
	setp.lt.f64 	%p85, %fd216, %fd215;
	mov.f64 	%fd450, %fd448;
	mov.u64 	%rd330, %rd328;
	@%p85 bra 	$L__BB4_164;
	setp.lt.s64 	%p86, %rd328, %rd159;
	selp.f64 	%fd450, %fd448, %fd214, %p86;
	min.s64 	%rd330, %rd328, %rd159;
$L__BB4_164:
	mov.b64 	%rd230, %fd450;
	mov.b64 	{%r77, %r82}, %rd230;
	mov.b32 	%r93, 2;
	mov.b32 	%r94, 31;
	mov.b32 	%r95, -1;
	// begin inline asm
	shfl.sync.down.b32 %r76, %r77, %r93, %r94, %r95;
	// end inline asm
	// begin inline asm
	shfl.sync.down.b32 %r81, %r82, %r93, %r94, %r95;
	// end inline asm
	mov.b64 	%rd231, {%r76, %r81};
	mov.b64 	%fd219, %rd231;
	mov.b64 	{%r87, %r92}, %rd330;
	// begin inline asm
	shfl.sync.down.b32 %r86, %r87, %r93, %r94, %r95;
	// end inline asm
	// begin inline asm
	shfl.sync.down.b32 %r91, %r92, %r93, %r94, %r95;
	// end inline asm
	mov.b64 	%rd162, {%r86, %r91};
	setp.gt.s32 	%p87, %r55, 29;
	mov.f64 	%fd451, %fd450;
	mov.u64 	%rd331, %rd330;
	@%p87 bra 	$L__BB4_168;
	setp.lt.f64 	%p88, %fd450, 0d0000000000000000;
	neg.f64 	%fd317, %fd450;
	selp.f64 	%fd220, %fd317, %fd450, %p88;
	setp.lt.f64 	%p89, %fd219, 0d0000000000000000;
	neg.f64 	%fd318, %fd219;
	selp.f64 	%fd221, %fd318, %fd219, %p89;
	setp.lt.f64 	%p90, %fd220, %fd221;
	mov.f64 	%fd451, %fd219;
	mov.u64 	%rd331, %rd162;
	@%p90 bra 	$L__BB4_168;
	setp.lt.f64 	%p91, %fd221, %fd220;
	mov.f64 	%fd451, %fd450;
	mov.u64 	%rd331, %rd330;
	@%p91 bra 	$L__BB4_168;
	setp.lt.s64 	%p92, %rd330, %rd162;
	selp.f64 	%fd451, %fd450, %fd219, %p92;
	min.s64 	%rd331, %rd330, %rd162;
$L__BB4_168:
	mov.b64 	%rd232, %fd451;
	mov.b64 	{%r97, %r102}, %rd232;
	mov.b32 	%r113, 4;
	mov.b32 	%r114, 31;
	mov.b32 	%r115, -1;
	// begin inline asm
	shfl.sync.down.b32 %r96, %r97, %r113, %r114, %r115;
	// end inline asm
	// begin inline asm
	shfl.sync.down.b32 %r101, %r102, %r113, %r114, %r115;
	// end inline asm
	mov.b64 	%rd233, {%r96, %r101};
	mov.b64 	%fd224, %rd233;
	mov.b64 	{%r107, %r112}, %rd331;
	// begin inline asm
	shfl.sync.down.b32 %r106, %r107, %r113, %r114, %r115;
	// end inline asm
	// begin inline asm
	shfl.sync.down.b32 %r111, %r112, %r113, %r114, %r115;
	// end inline asm
	mov.b64 	%rd165, {%r106, %r111};
	setp.gt.s32 	%p93, %r55, 27;
	mov.f64 	%fd452, %fd451;
	mov.u64 	%rd332, %rd331;
	@%p93 bra 	$L__BB4_172;
	setp.lt.f64 	%p94, %fd451, 0d0000000000000000;
	neg.f64 	%fd319, %fd451;
	selp.f64 	%fd225, %fd319, %fd451, %p94;
	setp.lt.f64 	%p95, %fd224, 0d0000000000000000;
	neg.f64 	%fd320, %fd224;
	selp.f64 	%fd226, %fd320, %fd224, %p95;
	setp.lt.f64 	%p96, %fd225, %fd226;
	mov.f64 	%fd452, %fd224;
	mov.u64 	%rd332, %rd165;
	@%p96 bra 	$L__BB4_172;
	setp.lt.f64 	%p97, %fd226, %fd225;
	mov.f64 	%fd452, %fd451;
	mov.u64 	%rd332, %rd331;
	@%p97 bra 	$L__BB4_172;
	setp.lt.s64 	%p98, %rd331, %rd165;
	selp.f64 	%fd452, %fd451, %fd224, %p98;
	min.s64 	%rd332, %rd331, %rd165;
$L__BB4_172:
	mov.b64 	%rd234, %fd452;
	mov.b64 	{%r117, %r122}, %rd234;
	mov.b32 	%r133, 8;
	mov.b32 	%r134, 31;
	mov.b32 	%r135, -1;
	// begin inline asm
	shfl.sync.down.b32 %r116, %r117, %r133, %r134, %r135;
	// end inline asm
	// begin inline asm
	shfl.sync.down.b32 %r121, %r122, %r133, %r134, %r135;
	// end inline asm
	mov.b64 	%rd235, {%r116, %r121};
	mov.b64 	%fd229, %rd235;
	mov.b64 	{%r127, %r132}, %rd332;
	// begin inline asm
	shfl.sync.down.b32 %r126, %r127, %r133, %r134, %r135;
	// end inline asm
	// begin inline asm
	shfl.sync.down.b32 %r131, %r132, %r133, %r134, %r135;
	// end inline asm
	mov.b64 	%rd168, {%r126, %r131};
	setp.gt.s32 	%p99, %r55, 23;
	mov.f64 	%fd453, %fd452;
	mov.u64 	%rd333, %rd332;
	@%p99 bra 	$L__BB4_176;
	setp.lt.f64 	%p100, %fd452, 0d0000000000000000;
	neg.f64 	%fd321, %fd452;
	selp.f64 	%fd230, %fd321, %fd452, %p100;
	setp.lt.f64 	%p101, %fd229, 0d0000000000000000;
	neg.f64 	%fd322, %fd229;
	selp.f64 	%fd231, %fd322, %fd229, %p101;
	setp.lt.f64 	%p102, %fd230, %fd231;
	mov.f64 	%fd453, %fd229;
	mov.u64 	%rd333, %rd168;
	@%p102 bra 	$L__BB4_176;
	setp.lt.f64 	%p103, %fd231, %fd230;
	mov.f64 	%fd453, %fd452;
	mov.u64 	%rd333, %rd332;
	@%p103 bra 	$L__BB4_176;
	setp.lt.s64 	%p104, %rd332, %rd168;
	selp.f64 	%fd453, %fd452, %fd229, %p104;
	min.s64 	%rd333, %rd332, %rd168;
$L__BB4_176:
	mov.b64 	%rd236, %fd453;
	mov.b64 	{%r137, %r142}, %rd236;
	mov.b32 	%r153, 16;
	mov.b32 	%r154, 31;
	mov.b32 	%r155, -1;
	// begin inline asm
	shfl.sync.down.b32 %r136, %r137, %r153, %r154, %r155;
	// end inline asm
	// begin inline asm
	shfl.sync.down.b32 %r141, %r142, %r153, %r154, %r155;
	// end inline asm
	mov.b64 	%rd237, {%r136, %r141};
	mov.b64 	%fd234, %rd237;
	mov.b64 	{%r147, %r152}, %rd333;
	// begin inline asm
	shfl.sync.down.b32 %r146, %r147, %r153, %r154, %r155;
	// end inline asm
	// begin inline asm
	shfl.sync.down.b32 %r151, %r152, %r153, %r154, %r155;
	// end inline asm
	mov.b64 	%rd171, {%r146, %r151};
	setp.gt.s32 	%p105, %r55, 15;
	mov.f64 	%fd461, %fd453;
	mov.u64 	%rd341, %rd333;
	@%p105 bra 	$L__BB4_180;
	setp.lt.f64 	%p106, %fd453, 0d0000000000000000;
	neg.f64 	%fd323, %fd453;
	selp.f64 	%fd235, %fd323, %fd453, %p106;
	setp.lt.f64 	%p107, %fd234, 0d0000000000000000;
	neg.f64 	%fd324, %fd234;
	selp.f64 	%fd236, %fd324, %fd234, %p107;
	setp.lt.f64 	%p108, %fd235, %fd236;
	mov.f64 	%fd461, %fd234;
	mov.u64 	%rd341, %rd171;
	@%p108 bra 	$L__BB4_180;
	setp.lt.f64 	%p109, %fd236, %fd235;
	mov.f64 	%fd461, %fd453;
	mov.u64 	%rd341, %rd333;
	@%p109 bra 	$L__BB4_180;
	setp.lt.s64 	%p110, %rd333, %rd171;
	selp.f64 	%fd461, %fd453, %fd234, %p110;
	min.s64 	%rd341, %rd333, %rd171;
$L__BB4_180:
	setp.ne.s32 	%p111, %r55, 0;
	@%p111 bra 	$L__BB4_182;
	shr.u32 	%r156, %r17, 1;
	and.b32  	%r157, %r156, 496;
	mov.u32 	%r158, _ZN6thrust24THRUST_300001_SM_1000_NS8cuda_cub4core6detail5shmemE;
	add.s32 	%r159, %r158, %r157;
	st.shared.f64 	[%r159+8], %fd461;
	st.shared.u64 	[%r159+16], %rd341;
$L__BB4_182:
	bar.sync 	0;
	setp.ne.s32 	%p112, %r17, 0;
	@%p112 bra 	$L__BB4_204;
	ld.shared.f64 	%fd239, [_ZN6thrust24THRUST_300001_SM_1000_NS8cuda_cub4core6detail5shmemE+24];
	ld.shared.u64 	%rd174, [_ZN6thrust24THRUST_300001_SM_1000_NS8cuda_cub4core6detail5shmemE+32];
	setp.lt.f64 	%p113, %fd461, 0d0000000000000000;
	neg.f64 	%fd325, %fd461;
	selp.f64 	%fd240, %fd325, %fd461, %p113;
	setp.lt.f64 	%p114, %fd239, 0d0000000000000000;
	neg.f64 	%fd326, %fd239;
	selp.f64 	%fd241, %fd326, %fd239, %p114;
	setp.lt.f64 	%p115, %fd240, %fd241;
	mov.f64 	%fd455, %fd239;
	mov.u64 	%rd335, %rd174;
	@%p115 bra 	$L__BB4_186;
	setp.lt.f64 	%p116, %fd241, %fd240;
	mov.f64 	%fd455, %fd461;
	mov.u64 	%rd335, %rd341;
	@%p116 bra 	$L__BB4_186;
	setp.lt.s64 	%p117, %rd341, %rd174;
	selp.f64 	%fd455, %fd461, %fd239, %p117;
	min.s64 	%rd335, %rd341, %rd174;
$L__BB4_186:
	ld.shared.f64 	%fd244, [_ZN6thrust24THRUST_300001_SM_1000_NS8cuda_cub4core6detail5shmemE+40];
	ld.shared.u64 	%rd177, [_ZN6thrust24THRUST_300001_SM_1000_NS8cuda_cub4core6detail5shmemE+48];
	setp.lt.f64 	%p118, %fd455, 0d0000000000000000;
	neg.f64 	%fd327, %fd455;
	selp.f64 	%fd245, %fd327, %fd455, %p118;
	setp.lt.f64 	%p119, %fd244, 0d0000000000000000;
	neg.f64 	%fd328, %fd244;
	selp.f64 	%fd246, %fd328, %fd244, %p119;
	setp.lt.f64 	%p120, %fd245, %fd246;
	mov.f64 	%fd456, %fd244;
	mov.u64 	%rd336, %rd177;
	@%p120 bra 	$L__BB4_189;
	setp.lt.f64 	%p121, %fd246, %fd245;
	mov.f64 	%fd456, %fd455;
	mov.u64 	%rd336, %rd335;
	@%p121 bra 	$L__BB4_189;
	setp.lt.s64 	%p122, %rd335, %rd177;
	selp.f64 	%fd456, %fd455, %fd244, %p122;
	min.s64 	%rd336, %rd335, %rd177;
$L__BB4_189:
	ld.shared.f64 	%fd249, [_ZN6thrust24THRUST_300001_SM_1000_NS8cuda_cub4core6detail5shmemE+56];
	ld.shared.u64 	%rd180, [_ZN6thrust24THRUST_300001_SM_1000_NS8cuda_cub4core6detail5shmemE+64];
	setp.lt.f64 	%p123, %fd456, 0d0000000000000000;
	neg.f64 	%fd329, %fd456;
	selp.f64 	%fd250, %fd329, %fd456, %p123;
	setp.lt.f64 	%p124, %fd249, 0d0000000000000000;
	neg.f64 	%fd330, %fd249;
	selp.f64 	%fd251, %fd330, %fd249, %p124;
	setp.lt.f64 	%p125, %fd250, %fd251;
	mov.f64 	%fd457, %fd249;
	mov.u64 	%rd337, %rd180;
	@%p125 bra 	$L__BB4_192;
	setp.lt.f64 	%p126, %fd251, %fd250;
	mov.f64 	%fd457, %fd456;
	mov.u64 	%rd337, %rd336;
	@%p126 bra 	$L__BB4_192;
	setp.lt.s64 	%p127, %rd336, %rd180;
	selp.f64 	%fd457, %fd456, %fd249, %p127;
	min.s64 	%rd337, %rd336, %rd180;
$L__BB4_192:
	ld.shared.f64 	%fd254, [_ZN6thrust24THRUST_300001_SM_1000_NS8cuda_cub4core6detail5shmemE+72];
	ld.shared.u64 	%rd183, [_ZN6thrust24THRUST_300001_SM_1000_NS8cuda_cub4core6detail5shmemE+80];
	setp.lt.f64 	%p128, %fd457, 0d0000000000000000;
	neg.f64 	%fd331, %fd457;
	selp.f64 	%fd255, %fd331, %fd457, %p128;
	setp.lt.f64 	%p129, %fd254, 0d0000000000000000;
	neg.f64 	%fd332, %fd254;
	selp.f64 	%fd256, %fd332, %fd254, %p129;
	setp.lt.f64 	%p130, %fd255, %fd256;
	mov.f64 	%fd458, %fd254;
	mov.u64 	%rd338, %rd183;
	@%p130 bra 	$L__BB4_195;
	setp.lt.f64 	%p131, %fd256, %fd255;
	mov.f64 	%fd458, %fd457;
	mov.u64 	%rd338, %rd337;
	@%p131 bra 	$L__BB4_195;
	setp.lt.s64 	%p132, %rd337, %rd183;
	selp.f64 	%fd458, %fd457, %fd254, %p132;
	min.s64 	%rd338, %rd337, %rd183;
$L__BB4_195:
	ld.shared.f64 	%fd259, [_ZN6thrust24THRUST_300001_SM_1000_NS8cuda_cub4core6detail5shmemE+88];
	ld.shared.u64 	%rd186, [_ZN6thrust24THRUST_300001_SM_1000_NS8cuda_cub4core6detail5shmemE+96];
	setp.lt.f64 	%p133, %fd458, 0d0000000000000000;
	neg.f64 	%fd333, %fd458;
	selp.f64 	%fd260, %fd333, %fd458, %p133;
	setp.lt.f64 	%p134, %fd259, 0d0000000000000000;
	neg.f64 	%fd334, %fd259;
	selp.f64 	%fd261, %fd334, %fd259, %p134;
	setp.lt.f64 	%p135, %fd260, %fd261;
	mov.f64 	%fd459, %fd259;
	mov.u64 	%rd339, %rd186;
	@%p135 bra 	$L__BB4_198;
	setp.lt.f64 	%p136, %fd261, %fd260;
	mov.f64 	%fd459, %fd458;
	mov.u64 	%rd339, %rd338;
	@%p136 bra 	$L__BB4_198;
	setp.lt.s64 	%p137, %rd338, %rd186;
	selp.f64 	%fd459, %fd458, %fd259, %p137;
	min.s64 	%rd339, %rd338, %rd186;
$L__BB4_198:
	ld.shared.f64 	%fd264, [_ZN6thrust24THRUST_300001_SM_1000_NS8cuda_cub4core6detail5shmemE+104];
	ld.shared.u64 	%rd189, [_ZN6thrust24THRUST_300001_SM_1000_NS8cuda_cub4core6detail5shmemE+112];
	setp.lt.f64 	%p138, %fd459, 0d0000000000000000;
	neg.f64 	%fd335, %fd459;
	selp.f64 	%fd265, %fd335, %fd459, %p138;
	setp.lt.f64 	%p139, %fd264, 0d0000000000000000;
	neg.f64 	%fd336, %fd264;
	selp.f64 	%fd266, %fd336, %fd264, %p139;
	setp.lt.f64 	%p140, %fd265, %fd266;
	mov.f64 	%fd460, %fd264;
	mov.u64 	%rd340, %rd189;
	@%p140 bra 	$L__BB4_201;
	setp.lt.f64 	%p141, %fd266, %fd265;
	mov.f64 	%fd460, %fd459;
	mov.u64 	%rd340, %rd339;
	@%p141 bra 	$L__BB4_201;
	setp.lt.s64 	%p142, %rd339, %rd189;
	selp.f64 	%fd460, %fd459, %fd264, %p142;
	min.s64 	%rd340, %rd339, %rd189;
$L__BB4_201:
	ld.shared.f64 	%fd269, [_ZN6thrust24THRUST_300001_SM_1000_NS8cuda_cub4core6detail5shmemE+120];
	ld.shared.u64 	%rd192, [_ZN6thrust24THRUST_300001_SM_1000_NS8cuda_cub4core6detail5shmemE+128];
	setp.lt.f64 	%p143, %fd460, 0d0000000000000000;
	neg.f64 	%fd337, %fd460;
	selp.f64 	%fd270, %fd337, %fd460, %p143;
	setp.lt.f64 	%p144, %fd269, 0d0000000000000000;
	neg.f64 	%fd338, %fd269;
	selp.f64 	%fd271, %fd338, %fd269, %p144;
	setp.lt.f64 	%p145, %fd270, %fd271;
	mov.u64 	%rd341, %rd192;
	mov.f64 	%fd461, %fd269;
	@%p145 bra 	$L__BB4_204;
	setp.lt.f64 	%p146, %fd271, %fd270;
	mov.u64 	%rd341, %rd340;
	mov.f64 	%fd461, %fd460;
	@%p146 bra 	$L__BB4_204;
	setp.lt.s64 	%p147, %rd340, %rd192;
	selp.f64 	%fd461, %fd460, %fd269, %p147;
	min.s64 	%rd341, %rd340, %rd192;
$L__BB4_204:
	mov.u32 	%r387, %tid.x;
	setp.ne.s32 	%p322, %r387, 0;
	@%p322 bra 	$L__BB4_206;
	ld.param.u64 	%rd271, [_ZN6thrust24THRUST_300001_SM_1000_NS8cuda_cub4core6detail13_kernel_agentINS1_8__reduce11ReduceAgentINS0_12zip_iteratorIN4cuda3std3__45tupleIJNS0_10device_ptrIdEENS0_17counting_iteratorIlNS0_11use_defaultESF_SF_EEEEEEEPNSB_IJdlEEESJ_iNS1_9__extrema9arg_max_fIdl10comparatorEEEEJSI_SK_iSO_EEEvDpT0__param_1];
	cvta.to.global.u64 	%rd270, %rd271;
	st.global.f64 	[%rd270], %fd461;
	st.global.u64 	[%rd270+8], %rd341;
$L__BB4_206:
	ret;

}
	// .globl	_ZN6thrust24THRUST_300001_SM_1000_NS8cuda_cub4core6detail13_kernel_agentINS1_8__reduce11ReduceAgentINS0_12zip_iteratorIN4cuda3std3__45tupleIJNS0_10device_ptrIdEENS0_17counting_iteratorIlNS0_11use_defaultESF_SF_EEEEEEEPNSB_IJdlEEESJ_iNS1_9__extrema9arg_max_fIdl10comparatorEEEEJSI_SK_iN3cub18CUB_300001_SM_100013GridEvenShareIiEENSR_9GridQueueIjEESO_EEEvDpT0_
.visible .entry _ZN6thrust24THRUST_300001_SM_1000_NS8cuda_cub4core6detail13_kernel_agentINS1_8__reduce11ReduceAgentINS0_12zip_iteratorIN4cuda3std3__45tupleIJNS0_10device_ptrIdEENS0_17counting_iteratorIlNS0_11use_defaultESF_SF_EEEEEEEPNSB_IJdlEEESJ_iNS1_9__extrema9arg_max_fIdl10comparatorEEEEJSI_SK_iN3cub18CUB_300001_SM_100013GridEvenShareIiEENSR_9GridQueueIjEESO_EEEvDpT0_(
	.param .align 8 .b8 _ZN6thrust24THRUST_300001_SM_1000_NS8cuda_cub4core6detail13_kernel_agentINS1_8__reduce11ReduceAgentINS0_12zip_iteratorIN4cuda3std3__45tupleIJNS0_10device_ptrIdEENS0_17counting_iteratorIlNS0_11use_defaultESF_SF_EEEEEEEPNSB_IJdlEEESJ_iNS1_9__extrema9arg_max_fIdl10comparatorEEEEJSI_SK_iN3cub18CUB_300001_SM_100013GridEvenShareIiEENSR_9GridQueueIjEESO_EEEvDpT0__param_0[16],
	.param .u64 .ptr .align 1 _ZN6thrust24THRUST_300001_SM_1000_NS8cuda_cub4core6detail13_kernel_agentINS1_8__reduce11ReduceAgentINS0_12zip_iteratorIN4cuda3std3__45tupleIJNS0_10device_ptrIdEENS0_17counting_iteratorIlNS0_11use_defaultESF_SF_EEEEEEEPNSB_IJdlEEESJ_iNS1_9__extrema9arg_max_fIdl10comparatorEEEEJSI_SK_iN3cub18CUB_300001_SM_100013GridEvenShareIiEENSR_9GridQueueIjEESO_EEEvDpT0__param_1,
	.param .u32 _ZN6thrust24THRUST_300001_SM_1000_NS8cuda_cub4core6detail13_kernel_agentINS1_8__reduce11ReduceAgentINS0_12zip_iteratorIN4cuda3std3__45tupleIJNS0_10device_ptrIdEENS0_17counting_iteratorIlNS0_11use_defaultESF_SF_EEEEEEEPNSB_IJdlEEESJ_iNS1_9__extrema9arg_max_fIdl10comparatorEEEEJSI_SK_iN3cub18CUB_300001_SM_100013GridEvenShareIiEENSR_9GridQueueIjEESO_EEEvDpT0__param_2,
	.param .align 4 .b8 _ZN6thrust24THRUST_300001_SM_1000_NS8cuda_cub4core6detail13_kernel_agentINS1_8__reduce11ReduceAgentINS0_12zip_iteratorIN4cuda3std3__45tupleIJNS0_10device_ptrIdEENS0_17counting_iteratorIlNS0_11use_defaultESF_SF_EEEEEEEPNSB_IJdlEEESJ_iNS1_9__extrema9arg_max_fIdl10comparatorEEEEJSI_SK_iN3cub18CUB_300001_SM_100013GridEvenShareIiEENSR_9GridQueueIjEESO_EEEvDpT0__param_3[40],
	.param .align 8 .b8 _ZN6thrust24THRUST_300001_SM_1000_NS8cuda_cub4core6detail13_kernel_agentINS1_8__reduce11ReduceAgentINS0_12zip_iteratorIN4cuda3std3__45tupleIJNS0_10device_ptrIdEENS0_17counting_iteratorIlNS0_11use_defaultESF_SF_EEEEEEEPNSB_IJdlEEESJ_iNS1_9__extrema9arg_max_fIdl10comparatorEEEEJSI_SK_iN3cub18CUB_300001_SM_100013GridEvenShareIiEENSR_9GridQueueIjEESO_EEEvDpT0__param_4[8],
	.param .align 1 .b8 _ZN6thrust24THRUST_300001_SM_1000_NS8cuda_cub4core6detail13_kernel_agentINS1_8__reduce11ReduceAgentINS0_12zip_iteratorIN4cuda3std3__45tupleIJNS0_10device_ptrIdEENS0_17counting_iteratorIlNS0_11use_defaultESF_SF_EEEEEEEPNSB_IJdlEEESJ_iNS1_9__extrema9arg_max_fIdl10comparatorEEEEJSI_SK_iN3cub18CUB_300001_SM_100013GridEvenShareIiEENSR_9GridQueueIjEESO_EEEvDpT0__param_5[1]
)
.maxntid 256
{
	.reg .pred 	%p<325>;
	.reg .b32 	%r<437>;
	.reg .b64 	%rd<318>;
	.reg .b64 	%fd<462>;

	ld.param.u64 	%rd182, [_ZN6thrust24THRUST_300001_SM_1000_NS8cuda_cub4core6detail13_kernel_agentINS1_8__reduce11ReduceAgentINS0_12zip_iteratorIN4cuda3std3__45tupleIJNS0_10device_ptrIdEENS0_17counting_iteratorIlNS0_11use_defaultESF_SF_EEEEEEEPNSB_IJdlEEESJ_iNS1_9__extrema9arg_max_fIdl10comparatorEEEEJSI_SK_iN3cub18CUB_300001_SM_100013GridEvenShareIiEENSR_9GridQueueIjEESO_EEEvDpT0__param_0+8];
	ld.param.u64 	%rd181, [_ZN6thrust24THRUST_300001_SM_1000_NS8cuda_cub4core6detail13_kernel_agentINS1_8__reduce11ReduceAgentINS0_12zip_iteratorIN4cuda3std3__45tupleIJNS0_10device_ptrIdEENS0_17counting_iteratorIlNS0_11use_defaultESF_SF_EEEEEEEPNSB_IJdlEEESJ_iNS1_9__extrema9arg_max_fIdl10comparatorEEEEJSI_SK_iN3cub18CUB_300001_SM_100013GridEvenShareIiEENSR_9GridQueueIjEESO_EEEvDpT0__param_0];
	ld.param.u64 	%rd184, [_ZN6thrust24THRUST_300001_SM_1000_NS8cuda_cub4core6detail13_kernel_agentINS1_8__reduce11ReduceAgentINS0_12zip_iteratorIN4cuda3std3__45tupleIJNS0_10device_ptrIdEENS0_17counting_iteratorIlNS0_11use_defaultESF_SF_EEEEEEEPNSB_IJdlEEESJ_iNS1_9__extrema9arg_max_fIdl10comparatorEEEEJSI_SK_iN3cub18CUB_300001_SM_100013GridEvenShareIiEENSR_9GridQueueIjEESO_EEEvDpT0__param_4];
	ld.param.u32 	%r66, [_ZN6thrust24THRUST_300001_SM_1000_NS8cuda_cub4core6detail13_kernel_agentINS1_8__reduce11ReduceAgentINS0_12zip_iteratorIN4cuda3std3__45tupleIJNS0_10device_ptrIdEENS0_17counting_iteratorIlNS0_11use_defaultESF_SF_EEEEEEEPNSB_IJdlEEESJ_iNS1_9__extrema9arg_max_fIdl10comparatorEEEEJSI_SK_iN3cub18CUB_300001_SM_100013GridEvenShareIiEENSR_9GridQueueIjEESO_EEEvDpT0__param_2];
	cvta.to.global.u64 	%rd1, %rd184;
	cvta.to.global.u64 	%rd2, %rd181;
	mov.u32 	%r1, %ctaid.x;
	mul.lo.s32 	%r2, %r1, 1280;
	mov.u32 	%r67, %nctaid.x;
	mul.lo.s32 	%r3, %r67, 1280;
	add.s32 	%r68, %r2, 1280;
	setp.le.s32 	%p1, %r68, %r66;
	@%p1 bra 	$L__BB5_121;
	sub.s32 	%r4, %r66, %r2;
	mov.u32 	%r5, %tid.x;
	setp.ge.s32 	%p150, %r5, %r4;
	mov.f64 	%fd408, 0d0000000000000000;
	mov.b64 	%rd264, 0;
	mov.u32 	%r420, %r5;
	@%p150 bra 	$L__BB5_3;
	add.s32 	%r190, %r2, %r5;
	cvt.s64.s32 	%rd219, %r190;
	mul.wide.s32 	%rd220, %r190, 8;
	add.s64 	%rd221, %rd2, %rd220;
	add.s64 	%rd264, %rd182, %rd219;
	ld.global.f64 	%fd408, [%rd221];
	add.s32 	%r420, %r5, 256;
$L__BB5_3:
	setp.ge.s32 	%p151, %r420, %r4;
	@%p151 bra 	$L__BB5_25;
	not.b32 	%r191, %r420;
	add.s32 	%r192, %r66, %r191;
	sub.s32 	%r8, %r192, %r2;
	and.b32  	%r193, %r8, 768;
	setp.eq.s32 	%p152, %r193, 768;
	@%p152 bra 	$L__BB5_10;
	add.s32 	%r418, %r420, %r2;
	shr.u32 	%r194, %r8, 8;
	add.s32 	%r195, %r194, 1;
	and.b32  	%r196, %r195, 3;
	neg.s32 	%r417, %r196;
$L__BB5_6:
	.pragma "nounroll";
	mov.u64 	%rd6, %rd264;
	mov.f64 	%fd3, %fd408;
	cvt.s64.s32 	%rd223, %r418;
	add.s64 	%rd7, %rd182, %rd223;
	mul.wide.s32 	%rd224, %r418, 8;
	add.s64 	%rd225, %rd2, %rd224;
	ld.global.f64 	%fd4, [%rd225];
	setp.lt.f64 	%p153, %fd3, 0d0000000000000000;
	neg.f64 	%fd341, %fd3;
	selp.f64 	%fd5, %fd341, %fd3, %p153;
	setp.lt.f64 	%p154, %fd4, 0d0000000000000000;
	neg.f64 	%fd342, %fd4;
	selp.f64 	%fd6, %fd342, %fd4, %p154;
	setp.lt.f64 	%p155, %fd5, %fd6;
	mov.u64 	%rd264, %rd7;
	mov.f64 	%fd408, %fd4;
	@%p155 bra 	$L__BB5_9;
	setp.lt.f64 	%p156, %fd6, %fd5;
	mov.u64 	%rd264, %rd6;
	mov.f64 	%fd408, %fd3;
	@%p156 bra 	$L__BB5_9;
	setp.lt.s64 	%p157, %rd6, %rd7;
	min.s64 	%rd264, %rd6, %rd7;
	selp.f64 	%fd408, %fd3, %fd4, %p157;
$L__BB5_9:
	add.s32 	%r420, %r420, 256;
	add.s32 	%r418, %r418, 256;
	add.s32 	%r417, %r417, 1;
	setp.ne.s32 	%p158, %r417, 0;
	@%p158 bra 	$L__BB5_6;
$L__BB5_10:
	setp.lt.u32 	%p159, %r8, 768;
	@%p159 bra 	$L__BB5_25;
	add.s32 	%r421, %r420, %r2;
	add.s32 	%r424, %r421, 256;
	add.s32 	%r423, %r421, 512;
	add.s32 	%r422, %r421, 768;
	add.s64 	%rd12, %rd2, 4096;
$L__BB5_12:
	cvt.s64.s32 	%rd226, %r424;
	add.s64 	%rd14, %rd182, %rd226;
	cvt.s64.s32 	%rd227, %r423;
	add.s64 	%rd15, %rd182, %rd227;
	cvt.s64.s32 	%rd228, %r422;
	add.s64 	%rd16, %rd182, %rd228;
	cvt.s64.s32 	%rd229, %r421;
	mul.wide.s32 	%rd230, %r421, 8;
	add.s64 	%rd17, %rd12, %rd230;
	add.s64 	%rd18, %rd182, %rd229;
	ld.global.f64 	%fd12, [%rd17+-4096];
	setp.lt.f64 	%p160, %fd408, 0d0000000000000000;
	neg.f64 	%fd343, %fd408;
	selp.f64 	%fd13, %fd343, %fd408, %p160;
	setp.lt.f64 	%p161, %fd12, 0d0000000000000000;
	neg.f64 	%fd344, %fd12;
	selp.f64 	%fd14, %fd344, %fd12, %p161;
	setp.lt.f64 	%p162, %fd13, %fd14;
	mov.u64 	%rd261, %rd18;
	mov.f64 	%fd405, %fd12;
	@%p162 bra 	$L__BB5_15;
	setp.lt.f64 	%p163, %fd14, %fd13;
	mov.u64 	%rd261, %rd264;
	mov.f64 	%fd405, %fd408;
	@%p163 bra 	$L__BB5_15;
	setp.lt.s64 	%p164, %rd264, %rd18;
	min.s64 	%rd261, %rd264, %rd18;
	selp.f64 	%fd405, %fd408, %fd12, %p164;
$L__BB5_15:
	ld.global.f64 	%fd17, [%rd17+-2048];
	setp.lt.f64 	%p165, %fd405, 0d0000000000000000;
	neg.f64 	%fd345, %fd405;
	selp.f64 	%fd18, %fd345, %fd405, %p165;
	setp.lt.f64 	%p166, %fd17, 0d0000000000000000;
	neg.f64 	%fd346, %fd17;
	selp.f64 	%fd19, %fd346, %fd17, %p166;
	setp.lt.f64 	%p167, %fd18, %fd19;
	mov.u64 	%rd262, %rd14;
	mov.f64 	%fd406, %fd17;
	@%p167 bra 	$L__BB5_18;
	setp.lt.f64 	%p168, %fd19, %fd18;
	mov.u64 	%rd262, %rd261;
	mov.f64 	%fd406, %fd405;
	@%p168 bra 	$L__BB5_18;
	setp.lt.s64 	%p169, %rd261, %rd14;
	min.s64 	%rd262, %rd261, %rd14;
	selp.f64 	%fd406, %fd405, %fd17, %p169;
$L__BB5_18:
	ld.global.f64 	%fd22, [%rd17];
	setp.lt.f64 	%p170, %fd406, 0d0000000000000000;
	neg.f64 	%fd347, %fd406;
	selp.f64 	%fd23, %fd347, %fd406, %p170;
	setp.lt.f64 	%p171, %fd22, 0d0000000000000000;
	neg.f64 	%fd348, %fd22;
	selp.f64 	%fd24, %fd348, %fd22, %p171;
	setp.lt.f64 	%p172, %fd23, %fd24;
	mov.u64 	%rd263, %rd15;
	mov.f64 	%fd407, %fd22;
	@%p172 bra 	$L__BB5_21;
	setp.lt.f64 	%p173, %fd24, %fd23;
	mov.u64 	%rd263, %rd262;
	mov.f64 	%fd407, %fd406;
	@%p173 bra 	$L__BB5_21;
	setp.lt.s64 	%p174, %rd262, %rd15;
	min.s64 	%rd263, %rd262, %rd15;
	selp.f64 	%fd407, %fd406, %fd22, %p174;
$L__BB5_21:
	ld.global.f64 	%fd27, [%rd17+2048];
	setp.lt.f64 	%p175, %fd407, 0d0000000000000000;
	neg.f64 	%fd349, %fd407;
	selp.f64 	%fd28, %fd349, %fd407, %p175;
	setp.lt.f64 	%p176, %fd27, 0d0000000000000000;
	neg.f64 	%fd350, %fd27;
	selp.f64 	%fd29, %fd350, %fd27, %p176;
	setp.lt.f64 	%p177, %fd28, %fd29;
	mov.u64 	%rd264, %rd16;
	mov.f64 	%fd408, %fd27;
	@%p177 bra 	$L__BB5_24;
	setp.lt.f64 	%p178, %fd29, %fd28;
	mov.u64 	%rd264, %rd263;
	mov.f64 	%fd408, %fd407;
	@%p178 bra 	$L__BB5_24;
	setp.lt.s64 	%p179, %rd263, %rd16;
	min.s64 	%rd264, %rd263, %rd16;
	selp.f64 	%fd408, %fd407, %fd27, %p179;
$L__BB5_24:
	add.s32 	%r420, %r420, 1024;
	add.s32 	%r424, %r424, 1024;
	add.s32 	%r423, %r423, 1024;
	add.s32 	%r422, %r422, 1024;
	add.s32 	%r421, %r421, 1024;
	setp.lt.s32 	%p180, %r420, %r4;
	@%p180 bra 	$L__BB5_12;
$L__BB5_25:
	setp.lt.s32 	%p181, %r4, 256;
	@%p181 bra 	$L__BB5_70;
	// begin inline asm
	mov.u32 %r310, %laneid;
	// end inline asm
	mov.b64 	%rd241, %fd408;
	mov.b64 	{%r312, %r317}, %rd241;
	mov.b32 	%r328, 1;
	mov.b32 	%r329, 31;
	mov.b32 	%r330, -1;
	// begin inline asm
	shfl.sync.down.b32 %r311, %r312, %r328, %r329, %r330;
	// end inline asm
	// begin inline asm
	shfl.sync.down.b32 %r316, %r317, %r328, %r329, %r330;
	// end inline asm
	mov.b64 	%rd242, {%r311, %r316};
	mov.b64 	%fd33, %rd242;
	mov.b64 	{%r322, %r327}, %rd264;
	// begin inline asm
	shfl.sync.down.b32 %r321, %r322, %r328, %r329, %r330;
	// end inline asm
	// begin inline asm
	shfl.sync.down.b32 %r326, %r327, %r328, %r329, %r330;
	// end inline asm
	mov.b64 	%rd28, {%r321, %r326};
	setp.gt.s32 	%p257, %r310, 30;
	mov.u64 	%rd266, %rd264;
	mov.f64 	%fd410, %fd408;
	@%p257 bra 	$L__BB5_30;
	setp.lt.f64 	%p258, %fd408, 0d0000000000000000;
	neg.f64 	%fd375, %fd408;
	selp.f64 	%fd34, %fd375, %fd408, %p258;
	setp.lt.f64 	%p259, %fd33, 0d0000000000000000;
	neg.f64 	%fd376, %fd33;
	selp.f64 	%fd35, %fd376, %fd33, %p259;
	setp.lt.f64 	%p260, %fd34, %fd35;
	mov.u64 	%rd266, %rd28;
	mov.f64 	%fd410, %fd33;
	@%p260 bra 	$L__BB5_30;
	setp.lt.f64 	%p261, %fd35, %fd34;
	mov.u64 	%rd266, %rd264;
	mov.f64 	%fd410, %fd408;
	@%p261 bra 	$L__BB5_30;
	setp.lt.s64 	%p262, %rd264, %rd28;
	min.s64 	%rd266, %rd264, %rd28;
	selp.f64 	%fd410, %fd408, %fd33, %p262;
$L__BB5_30:
	mov.b64 	%rd243, %fd410;
	mov.b64 	{%r332, %r337}, %rd243;
	mov.b32 	%r348, 2;
	mov.b32 	%r349, 31;
	mov.b32 	%r350, -1;
	// begin inline asm
	shfl.sync.down.b32 %r331, %r332, %r348, %r349, %r350;
	// end inline asm
	// begin inline asm
	shfl.sync.down.b32 %r336, %r337, %r348, %r349, %r350;
	// end inline asm
	mov.b64 	%rd244, {%r331, %r336};
	mov.b64 	%fd38, %rd244;
	mov.b64 	{%r342, %r347}, %rd266;
	// begin inline asm
	shfl.sync.down.b32 %r341, %r342, %r348, %r349, %r350;
	// end inline asm
	// begin inline asm
	shfl.sync.down.b32 %r346, %r347, %r348, %r349, %r350;
	// end inline asm
	mov.b64 	%rd31, {%r341, %r346};
	setp.gt.s32 	%p263, %r310, 29;
	mov.u64 	%rd267, %rd266;
	mov.f64 	%fd411, %fd410;
	@%p263 bra 	$L__BB5_34;
	setp.lt.f64 	%p264, %fd410, 0d0000000000000000;
	neg.f64 	%fd377, %fd410;
	selp.f64 	%fd39, %fd377, %fd410, %p264;
	setp.lt.f64 	%p265, %fd38, 0d0000000000000000;
	neg.f64 	%fd378, %fd38;
	selp.f64 	%fd40, %fd378, %fd38, %p265;
	setp.lt.f64 	%p266, %fd39, %fd40;
	mov.u64 	%rd267, %rd31;
	mov.f64 	%fd411, %fd38;
	@%p266 bra 	$L__BB5_34;
	setp.lt.f64 	%p267, %fd40, %fd39;
	mov.u64 	%rd267, %rd266;
	mov.f64 	%fd411, %fd410;
	@%p267 bra 	$L__BB5_34;
	setp.lt.s64 	%p268, %rd266, %rd31;
	min.s64 	%rd267, %rd266, %rd31;
	selp.f64 	%fd411, %fd410, %fd38, %p268;
$L__BB5_34:
	mov.b64 	%rd245, %fd411;
	mov.b64 	{%r352, %r357}, %rd245;
	mov.b32 	%r368, 4;
	mov.b32 	%r369, 31;
	mov.b32 	%r370, -1;
	// begin inline asm
	shfl.sync.down.b32 %r351, %r352, %r368, %r369, %r370;
	// end inline asm
	// begin inline asm
	shfl.sync.down.b32 %r356, %r357, %r368, %r369, %r370;
	// end inline asm
	mov.b64 	%rd246, {%r351, %r356};
	mov.b64 	%fd43, %rd246;
	mov.b64 	{%r362, %r367}, %rd267;
	// begin inline asm
	shfl.sync.down.b32 %r361, %r362, %r368, %r369, %r370;
	// end inline asm
	// begin inline asm
	shfl.sync.down.b32 %r366, %r367, %r368, %r369, %r370;
	// end inline asm
	mov.b64 	%rd34, {%r361, %r366};
	setp.gt.s32 	%p269, %r310, 27;
	mov.u64 	%rd268, %rd267;
	mov.f64 	%fd412, %fd411;
	@%p269 bra 	$L__BB5_38;
	setp.lt.f64 	%p270, %fd411, 0d0000000000000000;
	neg.f64 	%fd379, %fd411;
	selp.f64 	%fd44, %fd379, %fd411, %p270;
	setp.lt.f64 	%p271, %fd43, 0d0000000000000000;
	neg.f64 	%fd380, %fd43;
	selp.f64 	%fd45, %fd380, %fd43, %p271;
	setp.lt.f64 	%p272, %fd44, %fd45;
	mov.u64 	%rd268, %rd34;
	mov.f64 	%fd412, %fd43;
	@%p272 bra 	$L__BB5_38;
	setp.lt.f64 	%p273, %fd45, %fd44;
	mov.u64 	%rd268, %rd267;
	mov.f64 	%fd412, %fd411;
	@%p273 bra 	$L__BB5_38;
	setp.lt.s64 	%p274, %rd267, %rd34;
	min.s64 	%rd268, %rd267, %rd34;
	selp.f64 	%fd412, %fd411, %fd43, %p274;
$L__BB5_38:
	mov.b64 	%rd247, %fd412;
	mov.b64 	{%r372, %r377}, %rd247;
	mov.b32 	%r388, 8;
	mov.b32 	%r389, 31;
	mov.b32 	%r390, -1;
	// begin inline asm
	shfl.sync.down.b32 %r371, %r372, %r388, %r389, %r390;
	// end inline asm
	// begin inline asm
	shfl.sync.down.b32 %r376, %r377, %r388, %r389, %r390;
	// end inline asm
	mov.b64 	%rd248, {%r371, %r376};
	mov.b64 	%fd48, %rd248;
	mov.b64 	{%r382, %r387}, %rd268;
	// begin inline asm
	shfl.sync.down.b32 %r381, %r382, %r388, %r389, %r390;
	// end inline asm
	// begin inline asm
	shfl.sync.down.b32 %r386, %r387, %r388, %r389, %r390;
	// end inline asm
	mov.b64 	%rd37, {%r381, %r386};
	setp.gt.s32 	%p275, %r310, 23;
	mov.u64 	%rd269, %rd268;
	mov.f64 	%fd413, %fd412;
	@%p275 bra 	$L__BB5_42;
	setp.lt.f64 	%p276, %fd412, 0d0000000000000000;
	neg.f64 	%fd381, %fd412;
	selp.f64 	%fd49, %fd381, %fd412, %p276;
	setp.lt.f64 	%p277, %fd48, 0d0000000000000000;
	neg.f64 	%fd382, %fd48;
	selp.f64 	%fd50, %fd382, %fd48, %p277;
	setp.lt.f64 	%p278, %fd49, %fd50;
	mov.u64 	%rd269, %rd37;
	mov.f64 	%fd413, %fd48;
	@%p278 bra 	$L__BB5_42;
	setp.lt.f64 	%p279, %fd50, %fd49;
	mov.u64 	%rd269, %rd268;
	mov.f64 	%fd413, %fd412;
	@%p279 bra 	$L__BB5_42;
	setp.lt.s64 	%p280, %rd268, %rd37;
	min.s64 	%rd269, %rd268, %rd37;
	selp.f64 	%fd413, %fd412, %fd48, %p280;
$L__BB5_42:
	mov.b64 	%rd249, %fd413;
	mov.b64 	{%r392, %r397}, %rd249;
	mov.b32 	%r408, 16;
	mov.b32 	%r409, 31;
	mov.b32 	%r410, -1;
	// begin inline asm
	shfl.sync.down.b32 %r391, %r392, %r408, %r409, %r410;
	// end inline asm
	// begin inline asm
	shfl.sync.down.b32 %r396, %r397, %r408, %r409, %r410;
	// end inline asm
	mov.b64 	%rd250, {%r391, %r396};
	mov.b64 	%fd53, %rd250;
	mov.b64 	{%r402, %r407}, %rd269;
	// begin inline asm
	shfl.sync.down.b32 %r401, %r402, %r408, %r409, %r410;
	// end inline asm
	// begin inline asm
	shfl.sync.down.b32 %r406, %r407, %r408, %r409, %r410;
	// end inline asm
	mov.b64 	%rd40, {%r401, %r406};
	setp.gt.s32 	%p281, %r310, 15;
	mov.u64 	%rd317, %rd269;
	mov.f64 	%fd461, %fd413;
	@%p281 bra 	$L__BB5_46;
	setp.lt.f64 	%p282, %fd413, 0d0000000000000000;
	neg.f64 	%fd383, %fd413;
	selp.f64 	%fd54, %fd383, %fd413, %p282;
	setp.lt.f64 	%p283, %fd53, 0d0000000000000000;
	neg.f64 	%fd384, %fd53;
	selp.f64 	%fd55, %fd384, %fd53, %p283;
	setp.lt.f64 	%p284, %fd54, %fd55;
	mov.u64 	%rd317, %rd40;
	mov.f64 	%fd461, %fd53;
	@%p284 bra 	$L__BB5_46;
	setp.lt.f64 	%p285, %fd55, %fd54;
	mov.u64 	%rd317, %rd269;
	mov.f64 	%fd461, %fd413;
	@%p285 bra 	$L__BB5_46;
	setp.lt.s64 	%p286, %rd269, %rd40;
	min.s64 	%rd317, %rd269, %rd40;
	selp.f64 	%fd461, %fd413, %fd53, %p286;
$L__BB5_46:
	setp.ne.s32 	%p287, %r310, 0;
	@%p287 bra 	$L__BB5_48;
	shr.u32 	%r411, %r5, 1;
	and.b32  	%r412, %r411, 496;
	mov.u32 	%r413, _ZN6thrust24THRUST_300001_SM_1000_NS8cuda_cub4core6detail5shmemE;
	add.s32 	%r414, %r413, %r412;
	st.shared.f64 	[%r414+8], %fd461;
	st.shared.u64 	[%r414+16], %rd317;
$L__BB5_48:
	bar.sync 	0;
	setp.ne.s32 	%p288, %r5, 0;
	@%p288 bra 	$L__BB5_208;
	ld.shared.f64 	%fd58, [_ZN6thrust24THRUST_300001_SM_1000_NS8cuda_cub4core6detail5shmemE+24];
	ld.shared.u64 	%rd43, [_ZN6thrust24THRUST_300001_SM_1000_NS8cuda_cub4core6detail5shmemE+32];
	setp.lt.f64 	%p289, %fd461, 0d0000000000000000;
	neg.f64 	%fd385, %fd461;
	selp.f64 	%fd59, %fd385, %fd461, %p289;
	setp.lt.f64 	%p290, %fd58, 0d0000000000000000;
	neg.f64 	%fd386, %fd58;
	selp.f64 	%fd60, %fd386, %fd58, %p290;
	setp.lt.f64 	%p291, %fd59, %fd60;
	mov.u64 	%rd271, %rd43;
	mov.f64 	%fd415, %fd58;
	@%p291 bra 	$L__BB5_52;
	setp.lt.f64 	%p292, %fd60, %fd59;
	mov.u64 	%rd271, %rd317;
	mov.f64 	%fd415, %fd461;
	@%p292 bra 	$L__BB5_52;
	setp.lt.s64 	%p293, %rd317, %rd43;
	min.s64 	%rd271, %rd317, %rd43;
	selp.f64 	%fd415, %fd461, %fd58, %p293;
$L__BB5_52:
	ld.shared.f64 	%fd63, [_ZN6thrust24THRUST_300001_SM_1000_NS8cuda_cub4core6detail5shmemE+40];
	ld.shared.u64 	%rd46, [_ZN6thrust24THRUST_300001_SM_1000_NS8cuda_cub4core6detail5shmemE+48];
	setp.lt.f64 	%p294, %fd415, 0d0000000000000000;
	neg.f64 	%fd387, %fd415;
	selp.f64 	%fd64, %fd387, %fd415, %p294;
	setp.lt.f64 	%p295, %fd63, 0d0000000000000000;
	neg.f64 	%fd388, %fd63;
	selp.f64 	%fd65, %fd388, %fd63, %p295;
	setp.lt.f64 	%p296, %fd64, %fd65;
	mov.u64 	%rd272, %rd46;
	mov.f64 	%fd416, %fd63;
	@%p296 bra 	$L__BB5_55;
	setp.lt.f64 	%p297, %fd65, %fd64;
	mov.u64 	%rd272, %rd271;
	mov.f64 	%fd416, %fd415;
	@%p297 bra 	$L__BB5_55;
	setp.lt.s64 	%p298, %rd271, %rd46;
	min.s64 	%rd272, %rd271, %rd46;
	selp.f64 	%fd416, %fd415, %fd63, %p298;
$L__BB5_55:
	ld.shared.f64 	%fd68, [_ZN6thrust24THRUST_300001_SM_1000_NS8cuda_cub4core6detail5shmemE+56];
	ld.shared.u64 	%rd49, [_ZN6thrust24THRUST_300001_SM_1000_NS8cuda_cub4core6detail5shmemE+64];
	setp.lt.f64 	%p299, %fd416, 0d0000000000000000;
	neg.f64 	%fd389, %fd416;
	selp.f64 	%fd69, %fd389, %fd416, %p299;
	setp.lt.f64 	%p300, %fd68, 0d0000000000000000;
	neg.f64 	%fd390, %fd68;
	selp.f64 	%fd70, %fd390, %fd68, %p300;
	setp.lt.f64 	%p301, %fd69, %fd70;
	mov.u64 	%rd273, %rd49;
	mov.f64 	%fd417, %fd68;
	@%p301 bra 	$L__BB5_58;
	setp.lt.f64 	%p302, %fd70, %fd69;
	mov.u64 	%rd273, %rd272;
	mov.f64 	%fd417, %fd416;
	@%p302 bra 	$L__BB5_58;
	setp.lt.s64 	%p303, %rd272, %rd49;
	min.s64 	%rd273, %rd272, %rd49;
	selp.f64 	%fd417, %fd416, %fd68, %p303;
$L__BB5_58:
	ld.shared.f64 	%fd73, [_ZN6thrust24THRUST_300001_SM_1000_NS8cuda_cub4core6detail5shmemE+72];
	ld.shared.u64 	%rd52, [_ZN6thrust24THRUST_300001_SM_1000_NS8cuda_cub4core6detail5shmemE+80];
	setp.lt.f64 	%p304, %fd417, 0d0000000000000000;
	neg.f64 	%fd391, %fd417;
	selp.f64 	%fd74, %fd391, %fd417, %p304;
	setp.lt.f64 	%p305, %fd73, 0d0000000000000000;
	neg.f64 	%fd392, %fd73;
	selp.f64 	%fd75, %fd392, %fd73, %p305;
	setp.lt.f64 	%p306, %fd74, %fd75;
	mov.u64 	%rd274, %rd52;
	mov.f64 	%fd418, %fd73;
	@%p306 bra 	$L__BB5_61;
	setp.lt.f64 	%p307, %fd75, %fd74;
	mov.u64 	%rd274, %rd273;
	mov.f64 	%fd418, %fd417;
	@%p307 bra 	$L__BB5_61;
	setp.lt.s64 	%p308, %rd273, %rd52;
	min.s64 	%rd274, %rd273, %rd52;
	selp.f64 	%fd418, %fd417, %fd73, %p308;
$L__BB5_61:
	ld.shared.f64 	%fd78, [_ZN6thrust24THRUST_300001_SM_1000_NS8cuda_cub4core6detail5shmemE+88];
	ld.shared.u64 	%rd55, [_ZN6thrust24THRUST_300001_SM_1000_NS8cuda_cub4core6detail5shmemE+96];
	setp.lt.f64 	%p309, %fd418, 0d0000000000000000;
	neg.f64 	%fd393, %fd418;
	selp.f64 	%fd79, %fd393, %fd418, %p309;
	setp.lt.f64 	%p310, %fd78, 0d0000000000000000;
	neg.f64 	%fd394, %fd78;
	selp.f64 	%fd80, %fd394, %fd78, %p310;
	setp.lt.f64 	%p311, %fd79, %fd80;
	mov.u64 	%rd275, %rd55;
	mov.f64 	%fd419, %fd78;
	@%p311 bra 	$L__BB5_64;
	setp.lt.f64 	%p312, %fd80, %fd79;
	mov.u64 	%rd275, %rd274;
	mov.f64 	%fd419, %fd418;
	@%p312 bra 	$L__BB5_64;
	setp.lt.s64 	%p313, %rd274, %rd55;
	min.s64 	%rd275, %rd274, %rd55;
	selp.f64 	%fd419, %fd418, %fd78, %p313;
$L__BB5_64:
	ld.shared.f64 	%fd83, [_ZN6thrust24THRUST_300001_SM_1000_NS8cuda_cub4core6detail5shmemE+104];
	ld.shared.u64 	%rd58, [_ZN6thrust24THRUST_300001_SM_1000_NS8cuda_cub4core6detail5shmemE+112];
	setp.lt.f64 	%p314, %fd419, 0d0000000000000000;
	neg.f64 	%fd395, %fd419;
	selp.f64 	%fd84, %fd395, %fd419, %p314;
	setp.lt.f64 	%p315, %fd83, 0d0000000000000000;
	neg.f64 	%fd396, %fd83;
	selp.f64 	%fd85, %fd396, %fd83, %p315;
	setp.lt.f64 	%p316, %fd84, %fd85;
	mov.u64 	%rd276, %rd58;
	mov.f64 	%fd420, %fd83;
	@%p316 bra 	$L__BB5_67;
	setp.lt.f64 	%p317, %fd85, %fd84;
	mov.u64 	%rd276, %rd275;
	mov.f64 	%fd420, %fd419;
	@%p317 bra 	$L__BB5_67;
	setp.lt.s64 	%p318, %rd275, %rd58;
	min.s64 	%rd276, %rd275, %rd58;
	selp.f64 	%fd420, %fd419, %fd83, %p318;
$L__BB5_67:
	ld.shared.f64 	%fd88, [_ZN6thrust24THRUST_300001_SM_1000_NS8cuda_cub4core6detail5shmemE+120];
	ld.shared.u64 	%rd61, [_ZN6thrust24THRUST_300001_SM_1000_NS8cuda_cub4core6detail5shmemE+128];
	setp.lt.f64 	%p319, %fd420, 0d0000000000000000;
	neg.f64 	%fd397, %fd420;
	selp.f64 	%fd89, %fd397, %fd420, %p319;
	setp.lt.f64 	%p320, %fd88, 0d0000000000000000;
	neg.f64 	%fd398, %fd88;
	selp.f64 	%fd90, %fd398, %fd88, %p320;
	setp.lt.f64 	%p321, %fd89, %fd90;
	mov.u64 	%rd317, %rd61;
	mov.f64 	%fd461, %fd88;
	@%p321 bra 	$L__BB5_208;
	setp.lt.f64 	%p322, %fd90, %fd89;
	mov.u64 	%rd317, %rd276;
	mov.f64 	%fd461, %fd420;
	@%p322 bra 	$L__BB5_208;
	setp.lt.s64 	%p323, %rd276, %rd61;
	min.s64 	%rd317, %rd276, %rd61;
	selp.f64 	%fd461, %fd420, %fd88, %p323;
	bra.uni 	$L__BB5_208;
$L__BB5_70:
	// begin inline asm
	mov.u32 %r197, %laneid;
	// end inline asm
	and.b32  	%r218, %r5, 992;
	add.s32 	%r219, %r218, 32;
	setp.gt.s32 	%p182, %r219, %r4;
	not.b32 	%r220, %r218;
	add.s32 	%r221, %r4, %r220;
	selp.b32 	%r216, %r221, 31, %p182;
	mov.b64 	%rd231, %fd408;
	mov.b64 	{%r199, %r204}, %rd231;
	mov.b32 	%r215, 1;
	mov.b32 	%r217, -1;
	// begin inline asm
	shfl.sync.down.b32 %r198, %r199, %r215, %r216, %r217;
	// end inline asm
	// begin inline asm
	shfl.sync.down.b32 %r203, %r204, %r215, %r216, %r217;
	// end inline asm
	mov.b64 	%rd232, {%r198, %r203};
	mov.b64 	%fd92, %rd232;
	mov.b64 	{%r209, %r214}, %rd264;
	// begin inline asm
	shfl.sync.down.b32 %r208, %r209, %r215, %r216, %r217;
	// end inline asm
	// begin inline asm
	shfl.sync.down.b32 %r213, %r214, %r215, %r216, %r217;
	// end inline asm
	mov.b64 	%rd63, {%r208, %r213};
	setp.ge.s32 	%p183, %r197, %r216;
	mov.u64 	%rd277, %rd264;
	mov.f64 	%fd421, %fd408;
	@%p183 bra 	$L__BB5_74;
	setp.lt.f64 	%p184, %fd408, 0d0000000000000000;
	neg.f64 	%fd351, %fd408;
	selp.f64 	%fd93, %fd351, %fd408, %p184;
	setp.lt.f64 	%p185, %fd92, 0d0000000000000000;
	neg.f64 	%fd352, %fd92;
	selp.f64 	%fd94, %fd352, %fd92, %p185;
	setp.lt.f64 	%p186, %fd93, %fd94;
	mov.u64 	%rd277, %rd63;
	mov.f64 	%fd421, %fd92;
	@%p186 bra 	$L__BB5_74;
	setp.lt.f64 	%p187, %fd94, %fd93;
	mov.u64 	%rd277, %rd264;
	mov.f64 	%fd421, %fd408;
	@%p187 bra 	$L__BB5_74;
	setp.lt.s64 	%p188, %rd264, %rd63;
	min.s64 	%rd277, %rd264, %rd63;
	selp.f64 	%fd421, %fd408, %fd92, %p188;
$L__BB5_74:
	mov.b64 	%rd233, %fd421;
	mov.b64 	{%r223, %r228}, %rd233;
	mov.b32 	%r239, 2;
	mov.b32 	%r241, -1;
	// begin inline asm
	shfl.sync.down.b32 %r222, %r223, %r239, %r216, %r241;
	// end inline asm
	// begin inline asm
	shfl.sync.down.b32 %r227, %r228, %r239, %r216, %r241;
	// end inline asm
	mov.b64 	%rd234, {%r222, %r227};
	mov.b64 	%fd97, %rd234;
	mov.b64 	{%r233, %r238}, %rd277;
	// begin inline asm
	shfl.sync.down.b32 %r232, %r233, %r239, %r216, %r241;
	// end inline asm
	// begin inline asm
	shfl.sync.down.b32 %r237, %r238, %r239, %r216, %r241;
	// end inline asm
	mov.b64 	%rd66, {%r232, %r237};
	add.s32 	%r242, %r197, 2;
	setp.gt.s32 	%p189, %r242, %r216;
	mov.u64 	%rd278, %rd277;
	mov.f64 	%fd422, %fd421;
	@%p189 bra 	$L__BB5_78;
	setp.lt.f64 	%p190, %fd421, 0d0000000000000000;
	neg.f64 	%fd353, %fd421;
	selp.f64 	%fd98, %fd353, %fd421, %p190;
	setp.lt.f64 	%p191, %fd97, 0d0000000000000000;
	neg.f64 	%fd354, %fd97;
	selp.f64 	%fd99, %fd354, %fd97, %p191;
	setp.lt.f64 	%p192, %fd98, %fd99;
	mov.u64 	%rd278, %rd66;
	mov.f64 	%fd422, %fd97;
	@%p192 bra 	$L__BB5_78;
	setp.lt.f64 	%p193, %fd99, %fd98;
	mov.u64 	%rd278, %rd277;
	mov.f64 	%fd422, %fd421;
	@%p193 bra 	$L__BB5_78;
	setp.lt.s64 	%p194, %rd277, %rd66;
	min.s64 	%rd278, %rd277, %rd66;
	selp.f64 	%fd422, %fd421, %fd97, %p194;
$L__BB5_78:
	mov.b64 	%rd235, %fd422;
	mov.b64 	{%r244, %r249}, %rd235;
	mov.b32 	%r260, 4;
	mov.b32 	%r262, -1;
	// begin inline asm
	shfl.sync.down.b32 %r243, %r244, %r260, %r216, %r262;
	// end inline asm
	// begin inline asm
	shfl.sync.down.b32 %r248, %r249, %r260, %r216, %r262;
	// end inline asm
	mov.b64 	%rd236, {%r243, %r248};
	mov.b64 	%fd102, %rd236;
	mov.b64 	{%r254, %r259}, %rd278;
	// begin inline asm
	shfl.sync.down.b32 %r253, %r254, %r260, %r216, %r262;
	// end inline asm
	// begin inline asm
	shfl.sync.down.b32 %r258, %r259, %r260, %r216, %r262;
	// end inline asm
	mov.b64 	%rd69, {%r253, %r258};
	add.s32 	%r263, %r197, 4;
	setp.gt.s32 	%p195, %r263, %r216;
	mov.u64 	%rd279, %rd278;
	mov.f64 	%fd423, %fd422;
	@%p195 bra 	$L__BB5_82;
	setp.lt.f64 	%p196, %fd422, 0d0000000000000000;
	neg.f64 	%fd355, %fd422;
	selp.f64 	%fd103, %fd355, %fd422, %p196;
	setp.lt.f64 	%p197, %fd102, 0d0000000000000000;
	neg.f64 	%fd356, %fd102;
	selp.f64 	%fd104, %fd356, %fd102, %p197;
	setp.lt.f64 	%p198, %fd103, %fd104;
	mov.u64 	%rd279, %rd69;
	mov.f64 	%fd423, %fd102;
	@%p198 bra 	$L__BB5_82;
	setp.lt.f64 	%p199, %fd104, %fd103;
	mov.u64 	%rd279, %rd278;
	mov.f64 	%fd423, %fd422;
	@%p199 bra 	$L__BB5_82;
	setp.lt.s64 	%p200, %rd278, %rd69;
	min.s64 	%rd279, %rd278, %rd69;
	selp.f64 	%fd423, %fd422, %fd102, %p200;
$L__BB5_82:
	mov.b64 	%rd237, %fd423;
	mov.b64 	{%r265, %r270}, %rd237;
	mov.b32 	%r281, 8;
	mov.b32 	%r283, -1;
	// begin inline asm
	shfl.sync.down.b32 %r264, %r265, %r281, %r216, %r283;
	// end inline asm
	// begin inline asm
	shfl.sync.down.b32 %r269, %r270, %r281, %r216, %r283;
	// end inline asm
	mov.b64 	%rd238, {%r264, %r269};
	mov.b64 	%fd107, %rd238;
	mov.b64 	{%r275, %r280}, %rd279;
	// begin inline asm
	shfl.sync.down.b32 %r274, %r275, %r281, %r216, %r283;
	// end inline asm
	// begin inline asm
	shfl.sync.down.b32 %r279, %r280, %r281, %r216, %r283;
	// end inline asm
	mov.b64 	%rd72, {%r274, %r279};
	add.s32 	%r284, %r197, 8;
	setp.gt.s32 	%p201, %r284, %r216;
	mov.u64 	%rd280, %rd279;
	mov.f64 	%fd424, %fd423;
	@%p201 bra 	$L__BB5_86;
	setp.lt.f64 	%p202, %fd423, 0d0000000000000000;
	neg.f64 	%fd357, %fd423;
	selp.f64 	%fd108, %fd357, %fd423, %p202;
	setp.lt.f64 	%p203, %fd107, 0d0000000000000000;
	neg.f64 	%fd358, %fd107;
	selp.f64 	%fd109, %fd358, %fd107, %p203;
	setp.lt.f64 	%p204, %fd108, %fd109;
	mov.u64 	%rd280, %rd72;
	mov.f64 	%fd424, %fd107;
	@%p204 bra 	$L__BB5_86;
	setp.lt.f64 	%p205, %fd109, %fd108;
	mov.u64 	%rd280, %rd279;
	mov.f64 	%fd424, %fd423;
	@%p205 bra 	$L__BB5_86;
	setp.lt.s64 	%p206, %rd279, %rd72;
	min.s64 	%rd280, %rd279, %rd72;
	selp.f64 	%fd424, %fd423, %fd107, %p206;
$L__BB5_86:
	mov.b64 	%rd239, %fd424;
	mov.b64 	{%r286, %r291}, %rd239;
	mov.b32 	%r302, 16;
	mov.b32 	%r304, -1;
	// begin inline asm
	shfl.sync.down.b32 %r285, %r286, %r302, %r216, %r304;
	// end inline asm
	// begin inline asm
	shfl.sync.down.b32 %r290, %r291, %r302, %r216, %r304;
	// end inline asm
	mov.b64 	%rd240, {%r285, %r290};
	mov.b64 	%fd112, %rd240;
	mov.b64 	{%r296, %r301}, %rd280;
	// begin inline asm
	shfl.sync.down.b32 %r295, %r296, %r302, %r216, %r304;
	// end inline asm
	// begin inline asm
	shfl.sync.down.b32 %r300, %r301, %r302, %r216, %r304;
	// end inline asm
	mov.b64 	%rd75, {%r295, %r300};
	add.s32 	%r305, %r197, 16;
	setp.gt.s32 	%p207, %r305, %r216;
	mov.u64 	%rd317, %rd280;
	mov.f64 	%fd461, %fd424;
	@%p207 bra 	$L__BB5_90;
	setp.lt.f64 	%p208, %fd424, 0d0000000000000000;
	neg.f64 	%fd359, %fd424;
	selp.f64 	%fd113, %fd359, %fd424, %p208;
	setp.lt.f64 	%p209, %fd112, 0d0000000000000000;
	neg.f64 	%fd360, %fd112;
	selp.f64 	%fd114, %fd360, %fd112, %p209;
	setp.lt.f64 	%p210, %fd113, %fd114;
	mov.u64 	%rd317, %rd75;
	mov.f64 	%fd461, %fd112;
	@%p210 bra 	$L__BB5_90;
	setp.lt.f64 	%p211, %fd114, %fd113;
	mov.u64 	%rd317, %rd280;
	mov.f64 	%fd461, %fd424;
	@%p211 bra 	$L__BB5_90;
	setp.lt.s64 	%p212, %rd280, %rd75;
	min.s64 	%rd317, %rd280, %rd75;
	selp.f64 	%fd461, %fd424, %fd112, %p212;
$L__BB5_90:
	setp.ne.s32 	%p213, %r197, 0;
	@%p213 bra 	$L__BB5_92;
	shr.u32 	%r306, %r5, 1;
	and.b32  	%r307, %r306, 496;
	mov.u32 	%r308, _ZN6thrust24THRUST_300001_SM_1000_NS8cuda_cub4core6detail5shmemE;
	add.s32 	%r309, %r308, %r307;
	st.shared.f64 	[%r309+8], %fd461;
	st.shared.u64 	[%r309+16], %rd317;
$L__BB5_92:
	bar.sync 	0;
	setp.ne.s32 	%p214, %r5, 0;
	@%p214 bra 	$L__BB5_208;
	setp.lt.s32 	%p215, %r4, 33;
	mov.f64 	%fd426, %fd461;
	mov.u64 	%rd282, %rd317;
	@%p215 bra 	$L__BB5_97;
	ld.shared.f64 	%fd117, [_ZN6thrust24THRUST_300001_SM_1000_NS8cuda_cub4core6detail5shmemE+24];
	ld.shared.u64 	%rd78, [_ZN6thrust24THRUST_300001_SM_1000_NS8cuda_cub4core6detail5shmemE+32];
	setp.lt.f64 	%p216, %fd461, 0d0000000000000000;
	neg.f64 	%fd361, %fd461;
	selp.f64 	%fd118, %fd361, %fd461, %p216;
	setp.lt.f64 	%p217, %fd117, 0d0000000000000000;
	neg.f64 	%fd362, %fd117;
	selp.f64 	%fd119, %fd362, %fd117, %p217;
	setp.lt.f64 	%p218, %fd118, %fd119;
	mov.f64 	%fd426, %fd117;
	mov.u64 	%rd282, %rd78;
	@%p218 bra 	$L__BB5_97;
	setp.lt.f64 	%p219, %fd119, %fd118;
	mov.f64 	%fd426, %fd461;
	mov.u64 	%rd282, %rd317;
	@%p219 bra 	$L__BB5_97;
	setp.lt.s64 	%p220, %rd317, %rd78;
	min.s64 	%rd282, %rd317, %rd78;
	selp.f64 	%fd426, %fd461, %fd117, %p220;
$L__BB5_97:
	setp.lt.s32 	%p221, %r4, 65;
	mov.f64 	%fd427, %fd426;
	mov.u64 	%rd283, %rd282;
	@%p221 bra 	$L__BB5_101;
	ld.shared.f64 	%fd122, [_ZN6thrust24THRUST_300001_SM_1000_NS8cuda_cub4core6detail5shmemE+40];
	ld.shared.u64 	%rd81, [_ZN6thrust24THRUST_300001_SM_1000_NS8cuda_cub4core6detail5shmemE+48];
	setp.lt.f64 	%p222, %fd426, 0d0000000000000000;
	neg.f64 	%fd363, %fd426;
	selp.f64 	%fd123, %fd363, %fd426, %p222;
	setp.lt.f64 	%p223, %fd122, 0d0000000000000000;
	neg.f64 	%fd364, %fd122;
	selp.f64 	%fd124, %fd364, %fd122, %p223;
	setp.lt.f64 	%p224, %fd123, %fd124;
	mov.f64 	%fd427, %fd122;
	mov.u64 	%rd283, %rd81;
	@%p224 bra 	$L__BB5_101;
	setp.lt.f64 	%p225, %fd124, %fd123;
	mov.f64 	%fd427, %fd426;
	mov.u64 	%rd283, %rd282;
	@%p225 bra 	$L__BB5_101;
	setp.lt.s64 	%p226, %rd282, %rd81;
	selp.f64 	%fd427, %fd426, %fd122, %p226;
	min.s64 	%rd283, %rd282, %rd81;
$L__BB5_101:
	setp.lt.s32 	%p227, %r4, 97;
	mov.f64 	%fd428, %fd427;
	mov.u64 	%rd284, %rd283;
	@%p227 bra 	$L__BB5_105;
	ld.shared.f64 	%fd127, [_ZN6thrust24THRUST_300001_SM_1000_NS8cuda_cub4core6detail5shmemE+56];
	ld.shared.u64 	%rd84, [_ZN6thrust24THRUST_300001_SM_1000_NS8cuda_cub4core6detail5shmemE+64];
	setp.lt.f64 	%p228, %fd427, 0d0000000000000000;
	neg.f64 	%fd365, %fd427;
	selp.f64 	%fd128, %fd365, %fd427, %p228;
	setp.lt.f64 	%p229, %fd127, 0d0000000000000000;
	neg.f64 	%fd366, %fd127;
	selp.f64 	%fd129, %fd366, %fd127, %p229;
	setp.lt.f64 	%p230, %fd128, %fd129;
	mov.f64 	%fd428, %fd127;
	mov.u64 	%rd284, %rd84;
	@%p230 bra 	$L__BB5_105;
	setp.lt.f64 	%p231, %fd129, %fd128;
	mov.f64 	%fd428, %fd427;
	mov.u64 	%rd284, %rd283;
	@%p231 bra 	$L__BB5_105;
	setp.lt.s64 	%p232, %rd283, %rd84;
	selp.f64 	%fd428, %fd427, %fd127, %p232;
	min.s64 	%rd284, %rd283, %rd84;
$L__BB5_105:
	setp.lt.s32 	%p233, %r4, 129;
	mov.f64 	%fd429, %fd428;
	mov.u64 	%rd285, %rd284;
	@%p233 bra 	$L__BB5_109;
	ld.shared.f64 	%fd132, [_ZN6thrust24THRUST_300001_SM_1000_NS8cuda_cub4core6detail5shmemE+72];
	ld.shared.u64 	%rd87, [_ZN6thrust24THRUST_300001_SM_1000_NS8cuda_cub4core6detail5shmemE+80];
	setp.lt.f64 	%p234, %fd428, 0d0000000000000000;
	neg.f64 	%fd367, %fd428;
	selp.f64 	%fd133, %fd367, %fd428, %p234;
	setp.lt.f64 	%p235, %fd132, 0d0000000000000000;
	neg.f64 	%fd368, %fd132;
	selp.f64 	%fd134, %fd368, %fd132, %p235;
	setp.lt.f64 	%p236, %fd133, %fd134;
	mov.f64 	%fd429, %fd132;
	mov.u64 	%rd285, %rd87;
	@%p236 bra 	$L__BB5_109;
	setp.lt.f64 	%p237, %fd134, %fd133;
	mov.f64 	%fd429, %fd428;
	mov.u64 	%rd285, %rd284;
	@%p237 bra 	$L__BB5_109;
	setp.lt.s64 	%p238, %rd284, %rd87;
	selp.f64 	%fd429, %fd428, %fd132, %p238;
	min.s64 	%rd285, %rd284, %rd87;
$L__BB5_109:
	setp.lt.s32 	%p239, %r4, 161;
	mov.f64 	%fd430, %fd429;
	mov.u64 	%rd286, %rd285;
	@%p239 bra 	$L__BB5_113;
	ld.shared.f64 	%fd137, [_ZN6thrust24THRUST_300001_SM_1000_NS8cuda_cub4core6detail5shmemE+88];
	ld.shared.u64 	%rd90, [_ZN6thrust24THRUST_300001_SM_1000_NS8cuda_cub4core6detail5shmemE+96];
	setp.lt.f64 	%p240, %fd429, 0d0000000000000000;
	neg.f64 	%fd369, %fd429;
	selp.f64 	%fd138, %fd369, %fd429, %p240;
	setp.lt.f64 	%p241, %fd137, 0d0000000000000000;
	neg.f64 	%fd370, %fd137;
	selp.f64 	%fd139, %fd370, %fd137, %p241;
	setp.lt.f64 	%p242, %fd138, %fd139;
	mov.f64 	%fd430, %fd137;
	mov.u64 	%rd286, %rd90;
	@%p242 bra 	$L__BB5_113;
	setp.lt.f64 	%p243, %fd139, %fd138;
	mov.f64 	%fd430, %fd429;
	mov.u64 	%rd286, %rd285;
	@%p243 bra 	$L__BB5_113;
	setp.lt.s64 	%p244, %rd285, %rd90;
	selp.f64 	%fd430, %fd429, %fd137, %p244;
	min.s64 	%rd286, %rd285, %rd90;
$L__BB5_113:
	setp.lt.s32 	%p245, %r4, 193;
	mov.f64 	%fd431, %fd430;
	mov.u64 	%rd287, %rd286;
	@%p245 bra 	$L__BB5_117;
	ld.shared.f64 	%fd142, [_ZN6thrust24THRUST_300001_SM_1000_NS8cuda_cub4core6detail5shmemE+104];
	ld.shared.u64 	%rd93, [_ZN6thrust24THRUST_300001_SM_1000_NS8cuda_cub4core6detail5shmemE+112];
	setp.lt.f64 	%p246, %fd430, 0d0000000000000000;
	neg.f64 	%fd371, %fd430;
	selp.f64 	%fd143, %fd371, %fd430, %p246;
	setp.lt.f64 	%p247, %fd142, 0d0000000000000000;
	neg.f64 	%fd372, %fd142;
	selp.f64 	%fd144, %fd372, %fd142, %p247;
	setp.lt.f64 	%p248, %fd143, %fd144;
	mov.f64 	%fd431, %fd142;
	mov.u64 	%rd287, %rd93;
	@%p248 bra 	$L__BB5_117;
	setp.lt.f64 	%p249, %fd144, %fd143;
	mov.f64 	%fd431, %fd430;
	mov.u64 	%rd287, %rd286;
	@%p249 bra 	$L__BB5_117;
	setp.lt.s64 	%p250, %rd286, %rd93;
	selp.f64 	%fd431, %fd430, %fd142, %p250;
	min.s64 	%rd287, %rd286, %rd93;
$L__BB5_117:
	setp.lt.s32 	%p251, %r4, 225;
	mov.u64 	%rd317, %rd287;
	mov.f64 	%fd461, %fd431;
	@%p251 bra 	$L__BB5_208;
	ld.shared.f64 	%fd147, [_ZN6thrust24THRUST_300001_SM_1000_NS8cuda_cub4core6detail5shmemE+120];
	ld.shared.u64 	%rd96, [_ZN6thrust24THRUST_300001_SM_1000_NS8cuda_cub4core6detail5shmemE+128];
	setp.lt.f64 	%p252, %fd431, 0d0000000000000000;
	neg.f64 	%fd373, %fd431;
	selp.f64 	%fd148, %fd373, %fd431, %p252;
	setp.lt.f64 	%p253, %fd147, 0d0000000000000000;
	neg.f64 	%fd374, %fd147;
	selp.f64 	%fd149, %fd374, %fd147, %p253;
	setp.lt.f64 	%p254, %fd148, %fd149;
	mov.u64 	%rd317, %rd96;
	mov.f64 	%fd461, %fd147;
	@%p254 bra 	$L__BB5_208;
	setp.lt.f64 	%p255, %fd149, %fd148;
	mov.u64 	%rd317, %rd287;
	mov.f64 	%fd461, %fd431;
	@%p255 bra 	$L__BB5_208;
	setp.lt.s64 	%p256, %rd287, %rd96;
	selp.f64 	%fd461, %fd431, %fd147, %p256;
	min.s64 	%rd317, %rd287, %rd96;
	bra.uni 	$L__BB5_208;
$L__BB5_121:
	mov.u32 	%r35, %tid.x;
	cvt.s64.s32 	%rd185, %r2;
	add.s64 	%rd98, %rd182, %rd185;
	cvt.u64.u32 	%rd99, %r35;
	add.s64 	%rd186, %rd99, %rd185;
	shl.b64 	%rd187, %rd186, 3;
	add.s64 	%rd188, %rd2, %rd187;
	ld.global.f64 	%fd274, [%rd188];
	add.s32 	%r69, %r35, 256;
	cvt.u64.u32 	%rd189, %r69;
	ld.global.f64 	%fd275, [%rd188+2048];
	add.s32 	%r70, %r35, 512;
	cvt.u64.u32 	%rd190, %r70;
	ld.global.f64 	%fd276, [%rd188+4096];
	add.s32 	%r71, %r35, 768;
	cvt.u64.u32 	%rd191, %r71;
	ld.global.f64 	%fd277, [%rd188+6144];
	or.b32  	%r72, %r35, 1024;
	cvt.u64.u32 	%rd100, %r72;
	add.s64 	%rd305, %rd98, %rd100;
	ld.global.f64 	%fd449, [%rd188+8192];
	setp.lt.f64 	%p2, %fd274, 0d0000000000000000;
	neg.f64 	%fd278, %fd274;
	selp.f64 	%fd279, %fd278, %fd274, %p2;
	setp.lt.f64 	%p3, %fd275, 0d0000000000000000;
	neg.f64 	%fd280, %fd275;
	selp.f64 	%fd281, %fd280, %fd275, %p3;
	setp.geu.f64 	%p4, %fd279, %fd281;
	selp.f64 	%fd282, %fd274, %fd275, %p4;
	selp.b64 	%rd192, %rd99, %rd189, %p4;
	setp.lt.f64 	%p5, %fd282, 0d0000000000000000;
	neg.f64 	%fd283, %fd282;
	selp.f64 	%fd284, %fd283, %fd282, %p5;
	setp.lt.f64 	%p6, %fd276, 0d0000000000000000;
	neg.f64 	%fd285, %fd276;
	selp.f64 	%fd286, %fd285, %fd276, %p6;
	setp.geu.f64 	%p7, %fd284, %fd286;
	selp.f64 	%fd287, %fd282, %fd276, %p7;
	selp.b64 	%rd193, %rd192, %rd190, %p7;
	setp.lt.f64 	%p8, %fd287, 0d0000000000000000;
	neg.f64 	%fd288, %fd287;
	selp.f64 	%fd289, %fd288, %fd287, %p8;
	setp.lt.f64 	%p9, %fd277, 0d0000000000000000;
	neg.f64 	%fd290, %fd277;
	selp.f64 	%fd291, %fd290, %fd277, %p9;
	setp.geu.f64 	%p10, %fd289, %fd291;
	selp.f64 	%fd152, %fd287, %fd277, %p10;
	selp.b64 	%rd102, %rd193, %rd191, %p10;
	setp.lt.f64 	%p11, %fd152, 0d0000000000000000;
	neg.f64 	%fd292, %fd152;
	selp.f64 	%fd153, %fd292, %fd152, %p11;
	setp.lt.f64 	%p12, %fd449, 0d0000000000000000;
	neg.f64 	%fd293, %fd449;
	selp.f64 	%fd154, %fd293, %fd449, %p12;
	setp.lt.f64 	%p13, %fd153, %fd154;
	@%p13 bra 	$L__BB5_123;
	setp.lt.f64 	%p14, %fd154, %fd153;
	setp.lt.u64 	%p15, %rd102, %rd100;
	or.pred  	%p16, %p14, %p15;
	selp.f64 	%fd449, %fd152, %fd449, %p16;
	add.s64 	%rd194, %rd98, %rd102;
	selp.b64 	%rd305, %rd194, %rd305, %p16;
$L__BB5_123:
	setp.le.s32 	%p17, %r66, %r3;
	@%p17 bra 	$L__BB5_164;
	setp.ne.s32 	%p18, %r35, 0;
	@%p18 bra 	$L__BB5_126;
	atom.global.add.u32 	%r73, [%rd1+4], 1280;
	add.s32 	%r74, %r73, %r3;
	st.shared.u32 	[_ZN6thrust24THRUST_300001_SM_1000_NS8cuda_cub4core6detail5shmemE+152], %r74;
$L__BB5_126:
	bar.sync 	0;
	ld.shared.u32 	%r427, [_ZN6thrust24THRUST_300001_SM_1000_NS8cuda_cub4core6detail5shmemE+152];
	add.s32 	%r75, %r427, 1280;
	setp.gt.s32 	%p19, %r75, %r66;
	@%p19 bra 	$L__BB5_141;
	mov.f64 	%fd433, %fd449;
	mov.u64 	%rd289, %rd305;
$L__BB5_128:
	cvt.s64.s32 	%rd195, %r427;
	add.s64 	%rd196, %rd99, %rd195;
	shl.b64 	%rd197, %rd196, 3;
	add.s64 	%rd198, %rd2, %rd197;
	add.s64 	%rd290, %rd196, %rd182;
	ld.global.f64 	%fd434, [%rd198];
	add.s64 	%rd291, %rd290, 256;
	ld.global.f64 	%fd435, [%rd198+2048];
	add.s64 	%rd292, %rd290, 512;
	ld.global.f64 	%fd436, [%rd198+4096];
	add.s64 	%rd293, %rd290, 768;
	ld.global.f64 	%fd437, [%rd198+6144];
	add.s64 	%rd305, %rd290, 1024;
	ld.global.f64 	%fd449, [%rd198+8192];
	setp.lt.f64 	%p20, %fd433, 0d0000000000000000;
	neg.f64 	%fd294, %fd433;
	selp.f64 	%fd163, %fd294, %fd433, %p20;
	setp.lt.f64 	%p21, %fd434, 0d0000000000000000;
	neg.f64 	%fd295, %fd434;
	selp.f64 	%fd164, %fd295, %fd434, %p21;
	setp.lt.f64 	%p22, %fd163, %fd164;
	@%p22 bra 	$L__BB5_130;
	setp.lt.f64 	%p23, %fd164, %fd163;
	setp.lt.s64 	%p24, %rd289, %rd290;
	or.pred  	%p25, %p23, %p24;
	selp.f64 	%fd434, %fd433, %fd434, %p25;
	selp.b64 	%rd290, %rd289, %rd290, %p25;
$L__BB5_130:
	setp.lt.f64 	%p26, %fd434, 0d0000000000000000;
	neg.f64 	%fd296, %fd434;
	selp.f64 	%fd167, %fd296, %fd434, %p26;
	setp.lt.f64 	%p27, %fd435, 0d0000000000000000;
	neg.f64 	%fd297, %fd435;
	selp.f64 	%fd168, %fd297, %fd435, %p27;
	setp.lt.f64 	%p28, %fd167, %fd168;
	@%p28 bra 	$L__BB5_132;
	setp.lt.f64 	%p29, %fd168, %fd167;
	setp.lt.s64 	%p30, %rd290, %rd291;
	or.pred  	%p31, %p29, %p30;
	selp.f64 	%fd435, %fd434, %fd435, %p31;
	selp.b64 	%rd291, %rd290, %rd291, %p31;
$L__BB5_132:
	setp.lt.f64 	%p32, %fd435, 0d0000000000000000;
	neg.f64 	%fd298, %fd435;
	selp.f64 	%fd171, %fd298, %fd435, %p32;
	setp.lt.f64 	%p33, %fd436, 0d0000000000000000;
	neg.f64 	%fd299, %fd436;
	selp.f64 	%fd172, %fd299, %fd436, %p33;
	setp.lt.f64 	%p34, %fd171, %fd172;
	@%p34 bra 	$L__BB5_134;
	setp.lt.f64 	%p35, %fd172, %fd171;
	setp.lt.s64 	%p36, %rd291, %rd292;
	or.pred  	%p37, %p35, %p36;
	selp.f64 	%fd436, %fd435, %fd436, %p37;
	selp.b64 	%rd292, %rd291, %rd292, %p37;
$L__BB5_134:
	setp.lt.f64 	%p38, %fd436, 0d0000000000000000;
	neg.f64 	%fd300, %fd436;
	selp.f64 	%fd175, %fd300, %fd436, %p38;
	setp.lt.f64 	%p39, %fd437, 0d0000000000000000;
	neg.f64 	%fd301, %fd437;
	selp.f64 	%fd176, %fd301, %fd437, %p39;
	setp.lt.f64 	%p40, %fd175, %fd176;
	@%p40 bra 	$L__BB5_136;
	setp.lt.f64 	%p41, %fd176, %fd175;
	setp.lt.s64 	%p42, %rd292, %rd293;
	or.pred  	%p43, %p41, %p42;
	selp.f64 	%fd437, %fd436, %fd437, %p43;
	selp.b64 	%rd293, %rd292, %rd293, %p43;
$L__BB5_136:
	setp.lt.f64 	%p44, %fd437, 0d0000000000000000;
	neg.f64 	%fd302, %fd437;
	selp.f64 	%fd179, %fd302, %fd437, %p44;
	setp.lt.f64 	%p45, %fd449, 0d0000000000000000;
	neg.f64 	%fd303, %fd449;
	selp.f64 	%fd180, %fd303, %fd449, %p45;
	setp.lt.f64 	%p46, %fd179, %fd180;
	@%p46 bra 	$L__BB5_138;
	setp.lt.f64 	%p47, %fd180, %fd179;
	setp.lt.s64 	%p48, %rd293, %rd305;
	or.pred  	%p49, %p47, %p48;
	selp.f64 	%fd449, %fd437, %fd449, %p49;
	selp.b64 	%rd305, %rd293, %rd305, %p49;
$L__BB5_138:
	setp.ne.s32 	%p50, %r35, 0;
	bar.sync 	0;
	@%p50 bra 	$L__BB5_140;
	atom.global.add.u32 	%r76, [%rd1+4], 1280;
	add.s32 	%r77, %r76, %r3;
	st.shared.u32 	[_ZN6thrust24THRUST_300001_SM_1000_NS8cuda_cub4core6detail5shmemE+152], %r77;
$L__BB5_140:
	bar.sync 	0;
	ld.shared.u32 	%r427, [_ZN6thrust24THRUST_300001_SM_1000_NS8cuda_cub4core6detail5shmemE+152];
	add.s32 	%r78, %r427, 1280;
	setp.le.s32 	%p51, %r78, %r66;
	mov.f64 	%fd433, %fd449;
	mov.u64 	%rd289, %rd305;
	@%p51 bra 	$L__BB5_128;
$L__BB5_141:
	setp.le.s32 	%p52, %r66, %r427;
	@%p52 bra 	$L__BB5_164;
	sub.s32 	%r40, %r66, %r427;
	setp.ge.s32 	%p53, %r35, %r40;
	@%p53 bra 	$L__BB5_164;
	not.b32 	%r79, %r35;
	add.s32 	%r80, %r66, %r79;
	sub.s32 	%r41, %r80, %r427;
	and.b32  	%r81, %r41, 768;
	setp.eq.s32 	%p54, %r81, 768;
	mov.u32 	%r431, %r35;
	@%p54 bra 	$L__BB5_149;
	add.s32 	%r429, %r35, %r427;
	shr.u32 	%r82, %r41, 8;
	add.s32 	%r83, %r82, 1;
	and.b32  	%r84, %r83, 3;
	neg.s32 	%r428, %r84;
	mov.u32 	%r431, %r35;
$L__BB5_145:
	.pragma "nounroll";
	mov.u64 	%rd123, %rd305;
	mov.f64 	%fd184, %fd449;
	cvt.s64.s32 	%rd200, %r429;
	add.s64 	%rd124, %rd182, %rd200;
	mul.wide.s32 	%rd201, %r429, 8;
	add.s64 	%rd202, %rd2, %rd201;
	ld.global.f64 	%fd185, [%rd202];
	setp.lt.f64 	%p55, %fd184, 0d0000000000000000;
	neg.f64 	%fd305, %fd184;
	selp.f64 	%fd186, %fd305, %fd184, %p55;
	setp.lt.f64 	%p56, %fd185, 0d0000000000000000;
	neg.f64 	%fd306, %fd185;
	selp.f64 	%fd187, %fd306, %fd185, %p56;
	setp.lt.f64 	%p57, %fd186, %fd187;
	mov.f64 	%fd449, %fd185;
	mov.u64 	%rd305, %rd124;
	@%p57 bra 	$L__BB5_148;
	setp.lt.f64 	%p58, %fd187, %fd186;
	mov.f64 	%fd449, %fd184;
	mov.u64 	%rd305, %rd123;
	@%p58 bra 	$L__BB5_148;
	setp.lt.s64 	%p59, %rd123, %rd124;
	selp.f64 	%fd449, %fd184, %fd185, %p59;
	min.s64 	%rd305, %rd123, %rd124;
$L__BB5_148:
	add.s32 	%r431, %r431, 256;
	add.s32 	%r429, %r429, 256;
	add.s32 	%r428, %r428, 1;
	setp.ne.s32 	%p60, %r428, 0;
	@%p60 bra 	$L__BB5_145;
$L__BB5_149:
	setp.lt.u32 	%p61, %r41, 768;
	@%p61 bra 	$L__BB5_164;
	add.s32 	%r432, %r431, %r427;
	add.s32 	%r435, %r432, 256;
	add.s32 	%r434, %r432, 512;
	add.s32 	%r433, %r432, 768;
	add.s64 	%rd129, %rd2, 4096;
$L__BB5_151:
	cvt.s64.s32 	%rd203, %r435;
	add.s64 	%rd131, %rd182, %rd203;
	cvt.s64.s32 	%rd204, %r434;
	add.s64 	%rd132, %rd182, %rd204;
	cvt.s64.s32 	%rd205, %r433;
	add.s64 	%rd133, %rd182, %rd205;
	cvt.s64.s32 	%rd206, %r432;
	mul.wide.s32 	%rd207, %r432, 8;
	add.s64 	%rd134, %rd129, %rd207;
	add.s64 	%rd135, %rd182, %rd206;
	ld.global.f64 	%fd193, [%rd134+-4096];
	setp.lt.f64 	%p62, %fd449, 0d0000000000000000;
	neg.f64 	%fd307, %fd449;
	selp.f64 	%fd194, %fd307, %fd449, %p62;
	setp.lt.f64 	%p63, %fd193, 0d0000000000000000;
	neg.f64 	%fd308, %fd193;
	selp.f64 	%fd195, %fd308, %fd193, %p63;
	setp.lt.f64 	%p64, %fd194, %fd195;
	mov.f64 	%fd445, %fd193;
	mov.u64 	%rd301, %rd135;
	@%p64 bra 	$L__BB5_154;
	setp.lt.f64 	%p65, %fd195, %fd194;
	mov.f64 	%fd445, %fd449;
	mov.u64 	%rd301, %rd305;
	@%p65 bra 	$L__BB5_154;
	setp.lt.s64 	%p66, %rd305, %rd135;
	selp.f64 	%fd445, %fd449, %fd193, %p66;
	min.s64 	%rd301, %rd305, %rd135;
$L__BB5_154:
	ld.global.f64 	%fd198, [%rd134+-2048];
	setp.lt.f64 	%p67, %fd445, 0d0000000000000000;
	neg.f64 	%fd309, %fd445;
	selp.f64 	%fd199, %fd309, %fd445, %p67;
	setp.lt.f64 	%p68, %fd198, 0d0000000000000000;
	neg.f64 	%fd310, %fd198;
	selp.f64 	%fd200, %fd310, %fd198, %p68;
	setp.lt.f64 	%p69, %fd199, %fd200;
	mov.f64 	%fd446, %fd198;
	mov.u64 	%rd302, %rd131;
	@%p69 bra 	$L__BB5_157;
	setp.lt.f64 	%p70, %fd200, %fd199;
	mov.f64 	%fd446, %fd445;
	mov.u64 	%rd302, %rd301;
	@%p70 bra 	$L__BB5_157;
	setp.lt.s64 	%p71, %rd301, %rd131;
	selp.f64 	%fd446, %fd445, %fd198, %p71;
	min.s64 	%rd302, %rd301, %rd131;
$L__BB5_157:
	ld.global.f64 	%fd203, [%rd134];
	setp.lt.f64 	%p72, %fd446, 0d0000000000000000;
	neg.f64 	%fd311, %fd446;
	selp.f64 	%fd204, %fd311, %fd446, %p72;
	setp.lt.f64 	%p73, %fd203, 0d0000000000000000;
	neg.f64 	%fd312, %fd203;
	selp.f64 	%fd205, %fd312, %fd203, %p73;
	setp.lt.f64 	%p74, %fd204, %fd205;
	mov.f64 	%fd447, %fd203;
	mov.u64 	%rd303, %rd132;
	@%p74 bra 	$L__BB5_160;
	setp.lt.f64 	%p75, %fd205, %fd204;
	mov.f64 	%fd447, %fd446;
	mov.u64 	%rd303, %rd302;
	@%p75 bra 	$L__BB5_160;
	setp.lt.s64 	%p76, %rd302, %rd132;
	selp.f64 	%fd447, %fd446, %fd203, %p76;
	min.s64 	%rd303, %rd302, %rd132;
$L__BB5_160:
	ld.global.f64 	%fd208, [%rd134+2048];
	setp.lt.f64 	%p77, %fd447, 0d0000000000000000;
	neg.f64 	%fd313, %fd447;
	selp.f64 	%fd209, %fd313, %fd447, %p77;
	setp.lt.f64 	%p78, %fd208, 0d0000000000000000;
	neg.f64 	%fd314, %fd208;
	selp.f64 	%fd210, %fd314, %fd208, %p78;
	setp.lt.f64 	%p79, %fd209, %fd210;
	mov.f64 	%fd449, %fd208;
	mov.u64 	%rd305, %rd133;
	@%p79 bra 	$L__BB5_163;
	setp.lt.f64 	%p80, %fd210, %fd209;
	mov.f64 	%fd449, %fd447;
	mov.u64 	%rd305, %rd303;
	@%p80 bra 	$L__BB5_163;
	setp.lt.s64 	%p81, %rd303, %rd133;
	selp.f64 	%fd449, %fd447, %fd208, %p81;
	min.s64 	%rd305, %rd303, %rd133;
$L__BB5_163:
	add.s32 	%r431, %r431, 1024;
	add.s32 	%r435, %r435, 1024;
	add.s32 	%r434, %r434, 1024;
	add.s32 	%r433, %r433, 1024;
	add.s32 	%r432, %r432, 1024;
	setp.lt.s32 	%p82, %r431, %r40;
	@%p82 bra 	$L__BB5_151;
$L__BB5_164:
	// begin inline asm
	mov.u32 %r85, %laneid;
	// end inline asm
	mov.b64 	%rd208, %fd449;
	mov.b64 	{%r87, %r92}, %rd208;
	mov.b32 	%r103, 1;
	mov.b32 	%r104, 31;
	mov.b32 	%r105, -1;
	// begin inline asm
	shfl.sync.down.b32 %r86, %r87, %r103, %r104, %r105;
	// end inline asm
	// begin inline asm
	shfl.sync.down.b32 %r91, %r92, %r103, %r104, %r105;
	// end inline asm
	mov.b64 	%rd209, {%r86, %r91};
	mov.b64 	%fd214, %rd209;
	mov.b64 	{%r97, %r102}, %rd305;
	// begin inline asm
	shfl.sync.down.b32 %r96, %r97, %r103, %r104, %r105;
	// end inline asm
	// begin inline asm
	shfl.sync.down.b32 %r101, %r102, %r103, %r104, %r105;
	// end inline asm
	mov.b64 	%rd145, {%r96, %r101};
	setp.gt.s32 	%p83, %r85, 30;
	mov.f64 	%fd450, %fd449;
	mov.u64 	%rd306, %rd305;
	@%p83 bra 	$L__BB5_168;
	setp.lt.f64 	%p84, %fd449, 0d0000000000000000;
	neg.f64 	%fd315, %fd449;
	selp.f64 	%fd215, %fd315, %fd449, %p84;
	setp.lt.f64 	%p85, %fd214, 0d0000000000000000;
	neg.f64 	%fd316, %fd214;
	selp.f64 	%fd216, %fd316, %fd214, %p85;
	setp.lt.f64 	%p86, %fd215, %fd216;
	mov.f64 	%fd450, %fd214;
	mov.u64 	%rd306, %rd145;
	@%p86 bra 	$L__BB5_168;
	setp.lt.f64 	%p87, %fd216, %fd215;
	mov.f64 	%fd450, %fd449;
	mov.u64 	%rd306, %rd305;
	@%p87 bra 	$L__BB5_168;
	setp.lt.s64 	%p88, %rd305, %rd145;
	selp.f64 	%fd450, %fd449, %fd214, %p88;
	min.s64 	%rd306, %rd305, %rd145;
$L__BB5_168:
	mov.b64 	%rd210, %fd450;
	mov.b64 	{%r107, %r112}, %rd210;
	mov.b32 	%r123, 2;
	mov.b32 	%r124, 31;
	mov.b32 	%r125, -1;
	// begin inline asm
	shfl.sync.down.b32 %r106, %r107, %r123, %r124, %r125;
	// end inline asm
	// begin inline asm
	shfl.sync.down.b32 %r111, %r112, %r123, %r124, %r125;
	// end inline asm
	mov.b64 	%rd211, {%r106, %r111};
	mov.b64 	%fd219, %rd211;
	mov.b64 	{%r117, %r122}, %rd306;
	// begin inline asm
	shfl.sync.down.b32 %r116, %r117, %r123, %r124, %r125;
	// end inline asm
	// begin inline asm
	shfl.sync.down.b32 %r121, %r122, %r123, %r124, %r125;
	// end inline asm
	mov.b64 	%rd148, {%r116, %r121};
	setp.gt.s32 	%p89, %r85, 29;
	mov.f64 	%fd451, %fd450;
	mov.u64 	%rd307, %rd306;
	@%p89 bra 	$L__BB5_172;
	setp.lt.f64 	%p90, %fd450, 0d0000000000000000;
	neg.f64 	%fd317, %fd450;
	selp.f64 	%fd220, %fd317, %fd450, %p90;
	setp.lt.f64 	%p91, %fd219, 0d0000000000000000;
	neg.f64 	%fd318, %fd219;
	selp.f64 	%fd221, %fd318, %fd219, %p91;
	setp.lt.f64 	%p92, %fd220, %fd221;
	mov.f64 	%fd451, %fd219;
	mov.u64 	%rd307, %rd148;
	@%p92 bra 	$L__BB5_172;
	setp.lt.f64 	%p93, %fd221, %fd220;
	mov.f64 	%fd451, %fd450;
	mov.u64 	%rd307, %rd306;
	@%p93 bra 	$L__BB5_172;
	setp.lt.s64 	%p94, %rd306, %rd148;
	selp.f64 	%fd451, %fd450, %fd219, %p94;
	min.s64 	%rd307, %rd306, %rd148;
$L__BB5_172:
	mov.b64 	%rd212, %fd451;
	mov.b64 	{%r127, %r132}, %rd212;
	mov.b32 	%r143, 4;
	mov.b32 	%r144, 31;
	mov.b32 	%r145, -1;
	// begin inline asm
	shfl.sync.down.b32 %r126, %r127, %r143, %r144, %r145;
	// end inline asm
	// begin inline asm
	shfl.sync.down.b32 %r131, %r132, %r143, %r144, %r145;
	// end inline asm
	mov.b64 	%rd213, {%r126, %r131};
	mov.b64 	%fd224, %rd213;
	mov.b64 	{%r137, %r142}, %rd307;
	// begin inline asm
	shfl.sync.down.b32 %r136, %r137, %r143, %r144, %r145;
	// end inline asm
	// begin inline asm
	shfl.sync.down.b32 %r141, %r142, %r143, %r144, %r145;
	// end inline asm
	mov.b64 	%rd151, {%r136, %r141};
	setp.gt.s32 	%p95, %r85, 27;
	mov.f64 	%fd452, %fd451;
	mov.u64 	%rd308, %rd307;
	@%p95 bra 	$L__BB5_176;
	setp.lt.f64 	%p96, %fd451, 0d0000000000000000;
	neg.f64 	%fd319, %fd451;
	selp.f64 	%fd225, %fd319, %fd451, %p96;
	setp.lt.f64 	%p97, %fd224, 0d0000000000000000;
	neg.f64 	%fd320, %fd224;
	selp.f64 	%fd226, %fd320, %fd224, %p97;
	setp.lt.f64 	%p98, %fd225, %fd226;
	mov.f64 	%fd452, %fd224;
	mov.u64 	%rd308, %rd151;
	@%p98 bra 	$L__BB5_176;
	setp.lt.f64 	%p99, %fd226, %fd225;
	mov.f64 	%fd452, %fd451;
	mov.u64 	%rd308, %rd307;
	@%p99 bra 	$L__BB5_176;
	setp.lt.s64 	%p100, %rd307, %rd151;
	selp.f64 	%fd452, %fd451, %fd224, %p100;
	min.s64 	%rd308, %rd307, %rd151;
$L__BB5_176:
	mov.b64 	%rd214, %fd452;
	mov.b64 	{%r147, %r152}, %rd214;
	mov.b32 	%r163, 8;
	mov.b32 	%r164, 31;
	mov.b32 	%r165, -1;
	// begin inline asm
	shfl.sync.down.b32 %r146, %r147, %r163, %r164, %r165;
	// end inline asm
	// begin inline asm
	shfl.sync.down.b32 %r151, %r152, %r163, %r164, %r165;
	// end inline asm
	mov.b64 	%rd215, {%r146, %r151};
	mov.b64 	%fd229, %rd215;
	mov.b64 	{%r157, %r162}, %rd308;
	// begin inline asm
	shfl.sync.down.b32 %r156, %r157, %r163, %r164, %r165;
	// end inline asm
	// begin inline asm
	shfl.sync.down.b32 %r161, %r162, %r163, %r164, %r165;
	// end inline asm
	mov.b64 	%rd154, {%r156, %r161};
	setp.gt.s32 	%p101, %r85, 23;
	mov.f64 	%fd453, %fd452;
	mov.u64 	%rd309, %rd308;
	@%p101 bra 	$L__BB5_180;
	setp.lt.f64 	%p102, %fd452, 0d0000000000000000;
	neg.f64 	%fd321, %fd452;
	selp.f64 	%fd230, %fd321, %fd452, %p102;
	setp.lt.f64 	%p103, %fd229, 0d0000000000000000;
	neg.f64 	%fd322, %fd229;
	selp.f64 	%fd231, %fd322, %fd229, %p103;
	setp.lt.f64 	%p104, %fd230, %fd231;
	mov.f64 	%fd453, %fd229;
	mov.u64 	%rd309, %rd154;
	@%p104 bra 	$L__BB5_180;
	setp.lt.f64 	%p105, %fd231, %fd230;
	mov.f64 	%fd453, %fd452;
	mov.u64 	%rd309, %rd308;
	@%p105 bra 	$L__BB5_180;
	setp.lt.s64 	%p106, %rd308, %rd154;
	selp.f64 	%fd453, %fd452, %fd229, %p106;
	min.s64 	%rd309, %rd308, %rd154;
$L__BB5_180:
	mov.b64 	%rd216, %fd453;
	mov.b64 	{%r167, %r172}, %rd216;
	mov.b32 	%r183, 16;
	mov.b32 	%r184, 31;
	mov.b32 	%r185, -1;
	// begin inline asm
	shfl.sync.down.b32 %r166, %r167, %r183, %r184, %r185;
	// end inline asm
	// begin inline asm
	shfl.sync.down.b32 %r171, %r172, %r183, %r184, %r185;
	// end inline asm
	mov.b64 	%rd217, {%r166, %r171};
	mov.b64 	%fd234, %rd217;
	mov.b64 	{%r177, %r182}, %rd309;
	// begin inline asm
	shfl.sync.down.b32 %r176, %r177, %r183, %r184, %r185;
	// end inline asm
	// begin inline asm
	shfl.sync.down.b32 %r181, %r182, %r183, %r184, %r185;
	// end inline asm
	mov.b64 	%rd157, {%r176, %r181};
	setp.gt.s32 	%p107, %r85, 15;
	mov.f64 	%fd461, %fd453;
	mov.u64 	%rd317, %rd309;
	@%p107 bra 	$L__BB5_184;
	setp.lt.f64 	%p108, %fd453, 0d0000000000000000;
	neg.f64 	%fd323, %fd453;
	selp.f64 	%fd235, %fd323, %fd453, %p108;
	setp.lt.f64 	%p109, %fd234, 0d0000000000000000;
	neg.f64 	%fd324, %fd234;
	selp.f64 	%fd236, %fd324, %fd234, %p109;
	setp.lt.f64 	%p110, %fd235, %fd236;
	mov.f64 	%fd461, %fd234;
	mov.u64 	%rd317, %rd157;
	@%p110 bra 	$L__BB5_184;
	setp.lt.f64 	%p111, %fd236, %fd235;
	mov.f64 	%fd461, %fd453;
	mov.u64 	%rd317, %rd309;
	@%p111 bra 	$L__BB5_184;
	setp.lt.s64 	%p112, %rd309, %rd157;
	selp.f64 	%fd461, %fd453, %fd234, %p112;
	min.s64 	%rd317, %rd309, %rd157;
$L__BB5_184:
	setp.ne.s32 	%p113, %r85, 0;
	@%p113 bra 	$L__BB5_186;
	shr.u32 	%r186, %r35, 1;
	and.b32  	%r187, %r186, 496;
	mov.u32 	%r188, _ZN6thrust24THRUST_300001_SM_1000_NS8cuda_cub4core6detail5shmemE;
	add.s32 	%r189, %r188, %r187;
	st.shared.f64 	[%r189+8], %fd461;
	st.shared.u64 	[%r189+16], %rd317;
$L__BB5_186:
	bar.sync 	0;
	setp.ne.s32 	%p114, %r35, 0;
	@%p114 bra 	$L__BB5_208;
	ld.shared.f64 	%fd239, [_ZN6thrust24THRUST_300001_SM_1000_NS8cuda_cub4core6detail5shmemE+24];
	ld.shared.u64 	%rd160, [_ZN6thrust24THRUST_300001_SM_1000_NS8cuda_cub4core6detail5shmemE+32];
	setp.lt.f64 	%p115, %fd461, 0d0000000000000000;
	neg.f64 	%fd325, %fd461;
	selp.f64 	%fd240, %fd325, %fd461, %p115;
	setp.lt.f64 	%p116, %fd239, 0d0000000000000000;
	neg.f64 	%fd326, %fd239;
	selp.f64 	%fd241, %fd326, %fd239, %p116;
	setp.lt.f64 	%p117, %fd240, %fd241;
	mov.f64 	%fd455, %fd239;
	mov.u64 	%rd311, %rd160;
	@%p117 bra 	$L__BB5_190;
	setp.lt.f64 	%p118, %fd241, %fd240;
	mov.f64 	%fd455, %fd461;
	mov.u64 	%rd311, %rd317;
	@%p118 bra 	$L__BB5_190;
	setp.lt.s64 	%p119, %rd317, %rd160;
	selp.f64 	%fd455, %fd461, %fd239, %p119;
	min.s64 	%rd311, %rd317, %rd160;
$L__BB5_190:
	ld.shared.f64 	%fd244, [_ZN6thrust24THRUST_300001_SM_1000_NS8cuda_cub4core6detail5shmemE+40];
	ld.shared.u64 	%rd163, [_ZN6thrust24THRUST_300001_SM_1000_NS8cuda_cub4core6detail5shmemE+48];
	setp.lt.f64 	%p120, %fd455, 0d0000000000000000;
	neg.f64 	%fd327, %fd455;
	selp.f64 	%fd245, %fd327, %fd455, %p120;
	setp.lt.f64 	%p121, %fd244, 0d0000000000000000;
	neg.f64 	%fd328, %fd244;
	selp.f64 	%fd246, %fd328, %fd244, %p121;
	setp.lt.f64 	%p122, %fd245, %fd246;
	mov.f64 	%fd456, %fd244;
	mov.u64 	%rd312, %rd163;
	@%p122 bra 	$L__BB5_193;
	setp.lt.f64 	%p123, %fd246, %fd245;
	mov.f64 	%fd456, %fd455;
	mov.u64 	%rd312, %rd311;
	@%p123 bra 	$L__BB5_193;
	setp.lt.s64 	%p124, %rd311, %rd163;
	selp.f64 	%fd456, %fd455, %fd244, %p124;
	min.s64 	%rd312, %rd311, %rd163;
$L__BB5_193:
	ld.shared.f64 	%fd249, [_ZN6thrust24THRUST_300001_SM_1000_NS8cuda_cub4core6detail5shmemE+56];
	ld.shared.u64 	%rd166, [_ZN6thrust24THRUST_300001_SM_1000_NS8cuda_cub4core6detail5shmemE+64];
	setp.lt.f64 	%p125, %fd456, 0d0000000000000000;
	neg.f64 	%fd329, %fd456;
	selp.f64 	%fd250, %fd329, %fd456, %p125;
	setp.lt.f64 	%p126, %fd249, 0d0000000000000000;
	neg.f64 	%fd330, %fd249;
	selp.f64 	%fd251, %fd330, %fd249, %p126;
	setp.lt.f64 	%p127, %fd250, %fd251;
	mov.f64 	%fd457, %fd249;
	mov.u64 	%rd313, %rd166;
	@%p127 bra 	$L__BB5_196;
	setp.lt.f64 	%p128, %fd251, %fd250;
	mov.f64 	%fd457, %fd456;
	mov.u64 	%rd313, %rd312;
	@%p128 bra 	$L__BB5_196;
	setp.lt.s64 	%p129, %rd312, %rd166;
	selp.f64 	%fd457, %fd456, %fd249, %p129;
	min.s64 	%rd313, %rd312, %rd166;
$L__BB5_196:
	ld.shared.f64 	%fd254, [_ZN6thrust24THRUST_300001_SM_1000_NS8cuda_cub4core6detail5shmemE+72];
	ld.shared.u64 	%rd169, [_ZN6thrust24THRUST_300001_SM_1000_NS8cuda_cub4core6detail5shmemE+80];
	setp.lt.f64 	%p130, %fd457, 0d0000000000000000;
	neg.f64 	%fd331, %fd457;
	selp.f64 	%fd255, %fd331, %fd457, %p130;
	setp.lt.f64 	%p131, %fd254, 0d0000000000000000;
	neg.f64 	%fd332, %fd254;
	selp.f64 	%fd256, %fd332, %fd254, %p131;
	setp.lt.f64 	%p132, %fd255, %fd256;
	mov.f64 	%fd458, %fd254;
	mov.u64 	%rd314, %rd169;
	@%p132 bra 	$L__BB5_199;
	setp.lt.f64 	%p133, %fd256, %fd255;
	mov.f64 	%fd458, %fd457;
	mov.u64 	%rd314, %rd313;
	@%p133 bra 	$L__BB5_199;
	setp.lt.s64 	%p134, %rd313, %rd169;
	selp.f64 	%fd458, %fd457, %fd254, %p134;
	min.s64 	%rd314, %rd313, %rd169;
$L__BB5_199:
	ld.shared.f64 	%fd259, [_ZN6thrust24THRUST_300001_SM_1000_NS8cuda_cub4core6detail5shmemE+88];
	ld.shared.u64 	%rd172, [_ZN6thrust24THRUST_300001_SM_1000_NS8cuda_cub4core6detail5shmemE+96];
	setp.lt.f64 	%p135, %fd458, 0d0000000000000000;
	neg.f64 	%fd333, %fd458;
	selp.f64 	%fd260, %fd333, %fd458, %p135;
	setp.lt.f64 	%p136, %fd259, 0d0000000000000000;
	neg.f64 	%fd334, %fd259;
	selp.f64 	%fd261, %fd334, %fd259, %p136;
	setp.lt.f64 	%p137, %fd260, %fd261;
	mov.f64 	%fd459, %fd259;
	mov.u64 	%rd315, %rd172;
	@%p137 bra 	$L__BB5_202;
	setp.lt.f64 	%p138, %fd261, %fd260;
	mov.f64 	%fd459, %fd458;
	mov.u64 	%rd315, %rd314;
	@%p138 bra 	$L__BB5_202;
	setp.lt.s64 	%p139, %rd314, %rd172;
	selp.f64 	%fd459, %fd458, %fd259, %p139;
	min.s64 	%rd315, %rd314, %rd172;
$L__BB5_202:
	ld.shared.f64 	%fd264, [_ZN6thrust24THRUST_300001_SM_1000_NS8cuda_cub4core6detail5shmemE+104];
	ld.shared.u64 	%rd175, [_ZN6thrust24THRUST_300001_SM_1000_NS8cuda_cub4core6detail5shmemE+112];
	setp.lt.f64 	%p140, %fd459, 0d0000000000000000;
	neg.f64 	%fd335, %fd459;
	selp.f64 	%fd265, %fd335, %fd459, %p140;
	setp.lt.f64 	%p141, %fd264, 0d0000000000000000;
	neg.f64 	%fd336, %fd264;
	selp.f64 	%fd266, %fd336, %fd264, %p141;
	setp.lt.f64 	%p142, %fd265, %fd266;
	mov.f64 	%fd460, %fd264;
	mov.u64 	%rd316, %rd175;
	@%p142 bra 	$L__BB5_205;
	setp.lt.f64 	%p143, %fd266, %fd265;
	mov.f64 	%fd460, %fd459;
	mov.u64 	%rd316, %rd315;
	@%p143 bra 	$L__BB5_205;
	setp.lt.s64 	%p144, %rd315, %rd175;
	selp.f64 	%fd460, %fd459, %fd264, %p144;
	min.s64 	%rd316, %rd315, %rd175;
$L__BB5_205:
	ld.shared.f64 	%fd269, [_ZN6thrust24THRUST_300001_SM_1000_NS8cuda_cub4core6detail5shmemE+120];
	ld.shared.u64 	%rd178, [_ZN6thrust24THRUST_300001_SM_1000_NS8cuda_cub4core6detail5shmemE+128];
	setp.lt.f64 	%p145, %fd460, 0d0000000000000000;
	neg.f64 	%fd337, %fd460;
	selp.f64 	%fd270, %fd337, %fd460, %p145;
	setp.lt.f64 	%p146, %fd269, 0d0000000000000000;
	neg.f64 	%fd338, %fd269;
	selp.f64 	%fd271, %fd338, %fd269, %p146;
	setp.lt.f64 	%p147, %fd270, %fd271;
	mov.u64 	%rd317, %rd178;
	mov.f64 	%fd461, %fd269;
	@%p147 bra 	$L__BB5_208;
	setp.lt.f64 	%p148, %fd271, %fd270;
	mov.u64 	%rd317, %rd316;
	mov.f64 	%fd461, %fd460;
	@%p148 bra 	$L__BB5_208;
	setp.lt.s64 	%p149, %rd316, %rd178;
	selp.f64 	%fd461, %fd460, %fd269, %p149;
	min.s64 	%rd317, %rd316, %rd178;
$L__BB5_208:
	mov.u32 	%r415, %tid.x;
	setp.ne.s32 	%p324, %r415, 0;
	@%p324 bra 	$L__BB5_210;
	ld.param.u64 	%rd254, [_ZN6thrust24THRUST_300001_SM_1000_NS8cuda_cub4core6detail13_kernel_agentINS1_8__reduce11ReduceAgentINS0_12zip_iteratorIN4cuda3std3__45tupleIJNS0_10device_ptrIdEENS0_17counting_iteratorIlNS0_11use_defaultESF_SF_EEEEEEEPNSB_IJdlEEESJ_iNS1_9__extrema9arg_max_fIdl10comparatorEEEEJSI_SK_iN3cub18CUB_300001_SM_100013GridEvenShareIiEENSR_9GridQueueIjEESO_EEEvDpT0__param_1];
	cvta.to.global.u64 	%rd251, %rd254;
	mul.wide.u32 	%rd252, %r1, 16;
	add.s64 	%rd253, %rd251, %rd252;
	st.global.f64 	[%rd253], %fd461;
	st.global.u64 	[%rd253+8], %rd317;
$L__BB5_210:
	ret;

}
	// .globl	_ZN6thrust24THRUST_300001_SM_1000_NS8cuda_cub4core6detail13_kernel_agentINS1_8__reduce10DrainAgentIiEEJN3cub18CUB_300001_SM_10009GridQueueIjEEiEEEvDpT0_
.visible .entry _ZN6thrust24THRUST_300001_SM_1000_NS8cuda_cub4core6detail13_kernel_agentINS1_8__reduce10DrainAgentIiEEJN3cub18CUB_300001_SM_10009GridQueueIjEEiEEEvDpT0_(
	.param .align 8 .b8 _ZN6thrust24THRUST_300001_SM_1000_NS8cuda_cub4core6detail13_kernel_agentINS1_8__reduce10DrainAgentIiEEJN3cub18CUB_300001_SM_10009GridQueueIjEEiEEEvDpT0__param_0[8],
	.param .u32 _ZN6thrust24THRUST_300001_SM_1000_NS8cuda_cub4core6detail13_kernel_agentINS1_8__reduce10DrainAgentIiEEJN3cub18CUB_300001_SM_10009GridQueueIjEEiEEEvDpT0__param_1
)
.maxntid 1
{
	.reg .b32 	%r<3>;
	.reg .b64 	%rd<3>;

	ld.param.u64 	%rd1, [_ZN6thrust24THRUST_300001_SM_1000_NS8cuda_cub4core6detail13_kernel_agentINS1_8__reduce10DrainAgentIiEEJN3cub18CUB_300001_SM_10009GridQueueIjEEiEEEvDpT0__param_0];
	ld.param.u32 	%r1, [_ZN6thrust24THRUST_300001_SM_1000_NS8cuda_cub4core6detail13_kernel_agentINS1_8__reduce10DrainAgentIiEEJN3cub18CUB_300001_SM_10009GridQueueIjEEiEEEvDpT0__param_1];
	cvta.to.global.u64 	%rd2, %rd1;
	st.global.u32 	[%rd2], %r1;
	mov.b32 	%r2, 0;
	st.global.u32 	[%rd2+4], %r2;
	ret;

}
	// .globl	_ZN6thrust24THRUST_300001_SM_1000_NS8cuda_cub4core6detail13_kernel_agentINS1_8__reduce11ReduceAgentIPN4cuda3std3__45tupleIJdlEEESC_SB_iNS1_9__extrema9arg_max_fIdl10comparatorEEEEJSC_SC_iSG_EEEvDpT0_
.visible .entry _ZN6thrust24THRUST_300001_SM_1000_NS8cuda_cub4core6detail13_kernel_agentINS1_8__reduce11ReduceAgentIPN4cuda3std3__45tupleIJdlEEESC_SB_iNS1_9__extrema9arg_max_fIdl10comparatorEEEEJSC_SC_iSG_EEEvDpT0_(
	.param .u64 .ptr .align 1 _ZN6thrust24THRUST_300001_SM_1000_NS8cuda_cub4core6detail13_kernel_agentINS1_8__reduce11ReduceAgentIPN4cuda3std3__45tupleIJdlEEESC_SB_iNS1_9__extrema9arg_max_fIdl10comparatorEEEEJSC_SC_iSG_EEEvDpT0__param_0,
	.param .u64 .ptr .align 1 _ZN6thrust24THRUST_300001_SM_1000_NS8cuda_cub4core6detail13_kernel_agentINS1_8__reduce11ReduceAgentIPN4cuda3std3__45tupleIJdlEEESC_SB_iNS1_9__extrema9arg_max_fIdl10comparatorEEEEJSC_SC_iSG_EEEvDpT0__param_1,
	.param .u32 _ZN6thrust24THRUST_300001_SM_1000_NS8cuda_cub4core6detail13_kernel_agentINS1_8__reduce11ReduceAgentIPN4cuda3std3__45tupleIJdlEEESC_SB_iNS1_9__extrema9arg_max_fIdl10comparatorEEEEJSC_SC_iSG_EEEvDpT0__param_2,
	.param .align 1 .b8 _ZN6thrust24THRUST_300001_SM_1000_NS8cuda_cub4core6detail13_kernel_agentINS1_8__reduce11ReduceAgentIPN4cuda3std3__45tupleIJdlEEESC_SB_iNS1_9__extrema9arg_max_fIdl10comparatorEEEEJSC_SC_iSG_EEEvDpT0__param_3[1]
)
.maxntid 256
{
	.reg .pred 	%p<332>;
	.reg .b32 	%r<392>;
	.reg .b64 	%rd<395>;
	.reg .b64 	%fd<468>;

	ld.param.u32 	%r37, [_ZN6thrust24THRUST_300001_SM_1000_NS8cuda_cub4core6detail13_kernel_agentINS1_8__reduce11ReduceAgentIPN4cuda3std3__45tupleIJdlEEESC_SB_iNS1_9__extrema9arg_max_fIdl10comparatorEEEEJSC_SC_iSG_EEEvDpT0__param_2];
	setp.eq.s32 	%p1, %r37, 0;
	@%p1 bra 	$L__BB7_211;
	setp.gt.s32 	%p2, %r37, 1279;
	@%p2 bra 	$L__BB7_121;
	mov.u32 	%r1, %tid.x;
	setp.ge.s32 	%p157, %r1, %r37;
	mov.f64 	%fd411, 0d0000000000000000;
	mov.b64 	%rd337, 0;
	mov.u32 	%r382, %r1;
	@%p157 bra 	$L__BB7_4;
	ld.param.u64 	%rd323, [_ZN6thrust24THRUST_300001_SM_1000_NS8cuda_cub4core6detail13_kernel_agentINS1_8__reduce11ReduceAgentIPN4cuda3std3__45tupleIJdlEEESC_SB_iNS1_9__extrema9arg_max_fIdl10comparatorEEEEJSC_SC_iSG_EEEvDpT0__param_0];
	mul.wide.u32 	%rd273, %r1, 16;
	add.s64 	%rd270, %rd323, %rd273;
	// begin inline asm
	ld.global.nc.u64 %rd269, [%rd270];
	// end inline asm
	add.s64 	%rd272, %rd270, 8;
	// begin inline asm
	ld.global.nc.u64 %rd337, [%rd272];
	// end inline asm
	mov.b64 	%fd411, %rd269;
	add.s32 	%r382, %r1, 256;
$L__BB7_4:
	setp.ge.s32 	%p158, %r382, %r37;
	@%p158 bra 	$L__BB7_25;
	not.b32 	%r155, %r382;
	add.s32 	%r4, %r37, %r155;
	and.b32  	%r156, %r4, 768;
	setp.eq.s32 	%p159, %r156, 768;
	@%p159 bra 	$L__BB7_11;
	ld.param.u64 	%rd324, [_ZN6thrust24THRUST_300001_SM_1000_NS8cuda_cub4core6detail13_kernel_agentINS1_8__reduce11ReduceAgentIPN4cuda3std3__45tupleIJdlEEESC_SB_iNS1_9__extrema9arg_max_fIdl10comparatorEEEEJSC_SC_iSG_EEEvDpT0__param_0];
	mul.wide.u32 	%rd275, %r382, 16;
	add.s64 	%rd328, %rd324, %rd275;
	shr.u32 	%r157, %r4, 8;
	add.s32 	%r158, %r157, 1;
	and.b32  	%r159, %r158, 3;
	neg.s32 	%r380, %r159;
$L__BB7_7:
	.pragma "nounroll";
	mov.u64 	%rd5, %rd337;
	mov.f64 	%fd3, %fd411;
	// begin inline asm
	ld.global.nc.u64 %rd276, [%rd328];
	// end inline asm
	add.s64 	%rd279, %rd328, 8;
	// begin inline asm
	ld.global.nc.u64 %rd278, [%rd279];
	// end inline asm
	mov.b64 	%fd4, %rd276;
	setp.lt.f64 	%p160, %fd3, 0d0000000000000000;
	neg.f64 	%fd344, %fd3;
	selp.f64 	%fd5, %fd344, %fd3, %p160;
	setp.lt.f64 	%p161, %fd4, 0d0000000000000000;
	neg.f64 	%fd345, %fd4;
	selp.f64 	%fd6, %fd345, %fd4, %p161;
	setp.lt.f64 	%p162, %fd5, %fd6;
	mov.u64 	%rd337, %rd278;
	mov.f64 	%fd411, %fd4;
	@%p162 bra 	$L__BB7_10;
	setp.lt.f64 	%p163, %fd6, %fd5;
	mov.u64 	%rd337, %rd5;
	mov.f64 	%fd411, %fd3;
	@%p163 bra 	$L__BB7_10;
	setp.lt.s64 	%p164, %rd5, %rd278;
	min.s64 	%rd337, %rd5, %rd278;
	selp.f64 	%fd411, %fd3, %fd4, %p164;
$L__BB7_10:
	add.s32 	%r382, %r382, 256;
	add.s64 	%rd328, %rd328, 4096;
	add.s32 	%r380, %r380, 1;
	setp.ne.s32 	%p165, %r380, 0;
	@%p165 bra 	$L__BB7_7;
$L__BB7_11:
	setp.lt.u32 	%p166, %r4, 768;
	@%p166 bra 	$L__BB7_25;
$L__BB7_12:
	ld.param.u64 	%rd325, [_ZN6thrust24THRUST_300001_SM_1000_NS8cuda_cub4core6detail13_kernel_agentINS1_8__reduce11ReduceAgentIPN4cuda3std3__45tupleIJdlEEESC_SB_iNS1_9__extrema9arg_max_fIdl10comparatorEEEEJSC_SC_iSG_EEEvDpT0__param_0];
	mul.wide.s32 	%rd284, %r382, 16;
	add.s64 	%rd281, %rd325, %rd284;
	// begin inline asm
	ld.global.nc.u64 %rd280, [%rd281];
	// end inline asm
	add.s64 	%rd283, %rd281, 8;
	// begin inline asm
	ld.global.nc.u64 %rd282, [%rd283];
	// end inline asm
	mov.b64 	%fd12, %rd280;
	setp.lt.f64 	%p167, %fd411, 0d0000000000000000;
	neg.f64 	%fd346, %fd411;
	selp.f64 	%fd13, %fd346, %fd411, %p167;
	setp.lt.f64 	%p168, %fd12, 0d0000000000000000;
	neg.f64 	%fd347, %fd12;
	selp.f64 	%fd14, %fd347, %fd12, %p168;
	setp.lt.f64 	%p169, %fd13, %fd14;
	mov.u64 	%rd334, %rd282;
	mov.f64 	%fd408, %fd12;
	@%p169 bra 	$L__BB7_15;
	setp.lt.f64 	%p170, %fd14, %fd13;
	mov.u64 	%rd334, %rd337;
	mov.f64 	%fd408, %fd411;
	@%p170 bra 	$L__BB7_15;
	setp.lt.s64 	%p171, %rd337, %rd282;
	min.s64 	%rd334, %rd337, %rd282;
	selp.f64 	%fd408, %fd411, %fd12, %p171;
$L__BB7_15:
	add.s64 	%rd286, %rd281, 4096;
	// begin inline asm
	ld.global.nc.u64 %rd285, [%rd286];
	// end inline asm
	add.s64 	%rd288, %rd281, 4104;
	// begin inline asm
	ld.global.nc.u64 %rd287, [%rd288];
	// end inline asm
	mov.b64 	%fd17, %rd285;
	setp.lt.f64 	%p172, %fd408, 0d0000000000000000;
	neg.f64 	%fd348, %fd408;
	selp.f64 	%fd18, %fd348, %fd408, %p172;
	setp.lt.f64 	%p173, %fd17, 0d0000000000000000;
	neg.f64 	%fd349, %fd17;
	selp.f64 	%fd19, %fd349, %fd17, %p173;
	setp.lt.f64 	%p174, %fd18, %fd19;
	mov.u64 	%rd335, %rd287;
	mov.f64 	%fd409, %fd17;
	@%p174 bra 	$L__BB7_18;
	setp.lt.f64 	%p175, %fd19, %fd18;
	mov.u64 	%rd335, %rd334;
	mov.f64 	%fd409, %fd408;
	@%p175 bra 	$L__BB7_18;
	setp.lt.s64 	%p176, %rd334, %rd287;
	min.s64 	%rd335, %rd334, %rd287;
	selp.f64 	%fd409, %fd408, %fd17, %p176;
$L__BB7_18:
	add.s64 	%rd290, %rd281, 8192;
	// begin inline asm
	ld.global.nc.u64 %rd289, [%rd290];
	// end inline asm
	add.s64 	%rd292, %rd281, 8200;
	// begin inline asm
	ld.global.nc.u64 %rd291, [%rd292];
	// end inline asm
	mov.b64 	%fd22, %rd289;
	setp.lt.f64 	%p177, %fd409, 0d0000000000000000;
	neg.f64 	%fd350, %fd409;
	selp.f64 	%fd23, %fd350, %fd409, %p177;
	setp.lt.f64 	%p178, %fd22, 0d0000000000000000;
	neg.f64 	%fd351, %fd22;
	selp.f64 	%fd24, %fd351, %fd22, %p178;
	setp.lt.f64 	%p179, %fd23, %fd24;
	mov.u64 	%rd336, %rd291;
	mov.f64 	%fd410, %fd22;
	@%p179 bra 	$L__BB7_21;
	setp.lt.f64 	%p180, %fd24, %fd23;
	mov.u64 	%rd336, %rd335;
	mov.f64 	%fd410, %fd409;
	@%p180 bra 	$L__BB7_21;
	setp.lt.s64 	%p181, %rd335, %rd291;
	min.s64 	%rd336, %rd335, %rd291;
	selp.f64 	%fd410, %fd409, %fd22, %p181;
$L__BB7_21:
	add.s64 	%rd294, %rd281, 12288;
	// begin inline asm
	ld.global.nc.u64 %rd293, [%rd294];
	// end inline asm
	add.s64 	%rd296, %rd281, 12296;
	// begin inline asm
	ld.global.nc.u64 %rd295, [%rd296];
	// end inline asm
	mov.b64 	%fd27, %rd293;
	setp.lt.f64 	%p182, %fd410, 0d0000000000000000;
	neg.f64 	%fd352, %fd410;
	selp.f64 	%fd28, %fd352, %fd410, %p182;
	setp.lt.f64 	%p183, %fd27, 0d0000000000000000;
	neg.f64 	%fd353, %fd27;
	selp.f64 	%fd29, %fd353, %fd27, %p183;
	setp.lt.f64 	%p184, %fd28, %fd29;
	mov.u64 	%rd337, %rd295;
	mov.f64 	%fd411, %fd27;
	@%p184 bra 	$L__BB7_24;
	setp.lt.f64 	%p185, %fd29, %fd28;
	mov.u64 	%rd337, %rd336;
	mov.f64 	%fd411, %fd410;
	@%p185 bra 	$L__BB7_24;
	setp.lt.s64 	%p186, %rd336, %rd295;
	min.s64 	%rd337, %rd336, %rd295;
	selp.f64 	%fd411, %fd410, %fd27, %p186;
$L__BB7_24:
	add.s32 	%r382, %r382, 1024;
	setp.lt.s32 	%p187, %r382, %r37;
	@%p187 bra 	$L__BB7_12;
$L__BB7_25:
	setp.lt.s32 	%p188, %r37, 256;
	@%p188 bra 	$L__BB7_70;
	// begin inline asm
	mov.u32 %r273, %laneid;
	// end inline asm
	mov.b64 	%rd307, %fd411;
	mov.b64 	{%r275, %r280}, %rd307;
	mov.b32 	%r291, 1;
	mov.b32 	%r292, 31;
	mov.b32 	%r293, -1;
	// begin inline asm
	shfl.sync.down.b32 %r274, %r275, %r291, %r292, %r293;
	// end inline asm
	// begin inline asm
	shfl.sync.down.b32 %r279, %r280, %r291, %r292, %r293;
	// end inline asm
	mov.b64 	%rd308, {%r274, %r279};
	mov.b64 	%fd33, %rd308;
	mov.b64 	{%r285, %r290}, %rd337;
	// begin inline asm
	shfl.sync.down.b32 %r284, %r285, %r291, %r292, %r293;
	// end inline asm
	// begin inline asm
	shfl.sync.down.b32 %r289, %r290, %r291, %r292, %r293;
	// end inline asm
	mov.b64 	%rd27, {%r284, %r289};
	setp.gt.s32 	%p264, %r273, 30;
	mov.u64 	%rd339, %rd337;
	mov.f64 	%fd413, %fd411;
	@%p264 bra 	$L__BB7_30;
	setp.lt.f64 	%p265, %fd411, 0d0000000000000000;
	neg.f64 	%fd378, %fd411;
	selp.f64 	%fd34, %fd378, %fd411, %p265;
	setp.lt.f64 	%p266, %fd33, 0d0000000000000000;
	neg.f64 	%fd379, %fd33;
	selp.f64 	%fd35, %fd379, %fd33, %p266;
	setp.lt.f64 	%p267, %fd34, %fd35;
	mov.u64 	%rd339, %rd27;
	mov.f64 	%fd413, %fd33;
	@%p267 bra 	$L__BB7_30;
	setp.lt.f64 	%p268, %fd35, %fd34;
	mov.u64 	%rd339, %rd337;
	mov.f64 	%fd413, %fd411;
	@%p268 bra 	$L__BB7_30;
	setp.lt.s64 	%p269, %rd337, %rd27;
	min.s64 	%rd339, %rd337, %rd27;
	selp.f64 	%fd413, %fd411, %fd33, %p269;
$L__BB7_30:
	mov.b64 	%rd309, %fd413;
	mov.b64 	{%r295, %r300}, %rd309;
	mov.b32 	%r311, 2;
	mov.b32 	%r312, 31;
	mov.b32 	%r313, -1;
	// begin inline asm
	shfl.sync.down.b32 %r294, %r295, %r311, %r312, %r313;
	// end inline asm
	// begin inline asm
	shfl.sync.down.b32 %r299, %r300, %r311, %r312, %r313;
	// end inline asm
	mov.b64 	%rd310, {%r294, %r299};
	mov.b64 	%fd38, %rd310;
	mov.b64 	{%r305, %r310}, %rd339;
	// begin inline asm
	shfl.sync.down.b32 %r304, %r305, %r311, %r312, %r313;
	// end inline asm
	// begin inline asm
	shfl.sync.down.b32 %r309, %r310, %r311, %r312, %r313;
	// end inline asm
	mov.b64 	%rd30, {%r304, %r309};
	setp.gt.s32 	%p270, %r273, 29;
	mov.u64 	%rd340, %rd339;
	mov.f64 	%fd414, %fd413;
	@%p270 bra 	$L__BB7_34;
	setp.lt.f64 	%p271, %fd413, 0d0000000000000000;
	neg.f64 	%fd380, %fd413;
	selp.f64 	%fd39, %fd380, %fd413, %p271;
	setp.lt.f64 	%p272, %fd38, 0d0000000000000000;
	neg.f64 	%fd381, %fd38;
	selp.f64 	%fd40, %fd381, %fd38, %p272;
	setp.lt.f64 	%p273, %fd39, %fd40;
	mov.u64 	%rd340, %rd30;
	mov.f64 	%fd414, %fd38;
	@%p273 bra 	$L__BB7_34;
	setp.lt.f64 	%p274, %fd40, %fd39;
	mov.u64 	%rd340, %rd339;
	mov.f64 	%fd414, %fd413;
	@%p274 bra 	$L__BB7_34;
	setp.lt.s64 	%p275, %rd339, %rd30;
	min.s64 	%rd340, %rd339, %rd30;
	selp.f64 	%fd414, %fd413, %fd38, %p275;
$L__BB7_34:
	mov.b64 	%rd311, %fd414;
	mov.b64 	{%r315, %r320}, %rd311;
	mov.b32 	%r331, 4;
	mov.b32 	%r332, 31;
	mov.b32 	%r333, -1;
	// begin inline asm
	shfl.sync.down.b32 %r314, %r315, %r331, %r332, %r333;
	// end inline asm
	// begin inline asm
	shfl.sync.down.b32 %r319, %r320, %r331, %r332, %r333;
	// end inline asm
	mov.b64 	%rd312, {%r314, %r319};
	mov.b64 	%fd43, %rd312;
	mov.b64 	{%r325, %r330}, %rd340;
	// begin inline asm
	shfl.sync.down.b32 %r324, %r325, %r331, %r332, %r333;
	// end inline asm
	// begin inline asm
	shfl.sync.down.b32 %r329, %r330, %r331, %r332, %r333;
	// end inline asm
	mov.b64 	%rd33, {%r324, %r329};
	setp.gt.s32 	%p276, %r273, 27;
	mov.u64 	%rd341, %rd340;
	mov.f64 	%fd415, %fd414;
	@%p276 bra 	$L__BB7_38;
	setp.lt.f64 	%p277, %fd414, 0d0000000000000000;
	neg.f64 	%fd382, %fd414;
	selp.f64 	%fd44, %fd382, %fd414, %p277;
	setp.lt.f64 	%p278, %fd43, 0d0000000000000000;
	neg.f64 	%fd383, %fd43;
	selp.f64 	%fd45, %fd383, %fd43, %p278;
	setp.lt.f64 	%p279, %fd44, %fd45;
	mov.u64 	%rd341, %rd33;
	mov.f64 	%fd415, %fd43;
	@%p279 bra 	$L__BB7_38;
	setp.lt.f64 	%p280, %fd45, %fd44;
	mov.u64 	%rd341, %rd340;
	mov.f64 	%fd415, %fd414;
	@%p280 bra 	$L__BB7_38;
	setp.lt.s64 	%p281, %rd340, %rd33;
	min.s64 	%rd341, %rd340, %rd33;
	selp.f64 	%fd415, %fd414, %fd43, %p281;
$L__BB7_38:
	mov.b64 	%rd313, %fd415;
	mov.b64 	{%r335, %r340}, %rd313;
	mov.b32 	%r351, 8;
	mov.b32 	%r352, 31;
	mov.b32 	%r353, -1;
	// begin inline asm
	shfl.sync.down.b32 %r334, %r335, %r351, %r352, %r353;
	// end inline asm
	// begin inline asm
	shfl.sync.down.b32 %r339, %r340, %r351, %r352, %r353;
	// end inline asm
	mov.b64 	%rd314, {%r334, %r339};
	mov.b64 	%fd48, %rd314;
	mov.b64 	{%r345, %r350}, %rd341;
	// begin inline asm
	shfl.sync.down.b32 %r344, %r345, %r351, %r352, %r353;
	// end inline asm
	// begin inline asm
	shfl.sync.down.b32 %r349, %r350, %r351, %r352, %r353;
	// end inline asm
	mov.b64 	%rd36, {%r344, %r349};
	setp.gt.s32 	%p282, %r273, 23;
	mov.u64 	%rd342, %rd341;
	mov.f64 	%fd416, %fd415;
	@%p282 bra 	$L__BB7_42;
	setp.lt.f64 	%p283, %fd415, 0d0000000000000000;
	neg.f64 	%fd384, %fd415;
	selp.f64 	%fd49, %fd384, %fd415, %p283;
	setp.lt.f64 	%p284, %fd48, 0d0000000000000000;
	neg.f64 	%fd385, %fd48;
	selp.f64 	%fd50, %fd385, %fd48, %p284;
	setp.lt.f64 	%p285, %fd49, %fd50;
	mov.u64 	%rd342, %rd36;
	mov.f64 	%fd416, %fd48;
	@%p285 bra 	$L__BB7_42;
	setp.lt.f64 	%p286, %fd50, %fd49;
	mov.u64 	%rd342, %rd341;
	mov.f64 	%fd416, %fd415;
	@%p286 bra 	$L__BB7_42;
	setp.lt.s64 	%p287, %rd341, %rd36;
	min.s64 	%rd342, %rd341, %rd36;
	selp.f64 	%fd416, %fd415, %fd48, %p287;
$L__BB7_42:
	mov.b64 	%rd315, %fd416;
	mov.b64 	{%r355, %r360}, %rd315;
	mov.b32 	%r371, 16;
	mov.b32 	%r372, 31;
	mov.b32 	%r373, -1;
	// begin inline asm
	shfl.sync.down.b32 %r354, %r355, %r371, %r372, %r373;
	// end inline asm
	// begin inline asm
	shfl.sync.down.b32 %r359, %r360, %r371, %r372, %r373;
	// end inline asm
	mov.b64 	%rd316, {%r354, %r359};
	mov.b64 	%fd53, %rd316;
	mov.b64 	{%r365, %r370}, %rd342;
	// begin inline asm
	shfl.sync.down.b32 %r364, %r365, %r371, %r372, %r373;
	// end inline asm
	// begin inline asm
	shfl.sync.down.b32 %r369, %r370, %r371, %r372, %r373;
	// end inline asm
	mov.b64 	%rd39, {%r364, %r369};
	setp.gt.s32 	%p288, %r273, 15;
	mov.u64 	%rd394, %rd342;
	mov.f64 	%fd467, %fd416;
	@%p288 bra 	$L__BB7_46;
	setp.lt.f64 	%p289, %fd416, 0d0000000000000000;
	neg.f64 	%fd386, %fd416;
	selp.f64 	%fd54, %fd386, %fd416, %p289;
	setp.lt.f64 	%p290, %fd53, 0d0000000000000000;
	neg.f64 	%fd387, %fd53;
	selp.f64 	%fd55, %fd387, %fd53, %p290;
	setp.lt.f64 	%p291, %fd54, %fd55;
	mov.u64 	%rd394, %rd39;
	mov.f64 	%fd467, %fd53;
	@%p291 bra 	$L__BB7_46;
	setp.lt.f64 	%p292, %fd55, %fd54;
	mov.u64 	%rd394, %rd342;
	mov.f64 	%fd467, %fd416;
	@%p292 bra 	$L__BB7_46;
	setp.lt.s64 	%p293, %rd342, %rd39;
	min.s64 	%rd394, %rd342, %rd39;
	selp.f64 	%fd467, %fd416, %fd53, %p293;
$L__BB7_46:
	setp.ne.s32 	%p294, %r273, 0;
	@%p294 bra 	$L__BB7_48;
	shr.u32 	%r374, %r1, 1;
	and.b32  	%r375, %r374, 496;
	mov.u32 	%r376, _ZN6thrust24THRUST_300001_SM_1000_NS8cuda_cub4core6detail5shmemE;
	add.s32 	%r377, %r376, %r375;
	st.shared.f64 	[%r377+8], %fd467;
	st.shared.u64 	[%r377+16], %rd394;
$L__BB7_48:
	bar.sync 	0;
	setp.ne.s32 	%p295, %r1, 0;
	@%p295 bra 	$L__BB7_209;
	ld.shared.f64 	%fd58, [_ZN6thrust24THRUST_300001_SM_1000_NS8cuda_cub4core6detail5shmemE+24];
	ld.shared.u64 	%rd42, [_ZN6thrust24THRUST_300001_SM_1000_NS8cuda_cub4core6detail5shmemE+32];
	setp.lt.f64 	%p296, %fd467, 0d0000000000000000;
	neg.f64 	%fd388, %fd467;
	selp.f64 	%fd59, %fd388, %fd467, %p296;
	setp.lt.f64 	%p297, %fd58, 0d0000000000000000;
	neg.f64 	%fd389, %fd58;
	selp.f64 	%fd60, %fd389, %fd58, %p297;
	setp.lt.f64 	%p298, %fd59, %fd60;
	mov.u64 	%rd344, %rd42;
	mov.f64 	%fd418, %fd58;
	@%p298 bra 	$L__BB7_52;
	setp.lt.f64 	%p299, %fd60, %fd59;
	mov.u64 	%rd344, %rd394;
	mov.f64 	%fd418, %fd467;
	@%p299 bra 	$L__BB7_52;
	setp.lt.s64 	%p300, %rd394, %rd42;
	min.s64 	%rd344, %rd394, %rd42;
	selp.f64 	%fd418, %fd467, %fd58, %p300;
$L__BB7_52:
	ld.shared.f64 	%fd63, [_ZN6thrust24THRUST_300001_SM_1000_NS8cuda_cub4core6detail5shmemE+40];
	ld.shared.u64 	%rd45, [_ZN6thrust24THRUST_300001_SM_1000_NS8cuda_cub4core6detail5shmemE+48];
	setp.lt.f64 	%p301, %fd418, 0d0000000000000000;
	neg.f64 	%fd390, %fd418;
	selp.f64 	%fd64, %fd390, %fd418, %p301;
	setp.lt.f64 	%p302, %fd63, 0d0000000000000000;
	neg.f64 	%fd391, %fd63;
	selp.f64 	%fd65, %fd391, %fd63, %p302;
	setp.lt.f64 	%p303, %fd64, %fd65;
	mov.u64 	%rd345, %rd45;
	mov.f64 	%fd419, %fd63;
	@%p303 bra 	$L__BB7_55;
	setp.lt.f64 	%p304, %fd65, %fd64;
	mov.u64 	%rd345, %rd344;
	mov.f64 	%fd419, %fd418;
	@%p304 bra 	$L__BB7_55;
	setp.lt.s64 	%p305, %rd344, %rd45;
	min.s64 	%rd345, %rd344, %rd45;
	selp.f64 	%fd419, %fd418, %fd63, %p305;
$L__BB7_55:
	ld.shared.f64 	%fd68, [_ZN6thrust24THRUST_300001_SM_1000_NS8cuda_cub4core6detail5shmemE+56];
	ld.shared.u64 	%rd48, [_ZN6thrust24THRUST_300001_SM_1000_NS8cuda_cub4core6detail5shmemE+64];
	setp.lt.f64 	%p306, %fd419, 0d0000000000000000;
	neg.f64 	%fd392, %fd419;
	selp.f64 	%fd69, %fd392, %fd419, %p306;
	setp.lt.f64 	%p307, %fd68, 0d0000000000000000;
	neg.f64 	%fd393, %fd68;
	selp.f64 	%fd70, %fd393, %fd68, %p307;
	setp.lt.f64 	%p308, %fd69, %fd70;
	mov.u64 	%rd346, %rd48;
	mov.f64 	%fd420, %fd68;
	@%p308 bra 	$L__BB7_58;
	setp.lt.f64 	%p309, %fd70, %fd69;
	mov.u64 	%rd346, %rd345;
	mov.f64 	%fd420, %fd419;
	@%p309 bra 	$L__BB7_58;
	setp.lt.s64 	%p310, %rd345, %rd48;
	min.s64 	%rd346, %rd345, %rd48;
	selp.f64 	%fd420, %fd419, %fd68, %p310;
$L__BB7_58:
	ld.shared.f64 	%fd73, [_ZN6thrust24THRUST_300001_SM_1000_NS8cuda_cub4core6detail5shmemE+72];
	ld.shared.u64 	%rd51, [_ZN6thrust24THRUST_300001_SM_1000_NS8cuda_cub4core6detail5shmemE+80];
	setp.lt.f64 	%p311, %fd420, 0d0000000000000000;
	neg.f64 	%fd394, %fd420;
	selp.f64 	%fd74, %fd394, %fd420, %p311;
	setp.lt.f64 	%p312, %fd73, 0d0000000000000000;
	neg.f64 	%fd395, %fd73;
	selp.f64 	%fd75, %fd395, %fd73, %p312;
	setp.lt.f64 	%p313, %fd74, %fd75;
	mov.u64 	%rd347, %rd51;
	mov.f64 	%fd421, %fd73;
	@%p313 bra 	$L__BB7_61;
	setp.lt.f64 	%p314, %fd75, %fd74;
	mov.u64 	%rd347, %rd346;
	mov.f64 	%fd421, %fd420;
	@%p314 bra 	$L__BB7_61;
	setp.lt.s64 	%p315, %rd346, %rd51;
	min.s64 	%rd347, %rd346, %rd51;
	selp.f64 	%fd421, %fd420, %fd73, %p315;
$L__BB7_61:
	ld.shared.f64 	%fd78, [_ZN6thrust24THRUST_300001_SM_1000_NS8cuda_cub4core6detail5shmemE+88];
	ld.shared.u64 	%rd54, [_ZN6thrust24THRUST_300001_SM_1000_NS8cuda_cub4core6detail5shmemE+96];
	setp.lt.f64 	%p316, %fd421, 0d0000000000000000;
	neg.f64 	%fd396, %fd421;
	selp.f64 	%fd79, %fd396, %fd421, %p316;
	setp.lt.f64 	%p317, %fd78, 0d0000000000000000;
	neg.f64 	%fd397, %fd78;
	selp.f64 	%fd80, %fd397, %fd78, %p317;
	setp.lt.f64 	%p318, %fd79, %fd80;
	mov.u64 	%rd348, %rd54;
	mov.f64 	%fd422, %fd78;
	@%p318 bra 	$L__BB7_64;
	setp.lt.f64 	%p319, %fd80, %fd79;
	mov.u64 	%rd348, %rd347;
	mov.f64 	%fd422, %fd421;
	@%p319 bra 	$L__BB7_64;
	setp.lt.s64 	%p320, %rd347, %rd54;
	min.s64 	%rd348, %rd347, %rd54;
	selp.f64 	%fd422, %fd421, %fd78, %p320;
$L__BB7_64:
	ld.shared.f64 	%fd83, [_ZN6thrust24THRUST_300001_SM_1000_NS8cuda_cub4core6detail5shmemE+104];
	ld.shared.u64 	%rd57, [_ZN6thrust24THRUST_300001_SM_1000_NS8cuda_cub4core6detail5shmemE+112];
	setp.lt.f64 	%p321, %fd422, 0d0000000000000000;
	neg.f64 	%fd398, %fd422;
	selp.f64 	%fd84, %fd398, %fd422, %p321;
	setp.lt.f64 	%p322, %fd83, 0d0000000000000000;
	neg.f64 	%fd399, %fd83;
	selp.f64 	%fd85, %fd399, %fd83, %p322;
	setp.lt.f64 	%p323, %fd84, %fd85;
	mov.u64 	%rd349, %rd57;
	mov.f64 	%fd423, %fd83;
	@%p323 bra 	$L__BB7_67;
	setp.lt.f64 	%p324, %fd85, %fd84;
	mov.u64 	%rd349, %rd348;
	mov.f64 	%fd423, %fd422;
	@%p324 bra 	$L__BB7_67;
	setp.lt.s64 	%p325, %rd348, %rd57;
	min.s64 	%rd349, %rd348, %rd57;
	selp.f64 	%fd423, %fd422, %fd83, %p325;
$L__BB7_67:
	ld.shared.f64 	%fd88, [_ZN6thrust24THRUST_300001_SM_1000_NS8cuda_cub4core6detail5shmemE+120];
	ld.shared.u64 	%rd60, [_ZN6thrust24THRUST_300001_SM_1000_NS8cuda_cub4core6detail5shmemE+128];
	setp.lt.f64 	%p326, %fd423, 0d0000000000000000;
	neg.f64 	%fd400, %fd423;
	selp.f64 	%fd89, %fd400, %fd423, %p326;
	setp.lt.f64 	%p327, %fd88, 0d0000000000000000;
	neg.f64 	%fd401, %fd88;
	selp.f64 	%fd90, %fd401, %fd88, %p327;
	setp.lt.f64 	%p328, %fd89, %fd90;
	mov.u64 	%rd394, %rd60;
	mov.f64 	%fd467, %fd88;
	@%p328 bra 	$L__BB7_209;
	setp.lt.f64 	%p329, %fd90, %fd89;
	mov.u64 	%rd394, %rd349;
	mov.f64 	%fd467, %fd423;
	@%p329 bra 	$L__BB7_209;
	setp.lt.s64 	%p330, %rd349, %rd60;
	min.s64 	%rd394, %rd349, %rd60;
	selp.f64 	%fd467, %fd423, %fd88, %p330;
	bra.uni 	$L__BB7_209;
$L__BB7_70:
	// begin inline asm
	mov.u32 %r160, %laneid;
	// end inline asm
	and.b32  	%r181, %r1, 992;
	add.s32 	%r182, %r181, 32;
	setp.gt.s32 	%p189, %r182, %r37;
	not.b32 	%r183, %r181;
	add.s32 	%r184, %r37, %r183;
	selp.b32 	%r179, %r184, 31, %p189;
	mov.b64 	%rd297, %fd411;
	mov.b64 	{%r162, %r167}, %rd297;
	mov.b32 	%r178, 1;
	mov.b32 	%r180, -1;
	// begin inline asm
	shfl.sync.down.b32 %r161, %r162, %r178, %r179, %r180;
	// end inline asm
	// begin inline asm
	shfl.sync.down.b32 %r166, %r167, %r178, %r179, %r180;
	// end inline asm
	mov.b64 	%rd298, {%r161, %r166};
	mov.b64 	%fd92, %rd298;
	mov.b64 	{%r172, %r177}, %rd337;
	// begin inline asm
	shfl.sync.down.b32 %r171, %r172, %r178, %r179, %r180;
	// end inline asm
	// begin inline asm
	shfl.sync.down.b32 %r176, %r177, %r178, %r179, %r180;
	// end inline asm
	mov.b64 	%rd62, {%r171, %r176};
	setp.ge.s32 	%p190, %r160, %r179;
	mov.u64 	%rd350, %rd337;
	mov.f64 	%fd424, %fd411;
	@%p190 bra 	$L__BB7_74;
	setp.lt.f64 	%p191, %fd411, 0d0000000000000000;
	neg.f64 	%fd354, %fd411;
	selp.f64 	%fd93, %fd354, %fd411, %p191;
	setp.lt.f64 	%p192, %fd92, 0d0000000000000000;
	neg.f64 	%fd355, %fd92;
	selp.f64 	%fd94, %fd355, %fd92, %p192;
	setp.lt.f64 	%p193, %fd93, %fd94;
	mov.u64 	%rd350, %rd62;
	mov.f64 	%fd424, %fd92;
	@%p193 bra 	$L__BB7_74;
	setp.lt.f64 	%p194, %fd94, %fd93;
	mov.u64 	%rd350, %rd337;
	mov.f64 	%fd424, %fd411;
	@%p194 bra 	$L__BB7_74;
	setp.lt.s64 	%p195, %rd337, %rd62;
	min.s64 	%rd350, %rd337, %rd62;
	selp.f64 	%fd424, %fd411, %fd92, %p195;
$L__BB7_74:
	mov.b64 	%rd299, %fd424;
	mov.b64 	{%r186, %r191}, %rd299;
	mov.b32 	%r202, 2;
	mov.b32 	%r204, -1;
	// begin inline asm
	shfl.sync.down.b32 %r185, %r186, %r202, %r179, %r204;
	// end inline asm
	// begin inline asm
	shfl.sync.down.b32 %r190, %r191, %r202, %r179, %r204;
	// end inline asm
	mov.b64 	%rd300, {%r185, %r190};
	mov.b64 	%fd97, %rd300;
	mov.b64 	{%r196, %r201}, %rd350;
	// begin inline asm
	shfl.sync.down.b32 %r195, %r196, %r202, %r179, %r204;
	// end inline asm
	// begin inline asm
	shfl.sync.down.b32 %r200, %r201, %r202, %r179, %r204;
	// end inline asm
	mov.b64 	%rd65, {%r195, %r200};
	add.s32 	%r205, %r160, 2;
	setp.gt.s32 	%p196, %r205, %r179;
	mov.u64 	%rd351, %rd350;
	mov.f64 	%fd425, %fd424;
	@%p196 bra 	$L__BB7_78;
	setp.lt.f64 	%p197, %fd424, 0d0000000000000000;
	neg.f64 	%fd356, %fd424;
	selp.f64 	%fd98, %fd356, %fd424, %p197;
	setp.lt.f64 	%p198, %fd97, 0d0000000000000000;
	neg.f64 	%fd357, %fd97;
	selp.f64 	%fd99, %fd357, %fd97, %p198;
	setp.lt.f64 	%p199, %fd98, %fd99;
	mov.u64 	%rd351, %rd65;
	mov.f64 	%fd425, %fd97;
	@%p199 bra 	$L__BB7_78;
	setp.lt.f64 	%p200, %fd99, %fd98;
	mov.u64 	%rd351, %rd350;
	mov.f64 	%fd425, %fd424;
	@%p200 bra 	$L__BB7_78;
	setp.lt.s64 	%p201, %rd350, %rd65;
	min.s64 	%rd351, %rd350, %rd65;
	selp.f64 	%fd425, %fd424, %fd97, %p201;
$L__BB7_78:
	mov.b64 	%rd301, %fd425;
	mov.b64 	{%r207, %r212}, %rd301;
	mov.b32 	%r223, 4;
	mov.b32 	%r225, -1;
	// begin inline asm
	shfl.sync.down.b32 %r206, %r207, %r223, %r179, %r225;
	// end inline asm
	// begin inline asm
	shfl.sync.down.b32 %r211, %r212, %r223, %r179, %r225;
	// end inline asm
	mov.b64 	%rd302, {%r206, %r211};
	mov.b64 	%fd102, %rd302;
	mov.b64 	{%r217, %r222}, %rd351;
	// begin inline asm
	shfl.sync.down.b32 %r216, %r217, %r223, %r179, %r225;
	// end inline asm
	// begin inline asm
	shfl.sync.down.b32 %r221, %r222, %r223, %r179, %r225;
	// end inline asm
	mov.b64 	%rd68, {%r216, %r221};
	add.s32 	%r226, %r160, 4;
	setp.gt.s32 	%p202, %r226, %r179;
	mov.u64 	%rd352, %rd351;
	mov.f64 	%fd426, %fd425;
	@%p202 bra 	$L__BB7_82;
	setp.lt.f64 	%p203, %fd425, 0d0000000000000000;
	neg.f64 	%fd358, %fd425;
	selp.f64 	%fd103, %fd358, %fd425, %p203;
	setp.lt.f64 	%p204, %fd102, 0d0000000000000000;
	neg.f64 	%fd359, %fd102;
	selp.f64 	%fd104, %fd359, %fd102, %p204;
	setp.lt.f64 	%p205, %fd103, %fd104;
	mov.u64 	%rd352, %rd68;
	mov.f64 	%fd426, %fd102;
	@%p205 bra 	$L__BB7_82;
	setp.lt.f64 	%p206, %fd104, %fd103;
	mov.u64 	%rd352, %rd351;
	mov.f64 	%fd426, %fd425;
	@%p206 bra 	$L__BB7_82;
	setp.lt.s64 	%p207, %rd351, %rd68;
	min.s64 	%rd352, %rd351, %rd68;
	selp.f64 	%fd426, %fd425, %fd102, %p207;
$L__BB7_82:
	mov.b64 	%rd303, %fd426;
	mov.b64 	{%r228, %r233}, %rd303;
	mov.b32 	%r244, 8;
	mov.b32 	%r246, -1;
	// begin inline asm
	shfl.sync.down.b32 %r227, %r228, %r244, %r179, %r246;
	// end inline asm
	// begin inline asm
	shfl.sync.down.b32 %r232, %r233, %r244, %r179, %r246;
	// end inline asm
	mov.b64 	%rd304, {%r227, %r232};
	mov.b64 	%fd107, %rd304;
	mov.b64 	{%r238, %r243}, %rd352;
	// begin inline asm
	shfl.sync.down.b32 %r237, %r238, %r244, %r179, %r246;
	// end inline asm
	// begin inline asm
	shfl.sync.down.b32 %r242, %r243, %r244, %r179, %r246;
	// end inline asm
	mov.b64 	%rd71, {%r237, %r242};
	add.s32 	%r247, %r160, 8;
	setp.gt.s32 	%p208, %r247, %r179;
	mov.u64 	%rd353, %rd352;
	mov.f64 	%fd427, %fd426;
	@%p208 bra 	$L__BB7_86;
	setp.lt.f64 	%p209, %fd426, 0d0000000000000000;
	neg.f64 	%fd360, %fd426;
	selp.f64 	%fd108, %fd360, %fd426, %p209;
	setp.lt.f64 	%p210, %fd107, 0d0000000000000000;
	neg.f64 	%fd361, %fd107;
	selp.f64 	%fd109, %fd361, %fd107, %p210;
	setp.lt.f64 	%p211, %fd108, %fd109;
	mov.u64 	%rd353, %rd71;
	mov.f64 	%fd427, %fd107;
	@%p211 bra 	$L__BB7_86;
	setp.lt.f64 	%p212, %fd109, %fd108;
	mov.u64 	%rd353, %rd352;
	mov.f64 	%fd427, %fd426;
	@%p212 bra 	$L__BB7_86;
	setp.lt.s64 	%p213, %rd352, %rd71;
	min.s64 	%rd353, %rd352, %rd71;
	selp.f64 	%fd427, %fd426, %fd107, %p213;
$L__BB7_86:
	mov.b64 	%rd305, %fd427;
	mov.b64 	{%r249, %r254}, %rd305;
	mov.b32 	%r265, 16;
	mov.b32 	%r267, -1;
	// begin inline asm
	shfl.sync.down.b32 %r248, %r249, %r265, %r179, %r267;
	// end inline asm
	// begin inline asm
	shfl.sync.down.b32 %r253, %r254, %r265, %r179, %r267;
	// end inline asm
	mov.b64 	%rd306, {%r248, %r253};
	mov.b64 	%fd112, %rd306;
	mov.b64 	{%r259, %r264}, %rd353;
	// begin inline asm
	shfl.sync.down.b32 %r258, %r259, %r265, %r179, %r267;
	// end inline asm
	// begin inline asm
	shfl.sync.down.b32 %r263, %r264, %r265, %r179, %r267;
	// end inline asm
	mov.b64 	%rd74, {%r258, %r263};
	add.s32 	%r268, %r160, 16;
	setp.gt.s32 	%p214, %r268, %r179;
	mov.u64 	%rd394, %rd353;
	mov.f64 	%fd467, %fd427;
	@%p214 bra 	$L__BB7_90;
	setp.lt.f64 	%p215, %fd427, 0d0000000000000000;
	neg.f64 	%fd362, %fd427;
	selp.f64 	%fd113, %fd362, %fd427, %p215;
	setp.lt.f64 	%p216, %fd112, 0d0000000000000000;
	neg.f64 	%fd363, %fd112;
	selp.f64 	%fd114, %fd363, %fd112, %p216;
	setp.lt.f64 	%p217, %fd113, %fd114;
	mov.u64 	%rd394, %rd74;
	mov.f64 	%fd467, %fd112;
	@%p217 bra 	$L__BB7_90;
	setp.lt.f64 	%p218, %fd114, %fd113;
	mov.u64 	%rd394, %rd353;
	mov.f64 	%fd467, %fd427;
	@%p218 bra 	$L__BB7_90;
	setp.lt.s64 	%p219, %rd353, %rd74;
	min.s64 	%rd394, %rd353, %rd74;
	selp.f64 	%fd467, %fd427, %fd112, %p219;
$L__BB7_90:
	setp.ne.s32 	%p220, %r160, 0;
	@%p220 bra 	$L__BB7_92;
	shr.u32 	%r269, %r1, 1;
	and.b32  	%r270, %r269, 496;
	mov.u32 	%r271, _ZN6thrust24THRUST_300001_SM_1000_NS8cuda_cub4core6detail5shmemE;
	add.s32 	%r272, %r271, %r270;
	st.shared.f64 	[%r272+8], %fd467;
	st.shared.u64 	[%r272+16], %rd394;
$L__BB7_92:
	bar.sync 	0;
	setp.ne.s32 	%p221, %r1, 0;
	@%p221 bra 	$L__BB7_209;
	setp.lt.s32 	%p222, %r37, 33;
	mov.f64 	%fd429, %fd467;
	mov.u64 	%rd355, %rd394;
	@%p222 bra 	$L__BB7_97;
	ld.shared.f64 	%fd117, [_ZN6thrust24THRUST_300001_SM_1000_NS8cuda_cub4core6detail5shmemE+24];
	ld.shared.u64 	%rd77, [_ZN6thrust24THRUST_300001_SM_1000_NS8cuda_cub4core6detail5shmemE+32];
	setp.lt.f64 	%p223, %fd467, 0d0000000000000000;
	neg.f64 	%fd364, %fd467;
	selp.f64 	%fd118, %fd364, %fd467, %p223;
	setp.lt.f64 	%p224, %fd117, 0d0000000000000000;
	neg.f64 	%fd365, %fd117;
	selp.f64 	%fd119, %fd365, %fd117, %p224;
	setp.lt.f64 	%p225, %fd118, %fd119;
	mov.f64 	%fd429, %fd117;
	mov.u64 	%rd355, %rd77;
	@%p225 bra 	$L__BB7_97;
	setp.lt.f64 	%p226, %fd119, %fd118;
	mov.f64 	%fd429, %fd467;
	mov.u64 	%rd355, %rd394;
	@%p226 bra 	$L__BB7_97;
	setp.lt.s64 	%p227, %rd394, %rd77;
	min.s64 	%rd355, %rd394, %rd77;
	selp.f64 	%fd429, %fd467, %fd117, %p227;
$L__BB7_97:
	setp.lt.s32 	%p228, %r37, 65;
	mov.f64 	%fd430, %fd429;
	mov.u64 	%rd356, %rd355;
	@%p228 bra 	$L__BB7_101;
	ld.shared.f64 	%fd122, [_ZN6thrust24THRUST_300001_SM_1000_NS8cuda_cub4core6detail5shmemE+40];
	ld.shared.u64 	%rd80, [_ZN6thrust24THRUST_300001_SM_1000_NS8cuda_cub4core6detail5shmemE+48];
	setp.lt.f64 	%p229, %fd429, 0d0000000000000000;
	neg.f64 	%fd366, %fd429;
	selp.f64 	%fd123, %fd366, %fd429, %p229;
	setp.lt.f64 	%p230, %fd122, 0d0000000000000000;
	neg.f64 	%fd367, %fd122;
	selp.f64 	%fd124, %fd367, %fd122, %p230;
	setp.lt.f64 	%p231, %fd123, %fd124;
	mov.f64 	%fd430, %fd122;
	mov.u64 	%rd356, %rd80;
	@%p231 bra 	$L__BB7_101;
	setp.lt.f64 	%p232, %fd124, %fd123;
	mov.f64 	%fd430, %fd429;
	mov.u64 	%rd356, %rd355;
	@%p232 bra 	$L__BB7_101;
	setp.lt.s64 	%p233, %rd355, %rd80;
	min.s64 	%rd356, %rd355, %rd80;
	selp.f64 	%fd430, %fd429, %fd122, %p233;
$L__BB7_101:
	setp.lt.s32 	%p234, %r37, 97;
	mov.f64 	%fd431, %fd430;
	mov.u64 	%rd357, %rd356;
	@%p234 bra 	$L__BB7_105;
	ld.shared.f64 	%fd127, [_ZN6thrust24THRUST_300001_SM_1000_NS8cuda_cub4core6detail5shmemE+56];
	ld.shared.u64 	%rd83, [_ZN6thrust24THRUST_300001_SM_1000_NS8cuda_cub4core6detail5shmemE+64];
	setp.lt.f64 	%p235, %fd430, 0d0000000000000000;
	neg.f64 	%fd368, %fd430;
	selp.f64 	%fd128, %fd368, %fd430, %p235;
	setp.lt.f64 	%p236, %fd127, 0d0000000000000000;
	neg.f64 	%fd369, %fd127;
	selp.f64 	%fd129, %fd369, %fd127, %p236;
	setp.lt.f64 	%p237, %fd128, %fd129;
	mov.f64 	%fd431, %fd127;
	mov.u64 	%rd357, %rd83;
	@%p237 bra 	$L__BB7_105;
	setp.lt.f64 	%p238, %fd129, %fd128;
	mov.f64 	%fd431, %fd430;
	mov.u64 	%rd357, %rd356;
	@%p238 bra 	$L__BB7_105;
	setp.lt.s64 	%p239, %rd356, %rd83;
	min.s64 	%rd357, %rd356, %rd83;
	selp.f64 	%fd431, %fd430, %fd127, %p239;
$L__BB7_105:
	setp.lt.s32 	%p240, %r37, 129;
	mov.f64 	%fd432, %fd431;
	mov.u64 	%rd358, %rd357;
	@%p240 bra 	$L__BB7_109;
	ld.shared.f64 	%fd132, [_ZN6thrust24THRUST_300001_SM_1000_NS8cuda_cub4core6detail5shmemE+72];
	ld.shared.u64 	%rd86, [_ZN6thrust24THRUST_300001_SM_1000_NS8cuda_cub4core6detail5shmemE+80];
	setp.lt.f64 	%p241, %fd431, 0d0000000000000000;
	neg.f64 	%fd370, %fd431;
	selp.f64 	%fd133, %fd370, %fd431, %p241;
	setp.lt.f64 	%p242, %fd132, 0d0000000000000000;
	neg.f64 	%fd371, %fd132;
	selp.f64 	%fd134, %fd371, %fd132, %p242;
	setp.lt.f64 	%p243, %fd133, %fd134;
	mov.f64 	%fd432, %fd132;
	mov.u64 	%rd358, %rd86;
	@%p243 bra 	$L__BB7_109;
	setp.lt.f64 	%p244, %fd134, %fd133;
	mov.f64 	%fd432, %fd431;
	mov.u64 	%rd358, %rd357;
	@%p244 bra 	$L__BB7_109;
	setp.lt.s64 	%p245, %rd357, %rd86;
	min.s64 	%rd358, %rd357, %rd86;
	selp.f64 	%fd432, %fd431, %fd132, %p245;
$L__BB7_109:
	setp.lt.s32 	%p246, %r37, 161;
	mov.f64 	%fd433, %fd432;
	mov.u64 	%rd359, %rd358;
	@%p246 bra 	$L__BB7_113;
	ld.shared.f64 	%fd137, [_ZN6thrust24THRUST_300001_SM_1000_NS8cuda_cub4core6detail5shmemE+88];
	ld.shared.u64 	%rd89, [_ZN6thrust24THRUST_300001_SM_1000_NS8cuda_cub4core6detail5shmemE+96];
	setp.lt.f64 	%p247, %fd432, 0d0000000000000000;
	neg.f64 	%fd372, %fd432;
	selp.f64 	%fd138, %fd372, %fd432, %p247;
	setp.lt.f64 	%p248, %fd137, 0d0000000000000000;
	neg.f64 	%fd373, %fd137;
	selp.f64 	%fd139, %fd373, %fd137, %p248;
	setp.lt.f64 	%p249, %fd138, %fd139;
	mov.f64 	%fd433, %fd137;
	mov.u64 	%rd359, %rd89;
	@%p249 bra 	$L__BB7_113;
	setp.lt.f64 	%p250, %fd139, %fd138;
	mov.f64 	%fd433, %fd432;
	mov.u64 	%rd359, %rd358;
	@%p250 bra 	$L__BB7_113;
	setp.lt.s64 	%p251, %rd358, %rd89;
	min.s64 	%rd359, %rd358, %rd89;
	selp.f64 	%fd433, %fd432, %fd137, %p251;
$L__BB7_113:
	setp.lt.s32 	%p252, %r37, 193;
	mov.f64 	%fd434, %fd433;
	mov.u64 	%rd360, %rd359;
	@%p252 bra 	$L__BB7_117;
	ld.shared.f64 	%fd142, [_ZN6thrust24THRUST_300001_SM_1000_NS8cuda_cub4core6detail5shmemE+104];
	ld.shared.u64 	%rd92, [_ZN6thrust24THRUST_300001_SM_1000_NS8cuda_cub4core6detail5shmemE+112];
	setp.lt.f64 	%p253, %fd433, 0d0000000000000000;
	neg.f64 	%fd374, %fd433;
	selp.f64 	%fd143, %fd374, %fd433, %p253;
	setp.lt.f64 	%p254, %fd142, 0d0000000000000000;
	neg.f64 	%fd375, %fd142;
	selp.f64 	%fd144, %fd375, %fd142, %p254;
	setp.lt.f64 	%p255, %fd143, %fd144;
	mov.f64 	%fd434, %fd142;
	mov.u64 	%rd360, %rd92;
	@%p255 bra 	$L__BB7_117;
	setp.lt.f64 	%p256, %fd144, %fd143;
	mov.f64 	%fd434, %fd433;
	mov.u64 	%rd360, %rd359;
	@%p256 bra 	$L__BB7_117;
	setp.lt.s64 	%p257, %rd359, %rd92;
	min.s64 	%rd360, %rd359, %rd92;
	selp.f64 	%fd434, %fd433, %fd142, %p257;
$L__BB7_117:
	setp.lt.s32 	%p258, %r37, 225;
	mov.u64 	%rd394, %rd360;
	mov.f64 	%fd467, %fd434;
	@%p258 bra 	$L__BB7_209;
	ld.shared.f64 	%fd147, [_ZN6thrust24THRUST_300001_SM_1000_NS8cuda_cub4core6detail5shmemE+120];
	ld.shared.u64 	%rd95, [_ZN6thrust24THRUST_300001_SM_1000_NS8cuda_cub4core6detail5shmemE+128];
	setp.lt.f64 	%p259, %fd434, 0d0000000000000000;
	neg.f64 	%fd376, %fd434;
	selp.f64 	%fd148, %fd376, %fd434, %p259;
	setp.lt.f64 	%p260, %fd147, 0d0000000000000000;
	neg.f64 	%fd377, %fd147;
	selp.f64 	%fd149, %fd377, %fd147, %p260;
	setp.lt.f64 	%p261, %fd148, %fd149;
	mov.u64 	%rd394, %rd95;
	mov.f64 	%fd467, %fd147;
	@%p261 bra 	$L__BB7_209;
	setp.lt.f64 	%p262, %fd149, %fd148;
	mov.u64 	%rd394, %rd360;
	mov.f64 	%fd467, %fd434;
	@%p262 bra 	$L__BB7_209;
	setp.lt.s64 	%p263, %rd360, %rd95;
	min.s64 	%rd394, %rd360, %rd95;
	selp.f64 	%fd467, %fd434, %fd147, %p263;
	bra.uni 	$L__BB7_209;
$L__BB7_121:
	ld.param.u64 	%rd318, [_ZN6thrust24THRUST_300001_SM_1000_NS8cuda_cub4core6detail13_kernel_agentINS1_8__reduce11ReduceAgentIPN4cuda3std3__45tupleIJdlEEESC_SB_iNS1_9__extrema9arg_max_fIdl10comparatorEEEEJSC_SC_iSG_EEEvDpT0__param_0];
	mov.u32 	%r38, %tid.x;
	mul.wide.u32 	%rd208, %r38, 16;
	add.s64 	%rd189, %rd318, %rd208;
	// begin inline asm
	ld.global.nc.u64 %rd188, [%rd189];
	// end inline asm
	add.s64 	%rd191, %rd189, 8;
	// begin inline asm
	ld.global.nc.u64 %rd190, [%rd191];
	// end inline asm
	mov.b64 	%fd151, %rd188;
	add.s64 	%rd193, %rd189, 4096;
	// begin inline asm
	ld.global.nc.u64 %rd192, [%rd193];
	// end inline asm
	add.s64 	%rd195, %rd189, 4104;
	// begin inline asm
	ld.global.nc.u64 %rd361, [%rd195];
	// end inline asm
	mov.b64 	%fd435, %rd192;
	add.s64 	%rd197, %rd189, 8192;
	// begin inline asm
	ld.global.nc.u64 %rd196, [%rd197];
	// end inline asm
	add.s64 	%rd199, %rd189, 8200;
	// begin inline asm
	ld.global.nc.u64 %rd362, [%rd199];
	// end inline asm
	mov.b64 	%fd436, %rd196;
	add.s64 	%rd201, %rd189, 12288;
	// begin inline asm
	ld.global.nc.u64 %rd200, [%rd201];
	// end inline asm
	add.s64 	%rd203, %rd189, 12296;
	// begin inline asm
	ld.global.nc.u64 %rd363, [%rd203];
	// end inline asm
	mov.b64 	%fd437, %rd200;
	add.s64 	%rd205, %rd189, 16384;
	// begin inline asm
	ld.global.nc.u64 %rd204, [%rd205];
	// end inline asm
	add.s64 	%rd207, %rd189, 16392;
	// begin inline asm
	ld.global.nc.u64 %rd381, [%rd207];
	// end inline asm
	mov.b64 	%fd454, %rd204;
	setp.lt.f64 	%p3, %fd151, 0d0000000000000000;
	neg.f64 	%fd289, %fd151;
	selp.f64 	%fd156, %fd289, %fd151, %p3;
	setp.lt.f64 	%p4, %fd435, 0d0000000000000000;
	neg.f64 	%fd290, %fd435;
	selp.f64 	%fd157, %fd290, %fd435, %p4;
	setp.lt.f64 	%p5, %fd156, %fd157;
	@%p5 bra 	$L__BB7_123;
	setp.lt.f64 	%p6, %fd157, %fd156;
	setp.lt.s64 	%p7, %rd190, %rd361;
	or.pred  	%p8, %p6, %p7;
	selp.b64 	%rd361, %rd190, %rd361, %p8;
	selp.f64 	%fd435, %fd151, %fd435, %p8;
$L__BB7_123:
	setp.lt.f64 	%p9, %fd435, 0d0000000000000000;
	neg.f64 	%fd291, %fd435;
	selp.f64 	%fd160, %fd291, %fd435, %p9;
	setp.lt.f64 	%p10, %fd436, 0d0000000000000000;
	neg.f64 	%fd292, %fd436;
	selp.f64 	%fd161, %fd292, %fd436, %p10;
	setp.lt.f64 	%p11, %fd160, %fd161;
	@%p11 bra 	$L__BB7_125;
	setp.lt.f64 	%p12, %fd161, %fd160;
	setp.lt.s64 	%p13, %rd361, %rd362;
	or.pred  	%p14, %p12, %p13;
	selp.b64 	%rd362, %rd361, %rd362, %p14;
	selp.f64 	%fd436, %fd435, %fd436, %p14;
$L__BB7_125:
	setp.lt.f64 	%p15, %fd436, 0d0000000000000000;
	neg.f64 	%fd293, %fd436;
	selp.f64 	%fd164, %fd293, %fd436, %p15;
	setp.lt.f64 	%p16, %fd437, 0d0000000000000000;
	neg.f64 	%fd294, %fd437;
	selp.f64 	%fd165, %fd294, %fd437, %p16;
	setp.lt.f64 	%p17, %fd164, %fd165;
	@%p17 bra 	$L__BB7_127;
	setp.lt.f64 	%p18, %fd165, %fd164;
	setp.lt.s64 	%p19, %rd362, %rd363;
	or.pred  	%p20, %p18, %p19;
	selp.b64 	%rd363, %rd362, %rd363, %p20;
	selp.f64 	%fd437, %fd436, %fd437, %p20;
$L__BB7_127:
	setp.lt.f64 	%p21, %fd437, 0d0000000000000000;
	neg.f64 	%fd295, %fd437;
	selp.f64 	%fd168, %fd295, %fd437, %p21;
	setp.lt.f64 	%p22, %fd454, 0d0000000000000000;
	neg.f64 	%fd296, %fd454;
	selp.f64 	%fd169, %fd296, %fd454, %p22;
	setp.lt.f64 	%p23, %fd168, %fd169;
	@%p23 bra 	$L__BB7_129;
	setp.lt.f64 	%p24, %fd169, %fd168;
	setp.lt.s64 	%p25, %rd363, %rd381;
	or.pred  	%p26, %p24, %p25;
	selp.b64 	%rd381, %rd363, %rd381, %p26;
	selp.f64 	%fd454, %fd437, %fd454, %p26;
$L__BB7_129:
	setp.lt.u32 	%p27, %r37, 2560;
	mov.b32 	%r385, 1280;
	@%p27 bra 	$L__BB7_142;
	mov.b32 	%r384, 1280;
	mov.f64 	%fd439, %fd454;
	mov.u64 	%rd365, %rd381;
$L__BB7_131:
	ld.param.u64 	%rd319, [_ZN6thrust24THRUST_300001_SM_1000_NS8cuda_cub4core6detail13_kernel_agentINS1_8__reduce11ReduceAgentIPN4cuda3std3__45tupleIJdlEEESC_SB_iNS1_9__extrema9arg_max_fIdl10comparatorEEEEJSC_SC_iSG_EEEvDpT0__param_0];
	add.s32 	%r42, %r384, %r38;
	mul.wide.u32 	%rd229, %r42, 16;
	add.s64 	%rd210, %rd319, %rd229;
	// begin inline asm
	ld.global.nc.u64 %rd209, [%rd210];
	// end inline asm
	add.s64 	%rd212, %rd210, 8;
	// begin inline asm
	ld.global.nc.u64 %rd366, [%rd212];
	// end inline asm
	mov.b64 	%fd440, %rd209;
	add.s64 	%rd214, %rd210, 4096;
	// begin inline asm
	ld.global.nc.u64 %rd213, [%rd214];
	// end inline asm
	add.s64 	%rd216, %rd210, 4104;
	// begin inline asm
	ld.global.nc.u64 %rd367, [%rd216];
	// end inline asm
	mov.b64 	%fd441, %rd213;
	add.s64 	%rd218, %rd210, 8192;
	// begin inline asm
	ld.global.nc.u64 %rd217, [%rd218];
	// end inline asm
	add.s64 	%rd220, %rd210, 8200;
	// begin inline asm
	ld.global.nc.u64 %rd368, [%rd220];
	// end inline asm
	mov.b64 	%fd442, %rd217;
	add.s64 	%rd222, %rd210, 12288;
	// begin inline asm
	ld.global.nc.u64 %rd221, [%rd222];
	// end inline asm
	add.s64 	%rd224, %rd210, 12296;
	// begin inline asm
	ld.global.nc.u64 %rd369, [%rd224];
	// end inline asm
	mov.b64 	%fd443, %rd221;
	add.s64 	%rd226, %rd210, 16384;
	// begin inline asm
	ld.global.nc.u64 %rd225, [%rd226];
	// end inline asm
	add.s64 	%rd228, %rd210, 16392;
	// begin inline asm
	ld.global.nc.u64 %rd381, [%rd228];
	// end inline asm
	mov.b64 	%fd454, %rd225;
	setp.lt.f64 	%p28, %fd439, 0d0000000000000000;
	neg.f64 	%fd297, %fd439;
	selp.f64 	%fd178, %fd297, %fd439, %p28;
	setp.lt.f64 	%p29, %fd440, 0d0000000000000000;
	neg.f64 	%fd298, %fd440;
	selp.f64 	%fd179, %fd298, %fd440, %p29;
	setp.lt.f64 	%p30, %fd178, %fd179;
	@%p30 bra 	$L__BB7_133;
	setp.lt.f64 	%p31, %fd179, %fd178;
	setp.lt.s64 	%p32, %rd365, %rd366;
	or.pred  	%p33, %p31, %p32;
	selp.b64 	%rd366, %rd365, %rd366, %p33;
	selp.f64 	%fd440, %fd439, %fd440, %p33;
$L__BB7_133:
	setp.lt.f64 	%p34, %fd440, 0d0000000000000000;
	neg.f64 	%fd299, %fd440;
	selp.f64 	%fd182, %fd299, %fd440, %p34;
	setp.lt.f64 	%p35, %fd441, 0d0000000000000000;
	neg.f64 	%fd300, %fd441;
	selp.f64 	%fd183, %fd300, %fd441, %p35;
	setp.lt.f64 	%p36, %fd182, %fd183;
	@%p36 bra 	$L__BB7_135;
	setp.lt.f64 	%p37, %fd183, %fd182;
	setp.lt.s64 	%p38, %rd366, %rd367;
	or.pred  	%p39, %p37, %p38;
	selp.b64 	%rd367, %rd366, %rd367, %p39;
	selp.f64 	%fd441, %fd440, %fd441, %p39;
$L__BB7_135:
	setp.lt.f64 	%p40, %fd441, 0d0000000000000000;
	neg.f64 	%fd301, %fd441;
	selp.f64 	%fd186, %fd301, %fd441, %p40;
	setp.lt.f64 	%p41, %fd442, 0d0000000000000000;
	neg.f64 	%fd302, %fd442;
	selp.f64 	%fd187, %fd302, %fd442, %p41;
	setp.lt.f64 	%p42, %fd186, %fd187;
	@%p42 bra 	$L__BB7_137;
	setp.lt.f64 	%p43, %fd187, %fd186;
	setp.lt.s64 	%p44, %rd367, %rd368;
	or.pred  	%p45, %p43, %p44;
	selp.b64 	%rd368, %rd367, %rd368, %p45;
	selp.f64 	%fd442, %fd441, %fd442, %p45;
$L__BB7_137:
	setp.lt.f64 	%p46, %fd442, 0d0000000000000000;
	neg.f64 	%fd303, %fd442;
	selp.f64 	%fd190, %fd303, %fd442, %p46;
	setp.lt.f64 	%p47, %fd443, 0d0000000000000000;
	neg.f64 	%fd304, %fd443;
	selp.f64 	%fd191, %fd304, %fd443, %p47;
	setp.lt.f64 	%p48, %fd190, %fd191;
	@%p48 bra 	$L__BB7_139;
	setp.lt.f64 	%p49, %fd191, %fd190;
	setp.lt.s64 	%p50, %rd368, %rd369;
	or.pred  	%p51, %p49, %p50;
	selp.b64 	%rd369, %rd368, %rd369, %p51;
	selp.f64 	%fd443, %fd442, %fd443, %p51;
$L__BB7_139:
	setp.lt.f64 	%p52, %fd443, 0d0000000000000000;
	neg.f64 	%fd305, %fd443;
	selp.f64 	%fd194, %fd305, %fd443, %p52;
	setp.lt.f64 	%p53, %fd454, 0d0000000000000000;
	neg.f64 	%fd306, %fd454;
	selp.f64 	%fd195, %fd306, %fd454, %p53;
	setp.lt.f64 	%p54, %fd194, %fd195;
	@%p54 bra 	$L__BB7_141;
	setp.lt.f64 	%p55, %fd195, %fd194;
	setp.lt.s64 	%p56, %rd369, %rd381;
	or.pred  	%p57, %p55, %p56;
	selp.b64 	%rd381, %rd369, %rd381, %p57;
	selp.f64 	%fd454, %fd443, %fd454, %p57;
$L__BB7_141:
	add.s32 	%r385, %r384, 1280;
	add.s32 	%r43, %r384, 2560;
	setp.le.s32 	%p58, %r43, %r37;
	mov.u32 	%r384, %r385;
	mov.f64 	%fd439, %fd454;
	mov.u64 	%rd365, %rd381;
	@%p58 bra 	$L__BB7_131;
$L__BB7_142:
	setp.le.s32 	%p59, %r37, %r385;
	@%p59 bra 	$L__BB7_165;
	sub.s32 	%r20, %r37, %r385;
	setp.ge.s32 	%p60, %r38, %r20;
	@%p60 bra 	$L__BB7_165;
	not.b32 	%r44, %r38;
	add.s32 	%r45, %r37, %r44;
	sub.s32 	%r21, %r45, %r385;
	and.b32  	%r46, %r21, 768;
	setp.eq.s32 	%p61, %r46, 768;
	mov.u32 	%r389, %r38;
	@%p61 bra 	$L__BB7_150;
	add.s32 	%r387, %r38, %r385;
	shr.u32 	%r47, %r21, 8;
	add.s32 	%r48, %r47, 1;
	and.b32  	%r49, %r48, 3;
	neg.s32 	%r386, %r49;
	mov.u32 	%r389, %r38;
$L__BB7_146:
	.pragma "nounroll";
	mov.u64 	%rd127, %rd381;
	mov.f64 	%fd199, %fd454;
	ld.param.u64 	%rd320, [_ZN6thrust24THRUST_300001_SM_1000_NS8cuda_cub4core6detail13_kernel_agentINS1_8__reduce11ReduceAgentIPN4cuda3std3__45tupleIJdlEEESC_SB_iNS1_9__extrema9arg_max_fIdl10comparatorEEEEJSC_SC_iSG_EEEvDpT0__param_0];
	mul.wide.u32 	%rd235, %r387, 16;
	add.s64 	%rd232, %rd320, %rd235;
	// begin inline asm
	ld.global.nc.u64 %rd231, [%rd232];
	// end inline asm
	add.s64 	%rd234, %rd232, 8;
	// begin inline asm
	ld.global.nc.u64 %rd233, [%rd234];
	// end inline asm
	mov.b64 	%fd200, %rd231;
	setp.lt.f64 	%p62, %fd199, 0d0000000000000000;
	neg.f64 	%fd308, %fd199;
	selp.f64 	%fd201, %fd308, %fd199, %p62;
	setp.lt.f64 	%p63, %fd200, 0d0000000000000000;
	neg.f64 	%fd309, %fd200;
	selp.f64 	%fd202, %fd309, %fd200, %p63;
	setp.lt.f64 	%p64, %fd201, %fd202;
	mov.f64 	%fd454, %fd200;
	mov.u64 	%rd381, %rd233;
	@%p64 bra 	$L__BB7_149;
	setp.lt.f64 	%p65, %fd202, %fd201;
	mov.f64 	%fd454, %fd199;
	mov.u64 	%rd381, %rd127;
	@%p65 bra 	$L__BB7_149;
	setp.lt.s64 	%p66, %rd127, %rd233;
	selp.f64 	%fd454, %fd199, %fd200, %p66;
	min.s64 	%rd381, %rd127, %rd233;
$L__BB7_149:
	add.s32 	%r389, %r389, 256;
	add.s32 	%r387, %r387, 256;
	add.s32 	%r386, %r386, 1;
	setp.ne.s32 	%p67, %r386, 0;
	@%p67 bra 	$L__BB7_146;
$L__BB7_150:
	setp.lt.u32 	%p68, %r21, 768;
	@%p68 bra 	$L__BB7_165;
	ld.param.u64 	%rd321, [_ZN6thrust24THRUST_300001_SM_1000_NS8cuda_cub4core6detail13_kernel_agentINS1_8__reduce11ReduceAgentIPN4cuda3std3__45tupleIJdlEEESC_SB_iNS1_9__extrema9arg_max_fIdl10comparatorEEEEJSC_SC_iSG_EEEvDpT0__param_0];
	cvt.u64.u32 	%rd236, %r389;
	cvt.u64.u32 	%rd237, %r385;
	add.s64 	%rd238, %rd236, %rd237;
	shl.b64 	%rd239, %rd238, 4;
	add.s64 	%rd240, %rd239, %rd321;
	add.s64 	%rd376, %rd240, 12296;
	add.s32 	%r390, %r389, %r385;
$L__BB7_152:
	ld.param.u64 	%rd322, [_ZN6thrust24THRUST_300001_SM_1000_NS8cuda_cub4core6detail13_kernel_agentINS1_8__reduce11ReduceAgentIPN4cuda3std3__45tupleIJdlEEESC_SB_iNS1_9__extrema9arg_max_fIdl10comparatorEEEEJSC_SC_iSG_EEEvDpT0__param_0];
	mul.wide.u32 	%rd245, %r390, 16;
	add.s64 	%rd242, %rd322, %rd245;
	// begin inline asm
	ld.global.nc.u64 %rd241, [%rd242];
	// end inline asm
	add.s64 	%rd244, %rd242, 8;
	// begin inline asm
	ld.global.nc.u64 %rd243, [%rd244];
	// end inline asm
	mov.b64 	%fd208, %rd241;
	setp.lt.f64 	%p69, %fd454, 0d0000000000000000;
	neg.f64 	%fd310, %fd454;
	selp.f64 	%fd209, %fd310, %fd454, %p69;
	setp.lt.f64 	%p70, %fd208, 0d0000000000000000;
	neg.f64 	%fd311, %fd208;
	selp.f64 	%fd210, %fd311, %fd208, %p70;
	setp.lt.f64 	%p71, %fd209, %fd210;
	mov.f64 	%fd451, %fd208;
	mov.u64 	%rd378, %rd243;
	@%p71 bra 	$L__BB7_155;
	setp.lt.f64 	%p72, %fd210, %fd209;
	mov.f64 	%fd451, %fd454;
	mov.u64 	%rd378, %rd381;
	@%p72 bra 	$L__BB7_155;
	setp.lt.s64 	%p73, %rd381, %rd243;
	selp.f64 	%fd451, %fd454, %fd208, %p73;
	min.s64 	%rd378, %rd381, %rd243;
$L__BB7_155:
	add.s64 	%rd247, %rd376, -8200;
	// begin inline asm
	ld.global.nc.u64 %rd246, [%rd247];
	// end inline asm
	add.s64 	%rd249, %rd376, -8192;
	// begin inline asm
	ld.global.nc.u64 %rd248, [%rd249];
	// end inline asm
	mov.b64 	%fd213, %rd246;
	setp.lt.f64 	%p74, %fd451, 0d0000000000000000;
	neg.f64 	%fd312, %fd451;
	selp.f64 	%fd214, %fd312, %fd451, %p74;
	setp.lt.f64 	%p75, %fd213, 0d0000000000000000;
	neg.f64 	%fd313, %fd213;
	selp.f64 	%fd215, %fd313, %fd213, %p75;
	setp.lt.f64 	%p76, %fd214, %fd215;
	mov.f64 	%fd452, %fd213;
	mov.u64 	%rd379, %rd248;
	@%p76 bra 	$L__BB7_158;
	setp.lt.f64 	%p77, %fd215, %fd214;
	mov.f64 	%fd452, %fd451;
	mov.u64 	%rd379, %rd378;
	@%p77 bra 	$L__BB7_158;
	setp.lt.s64 	%p78, %rd378, %rd248;
	selp.f64 	%fd452, %fd451, %fd213, %p78;
	min.s64 	%rd379, %rd378, %rd248;
$L__BB7_158:
	add.s64 	%rd251, %rd376, -4104;
	// begin inline asm
	ld.global.nc.u64 %rd250, [%rd251];
	// end inline asm
	add.s64 	%rd253, %rd376, -4096;
	// begin inline asm
	ld.global.nc.u64 %rd252, [%rd253];
	// end inline asm
	mov.b64 	%fd218, %rd250;
	setp.lt.f64 	%p79, %fd452, 0d0000000000000000;
	neg.f64 	%fd314, %fd452;
	selp.f64 	%fd219, %fd314, %fd452, %p79;
	setp.lt.f64 	%p80, %fd218, 0d0000000000000000;
	neg.f64 	%fd315, %fd218;
	selp.f64 	%fd220, %fd315, %fd218, %p80;
	setp.lt.f64 	%p81, %fd219, %fd220;
	mov.f64 	%fd453, %fd218;
	mov.u64 	%rd380, %rd252;
	@%p81 bra 	$L__BB7_161;
	setp.lt.f64 	%p82, %fd220, %fd219;
	mov.f64 	%fd453, %fd452;
	mov.u64 	%rd380, %rd379;
	@%p82 bra 	$L__BB7_161;
	setp.lt.s64 	%p83, %rd379, %rd252;
	selp.f64 	%fd453, %fd452, %fd218, %p83;
	min.s64 	%rd380, %rd379, %rd252;
$L__BB7_161:
	add.s64 	%rd255, %rd376, -8;
	// begin inline asm
	ld.global.nc.u64 %rd254, [%rd255];
	// end inline asm
	// begin inline asm
	ld.global.nc.u64 %rd256, [%rd376];
	// end inline asm
	mov.b64 	%fd223, %rd254;
	setp.lt.f64 	%p84, %fd453, 0d0000000000000000;
	neg.f64 	%fd316, %fd453;
	selp.f64 	%fd224, %fd316, %fd453, %p84;
	setp.lt.f64 	%p85, %fd223, 0d0000000000000000;
	neg.f64 	%fd317, %fd223;
	selp.f64 	%fd225, %fd317, %fd223, %p85;
	setp.lt.f64 	%p86, %fd224, %fd225;
	mov.f64 	%fd454, %fd223;
	mov.u64 	%rd381, %rd256;
	@%p86 bra 	$L__BB7_164;
	setp.lt.f64 	%p87, %fd225, %fd224;
	mov.f64 	%fd454, %fd453;
	mov.u64 	%rd381, %rd380;
	@%p87 bra 	$L__BB7_164;
	setp.lt.s64 	%p88, %rd380, %rd256;
	selp.f64 	%fd454, %fd453, %fd223, %p88;
	min.s64 	%rd381, %rd380, %rd256;
$L__BB7_164:
	add.s32 	%r389, %r389, 1024;
	add.s64 	%rd376, %rd376, 16384;
	add.s32 	%r390, %r390, 1024;
	setp.lt.s32 	%p89, %r389, %r20;
	@%p89 bra 	$L__BB7_152;
$L__BB7_165:
	// begin inline asm
	mov.u32 %r50, %laneid;
	// end inline asm
	mov.b64 	%rd258, %fd454;
	mov.b64 	{%r52, %r57}, %rd258;
	mov.b32 	%r68, 1;
	mov.b32 	%r69, 31;
	mov.b32 	%r70, -1;
	// begin inline asm
	shfl.sync.down.b32 %r51, %r52, %r68, %r69, %r70;
	// end inline asm
	// begin inline asm
	shfl.sync.down.b32 %r56, %r57, %r68, %r69, %r70;
	// end inline asm
	mov.b64 	%rd259, {%r51, %r56};
	mov.b64 	%fd229, %rd259;
	mov.b64 	{%r62, %r67}, %rd381;
	// begin inline asm
	shfl.sync.down.b32 %r61, %r62, %r68, %r69, %r70;
	// end inline asm
	// begin inline asm
	shfl.sync.down.b32 %r66, %r67, %r68, %r69, %r70;
	// end inline asm
	mov.b64 	%rd150, {%r61, %r66};
	setp.gt.s32 	%p90, %r50, 30;
	mov.f64 	%fd456, %fd454;
	mov.u64 	%rd383, %rd381;
	@%p90 bra 	$L__BB7_169;
	setp.lt.f64 	%p91, %fd454, 0d0000000000000000;
	neg.f64 	%fd318, %fd454;
	selp.f64 	%fd230, %fd318, %fd454, %p91;
	setp.lt.f64 	%p92, %fd229, 0d0000000000000000;
	neg.f64 	%fd319, %fd229;
	selp.f64 	%fd231, %fd319, %fd229, %p92;
	setp.lt.f64 	%p93, %fd230, %fd231;
	mov.f64 	%fd456, %fd229;
	mov.u64 	%rd383, %rd150;
	@%p93 bra 	$L__BB7_169;
	setp.lt.f64 	%p94, %fd231, %fd230;
	mov.f64 	%fd456, %fd454;
	mov.u64 	%rd383, %rd381;
	@%p94 bra 	$L__BB7_169;
	setp.lt.s64 	%p95, %rd381, %rd150;
	selp.f64 	%fd456, %fd454, %fd229, %p95;
	min.s64 	%rd383, %rd381, %rd150;
$L__BB7_169:
	mov.b64 	%rd260, %fd456;
	mov.b64 	{%r72, %r77}, %rd260;
	mov.b32 	%r88, 2;
	mov.b32 	%r89, 31;
	mov.b32 	%r90, -1;
	// begin inline asm
	shfl.sync.down.b32 %r71, %r72, %r88, %r89, %r90;
	// end inline asm
	// begin inline asm
	shfl.sync.down.b32 %r76, %r77, %r88, %r89, %r90;
	// end inline asm
	mov.b64 	%rd261, {%r71, %r76};
	mov.b64 	%fd234, %rd261;
	mov.b64 	{%r82, %r87}, %rd383;
	// begin inline asm
	shfl.sync.down.b32 %r81, %r82, %r88, %r89, %r90;
	// end inline asm
	// begin inline asm
	shfl.sync.down.b32 %r86, %r87, %r88, %r89, %r90;
	// end inline asm
	mov.b64 	%rd153, {%r81, %r86};
	setp.gt.s32 	%p96, %r50, 29;
	mov.f64 	%fd457, %fd456;
	mov.u64 	%rd384, %rd383;
	@%p96 bra 	$L__BB7_173;
	setp.lt.f64 	%p97, %fd456, 0d0000000000000000;
	neg.f64 	%fd320, %fd456;
	selp.f64 	%fd235, %fd320, %fd456, %p97;
	setp.lt.f64 	%p98, %fd234, 0d0000000000000000;
	neg.f64 	%fd321, %fd234;
	selp.f64 	%fd236, %fd321, %fd234, %p98;
	setp.lt.f64 	%p99, %fd235, %fd236;
	mov.f64 	%fd457, %fd234;
	mov.u64 	%rd384, %rd153;
	@%p99 bra 	$L__BB7_173;
	setp.lt.f64 	%p100, %fd236, %fd235;
	mov.f64 	%fd457, %fd456;
	mov.u64 	%rd384, %rd383;
	@%p100 bra 	$L__BB7_173;
	setp.lt.s64 	%p101, %rd383, %rd153;
	selp.f64 	%fd457, %fd456, %fd234, %p101;
	min.s64 	%rd384, %rd383, %rd153;
$L__BB7_173:
	mov.b64 	%rd262, %fd457;
	mov.b64 	{%r92, %r97}, %rd262;
	mov.b32 	%r108, 4;
	mov.b32 	%r109, 31;
	mov.b32 	%r110, -1;
	// begin inline asm
	shfl.sync.down.b32 %r91, %r92, %r108, %r109, %r110;
	// end inline asm
	// begin inline asm
	shfl.sync.down.b32 %r96, %r97, %r108, %r109, %r110;
	// end inline asm
	mov.b64 	%rd263, {%r91, %r96};
	mov.b64 	%fd239, %rd263;
	mov.b64 	{%r102, %r107}, %rd384;
	// begin inline asm
	shfl.sync.down.b32 %r101, %r102, %r108, %r109, %r110;
	// end inline asm
	// begin inline asm
	shfl.sync.down.b32 %r106, %r107, %r108, %r109, %r110;
	// end inline asm
	mov.b64 	%rd156, {%r101, %r106};
	setp.gt.s32 	%p102, %r50, 27;
	mov.f64 	%fd458, %fd457;
	mov.u64 	%rd385, %rd384;
	@%p102 bra 	$L__BB7_177;
	setp.lt.f64 	%p103, %fd457, 0d0000000000000000;
	neg.f64 	%fd322, %fd457;
	selp.f64 	%fd240, %fd322, %fd457, %p103;
	setp.lt.f64 	%p104, %fd239, 0d0000000000000000;
	neg.f64 	%fd323, %fd239;
	selp.f64 	%fd241, %fd323, %fd239, %p104;
	setp.lt.f64 	%p105, %fd240, %fd241;
	mov.f64 	%fd458, %fd239;
	mov.u64 	%rd385, %rd156;
	@%p105 bra 	$L__BB7_177;
	setp.lt.f64 	%p106, %fd241, %fd240;
	mov.f64 	%fd458, %fd457;
	mov.u64 	%rd385, %rd384;
	@%p106 bra 	$L__BB7_177;
	setp.lt.s64 	%p107, %rd384, %rd156;
	selp.f64 	%fd458, %fd457, %fd239, %p107;
	min.s64 	%rd385, %rd384, %rd156;
$L__BB7_177:
	mov.b64 	%rd264, %fd458;
	mov.b64 	{%r112, %r117}, %rd264;
	mov.b32 	%r128, 8;
	mov.b32 	%r129, 31;
	mov.b32 	%r130, -1;
	// begin inline asm
	shfl.sync.down.b32 %r111, %r112, %r128, %r129, %r130;
	// end inline asm
	// begin inline asm
	shfl.sync.down.b32 %r116, %r117, %r128, %r129, %r130;
	// end inline asm
	mov.b64 	%rd265, {%r111, %r116};
	mov.b64 	%fd244, %rd265;
	mov.b64 	{%r122, %r127}, %rd385;
	// begin inline asm
	shfl.sync.down.b32 %r121, %r122, %r128, %r129, %r130;
	// end inline asm
	// begin inline asm
	shfl.sync.down.b32 %r126, %r127, %r128, %r129, %r130;
	// end inline asm
	mov.b64 	%rd159, {%r121, %r126};
	setp.gt.s32 	%p108, %r50, 23;
	mov.f64 	%fd459, %fd458;
	mov.u64 	%rd386, %rd385;
	@%p108 bra 	$L__BB7_181;
	setp.lt.f64 	%p109, %fd458, 0d0000000000000000;
	neg.f64 	%fd324, %fd458;
	selp.f64 	%fd245, %fd324, %fd458, %p109;
	setp.lt.f64 	%p110, %fd244, 0d0000000000000000;
	neg.f64 	%fd325, %fd244;
	selp.f64 	%fd246, %fd325, %fd244, %p110;
	setp.lt.f64 	%p111, %fd245, %fd246;
	mov.f64 	%fd459, %fd244;
	mov.u64 	%rd386, %rd159;
	@%p111 bra 	$L__BB7_181;
	setp.lt.f64 	%p112, %fd246, %fd245;
	mov.f64 	%fd459, %fd458;
	mov.u64 	%rd386, %rd385;
	@%p112 bra 	$L__BB7_181;
	setp.lt.s64 	%p113, %rd385, %rd159;
	selp.f64 	%fd459, %fd458, %fd244, %p113;
	min.s64 	%rd386, %rd385, %rd159;
$L__BB7_181:
	mov.b64 	%rd266, %fd459;
	mov.b64 	{%r132, %r137}, %rd266;
	mov.b32 	%r148, 16;
	mov.b32 	%r149, 31;
	mov.b32 	%r150, -1;
	// begin inline asm
	shfl.sync.down.b32 %r131, %r132, %r148, %r149, %r150;
	// end inline asm
	// begin inline asm
	shfl.sync.down.b32 %r136, %r137, %r148, %r149, %r150;
	// end inline asm
	mov.b64 	%rd267, {%r131, %r136};
	mov.b64 	%fd249, %rd267;
	mov.b64 	{%r142, %r147}, %rd386;
	// begin inline asm
	shfl.sync.down.b32 %r141, %r142, %r148, %r149, %r150;
	// end inline asm
	// begin inline asm
	shfl.sync.down.b32 %r146, %r147, %r148, %r149, %r150;
	// end inline asm
	mov.b64 	%rd162, {%r141, %r146};
	setp.gt.s32 	%p114, %r50, 15;
	mov.f64 	%fd467, %fd459;
	mov.u64 	%rd394, %rd386;
	@%p114 bra 	$L__BB7_185;
	setp.lt.f64 	%p115, %fd459, 0d0000000000000000;
	neg.f64 	%fd326, %fd459;
	selp.f64 	%fd250, %fd326, %fd459, %p115;
	setp.lt.f64 	%p116, %fd249, 0d0000000000000000;
	neg.f64 	%fd327, %fd249;
	selp.f64 	%fd251, %fd327, %fd249, %p116;
	setp.lt.f64 	%p117, %fd250, %fd251;
	mov.f64 	%fd467, %fd249;
	mov.u64 	%rd394, %rd162;
	@%p117 bra 	$L__BB7_185;
	setp.lt.f64 	%p118, %fd251, %fd250;
	mov.f64 	%fd467, %fd459;
	mov.u64 	%rd394, %rd386;
	@%p118 bra 	$L__BB7_185;
	setp.lt.s64 	%p119, %rd386, %rd162;
	selp.f64 	%fd467, %fd459, %fd249, %p119;
	min.s64 	%rd394, %rd386, %rd162;
$L__BB7_185:
	setp.ne.s32 	%p120, %r50, 0;
	@%p120 bra 	$L__BB7_187;
	shr.u32 	%r151, %r38, 1;
	and.b32  	%r152, %r151, 496;
	mov.u32 	%r153, _ZN6thrust24THRUST_300001_SM_1000_NS8cuda_cub4core6detail5shmemE;
	add.s32 	%r154, %r153, %r152;
	st.shared.f64 	[%r154+8], %fd467;
	st.shared.u64 	[%r154+16], %rd394;
$L__BB7_187:
	bar.sync 	0;
	setp.ne.s32 	%p121, %r38, 0;
	@%p121 bra 	$L__BB7_209;
	ld.shared.f64 	%fd254, [_ZN6thrust24THRUST_300001_SM_1000_NS8cuda_cub4core6detail5shmemE+24];
	ld.shared.u64 	%rd165, [_ZN6thrust24THRUST_300001_SM_1000_NS8cuda_cub4core6detail5shmemE+32];
	setp.lt.f64 	%p122, %fd467, 0d0000000000000000;
	neg.f64 	%fd328, %fd467;
	selp.f64 	%fd255, %fd328, %fd467, %p122;
	setp.lt.f64 	%p123, %fd254, 0d0000000000000000;
	neg.f64 	%fd329, %fd254;
	selp.f64 	%fd256, %fd329, %fd254, %p123;
	setp.lt.f64 	%p124, %fd255, %fd256;
	mov.f64 	%fd461, %fd254;
	mov.u64 	%rd388, %rd165;
	@%p124 bra 	$L__BB7_191;
	setp.lt.f64 	%p125, %fd256, %fd255;
	mov.f64 	%fd461, %fd467;
	mov.u64 	%rd388, %rd394;
	@%p125 bra 	$L__BB7_191;
	setp.lt.s64 	%p126, %rd394, %rd165;
	selp.f64 	%fd461, %fd467, %fd254, %p126;
	min.s64 	%rd388, %rd394, %rd165;
$L__BB7_191:
	ld.shared.f64 	%fd259, [_ZN6thrust24THRUST_300001_SM_1000_NS8cuda_cub4core6detail5shmemE+40];
	ld.shared.u64 	%rd168, [_ZN6thrust24THRUST_300001_SM_1000_NS8cuda_cub4core6detail5shmemE+48];
	setp.lt.f64 	%p127, %fd461, 0d0000000000000000;
	neg.f64 	%fd330, %fd461;
	selp.f64 	%fd260, %fd330, %fd461, %p127;
	setp.lt.f64 	%p128, %fd259, 0d0000000000000000;
	neg.f64 	%fd331, %fd259;
	selp.f64 	%fd261, %fd331, %fd259, %p128;
	setp.lt.f64 	%p129, %fd260, %fd261;
	mov.f64 	%fd462, %fd259;
	mov.u64 	%rd389, %rd168;
	@%p129 bra 	$L__BB7_194;
	setp.lt.f64 	%p130, %fd261, %fd260;
	mov.f64 	%fd462, %fd461;
	mov.u64 	%rd389, %rd388;
	@%p130 bra 	$L__BB7_194;
	setp.lt.s64 	%p131, %rd388, %rd168;
	selp.f64 	%fd462, %fd461, %fd259, %p131;
	min.s64 	%rd389, %rd388, %rd168;
$L__BB7_194:
	ld.shared.f64 	%fd264, [_ZN6thrust24THRUST_300001_SM_1000_NS8cuda_cub4core6detail5shmemE+56];
	ld.shared.u64 	%rd171, [_ZN6thrust24THRUST_300001_SM_1000_NS8cuda_cub4core6detail5shmemE+64];
	setp.lt.f64 	%p132, %fd462, 0d0000000000000000;
	neg.f64 	%fd332, %fd462;
	selp.f64 	%fd265, %fd332, %fd462, %p132;
	setp.lt.f64 	%p133, %fd264, 0d0000000000000000;
	neg.f64 	%fd333, %fd264;
	selp.f64 	%fd266, %fd333, %fd264, %p133;
	setp.lt.f64 	%p134, %fd265, %fd266;
	mov.f64 	%fd463, %fd264;
	mov.u64 	%rd390, %rd171;
	@%p134 bra 	$L__BB7_197;
	setp.lt.f64 	%p135, %fd266, %fd265;
	mov.f64 	%fd463, %fd462;
	mov.u64 	%rd390, %rd389;
	@%p135 bra 	$L__BB7_197;
	setp.lt.s64 	%p136, %rd389, %rd171;
	selp.f64 	%fd463, %fd462, %fd264, %p136;
	min.s64 	%rd390, %rd389, %rd171;
$L__BB7_197:
	ld.shared.f64 	%fd269, [_ZN6thrust24THRUST_300001_SM_1000_NS8cuda_cub4core6detail5shmemE+72];
	ld.shared.u64 	%rd174, [_ZN6thrust24THRUST_300001_SM_1000_NS8cuda_cub4core6detail5shmemE+80];
	setp.lt.f64 	%p137, %fd463, 0d0000000000000000;
	neg.f64 	%fd334, %fd463;
	selp.f64 	%fd270, %fd334, %fd463, %p137;
	setp.lt.f64 	%p138, %fd269, 0d0000000000000000;
	neg.f64 	%fd335, %fd269;
	selp.f64 	%fd271, %fd335, %fd269, %p138;
	setp.lt.f64 	%p139, %fd270, %fd271;
	mov.f64 	%fd464, %fd269;
	mov.u64 	%rd391, %rd174;
	@%p139 bra 	$L__BB7_200;
	setp.lt.f64 	%p140, %fd271, %fd270;
	mov.f64 	%fd464, %fd463;
	mov.u64 	%rd391, %rd390;
	@%p140 bra 	$L__BB7_200;
	setp.lt.s64 	%p141, %rd390, %rd174;
	selp.f64 	%fd464, %fd463, %fd269, %p141;
	min.s64 	%rd391, %rd390, %rd174;
$L__BB7_200:
	ld.shared.f64 	%fd274, [_ZN6thrust24THRUST_300001_SM_1000_NS8cuda_cub4core6detail5shmemE+88];
	ld.shared.u64 	%rd177, [_ZN6thrust24THRUST_300001_SM_1000_NS8cuda_cub4core6detail5shmemE+96];
	setp.lt.f64 	%p142, %fd464, 0d0000000000000000;
	neg.f64 	%fd336, %fd464;
	selp.f64 	%fd275, %fd336, %fd464, %p142;
	setp.lt.f64 	%p143, %fd274, 0d0000000000000000;
	neg.f64 	%fd337, %fd274;
	selp.f64 	%fd276, %fd337, %fd274, %p143;
	setp.lt.f64 	%p144, %fd275, %fd276;
	mov.f64 	%fd465, %fd274;
	mov.u64 	%rd392, %rd177;
	@%p144 bra 	$L__BB7_203;
	setp.lt.f64 	%p145, %fd276, %fd275;
	mov.f64 	%fd465, %fd464;
	mov.u64 	%rd392, %rd391;
	@%p145 bra 	$L__BB7_203;
	setp.lt.s64 	%p146, %rd391, %rd177;
	selp.f64 	%fd465, %fd464, %fd274, %p146;
	min.s64 	%rd392, %rd391, %rd177;
$L__BB7_203:
	ld.shared.f64 	%fd279, [_ZN6thrust24THRUST_300001_SM_1000_NS8cuda_cub4core6detail5shmemE+104];
	ld.shared.u64 	%rd180, [_ZN6thrust24THRUST_300001_SM_1000_NS8cuda_cub4core6detail5shmemE+112];
	setp.lt.f64 	%p147, %fd465, 0d0000000000000000;
	neg.f64 	%fd338, %fd465;
	selp.f64 	%fd280, %fd338, %fd465, %p147;
	setp.lt.f64 	%p148, %fd279, 0d0000000000000000;
	neg.f64 	%fd339, %fd279;
	selp.f64 	%fd281, %fd339, %fd279, %p148;
	setp.lt.f64 	%p149, %fd280, %fd281;
	mov.f64 	%fd466, %fd279;
	mov.u64 	%rd393, %rd180;
	@%p149 bra 	$L__BB7_206;
	setp.lt.f64 	%p150, %fd281, %fd280;
	mov.f64 	%fd466, %fd465;
	mov.u64 	%rd393, %rd392;
	@%p150 bra 	$L__BB7_206;
	setp.lt.s64 	%p151, %rd392, %rd180;
	selp.f64 	%fd466, %fd465, %fd279, %p151;
	min.s64 	%rd393, %rd392, %rd180;
$L__BB7_206:
	ld.shared.f64 	%fd284, [_ZN6thrust24THRUST_300001_SM_1000_NS8cuda_cub4core6detail5shmemE+120];
	ld.shared.u64 	%rd183, [_ZN6thrust24THRUST_300001_SM_1000_NS8cuda_cub4core6detail5shmemE+128];
	setp.lt.f64 	%p152, %fd466, 0d0000000000000000;
	neg.f64 	%fd340, %fd466;
	selp.f64 	%fd285, %fd340, %fd466, %p152;
	setp.lt.f64 	%p153, %fd284, 0d0000000000000000;
	neg.f64 	%fd341, %fd284;
	selp.f64 	%fd286, %fd341, %fd284, %p153;
	setp.lt.f64 	%p154, %fd285, %fd286;
	mov.u64 	%rd394, %rd183;
	mov.f64 	%fd467, %fd284;
	@%p154 bra 	$L__BB7_209;
	setp.lt.f64 	%p155, %fd286, %fd285;
	mov.u64 	%rd394, %rd393;
	mov.f64 	%fd467, %fd466;
	@%p155 bra 	$L__BB7_209;
	setp.lt.s64 	%p156, %rd393, %rd183;
	selp.f64 	%fd467, %fd466, %fd284, %p156;
	min.s64 	%rd394, %rd393, %rd183;
$L__BB7_209:
	mov.u32 	%r378, %tid.x;
	setp.ne.s32 	%p331, %r378, 0;
	@%p331 bra 	$L__BB7_211;
	ld.param.u64 	%rd326, [_ZN6thrust24THRUST_300001_SM_1000_NS8cuda_cub4core6detail13_kernel_agentINS1_8__reduce11ReduceAgentIPN4cuda3std3__45tupleIJdlEEESC_SB_iNS1_9__extrema9arg_max_fIdl10comparatorEEEEJSC_SC_iSG_EEEvDpT0__param_1];
	cvta.to.global.u64 	%rd317, %rd326;
	st.global.f64 	[%rd317], %fd467;
	st.global.u64 	[%rd317+8], %rd394;
$L__BB7_211:
	ret;

}
	// .globl	_ZN6thrust24THRUST_300001_SM_1000_NS8cuda_cub4core6detail13_kernel_agentINS1_8__reduce11ReduceAgentINS0_12zip_iteratorIN4cuda3std3__45tupleIJNS0_10device_ptrIdEENS0_17counting_iteratorIlNS0_11use_defaultESF_SF_EEEEEEEPNSB_IJdlEEESJ_lNS1_9__extrema9arg_max_fIdl10comparatorEEEEJSI_SK_lSO_EEEvDpT0_
.visible .entry _ZN6thrust24THRUST_300001_SM_1000_NS8cuda_cub4core6detail13_kernel_agentINS1_8__reduce11ReduceAgentINS0_12zip_iteratorIN4cuda3std3__45tupleIJNS0_10device_ptrIdEENS0_17counting_iteratorIlNS0_11use_defaultESF_SF_EEEEEEEPNSB_IJdlEEESJ_lNS1_9__extrema9arg_max_fIdl10comparatorEEEEJSI_SK_lSO_EEEvDpT0_(
	.param .align 8 .b8 _ZN6thrust24THRUST_300001_SM_1000_NS8cuda_cub4core6detail13_kernel_agentINS1_8__reduce11ReduceAgentINS0_12zip_iteratorIN4cuda3std3__45tupleIJNS0_10device_ptrIdEENS0_17counting_iteratorIlNS0_11use_defaultESF_SF_EEEEEEEPNSB_IJdlEEESJ_lNS1_9__extrema9arg_max_fIdl10comparatorEEEEJSI_SK_lSO_EEEvDpT0__param_0[16],
	.param .u64 .ptr .align 1 _ZN6thrust24THRUST_300001_SM_1000_NS8cuda_cub4core6detail13_kernel_agentINS1_8__reduce11ReduceAgentINS0_12zip_iteratorIN4cuda3std3__45tupleIJNS0_10device_ptrIdEENS0_17counting_iteratorIlNS0_11use_defaultESF_SF_EEEEEEEPNSB_IJdlEEESJ_lNS1_9__extrema9arg_max_fIdl10comparatorEEEEJSI_SK_lSO_EEEvDpT0__param_1,
	.param .u64 _ZN6thrust24THRUST_300001_SM_1000_NS8cuda_cub4core6detail13_kernel_agentINS1_8__reduce11ReduceAgentINS0_12zip_iteratorIN4cuda3std3__45tupleIJNS0_10device_ptrIdEENS0_17counting_iteratorIlNS0_11use_defaultESF_SF_EEEEEEEPNSB_IJdlEEESJ_lNS1_9__extrema9arg_max_fIdl10comparatorEEEEJSI_SK_lSO_EEEvDpT0__param_2,
	.param .align 1 .b8 _ZN6thrust24THRUST_300001_SM_1000_NS8cuda_cub4core6detail13_kernel_agentINS1_8__reduce11ReduceAgentINS0_12zip_iteratorIN4cuda3std3__45tupleIJNS0_10device_ptrIdEENS0_17counting_iteratorIlNS0_11use_defaultESF_SF_EEEEEEEPNSB_IJdlEEESJ_lNS1_9__extrema9arg_max_fIdl10comparatorEEEEJSI_SK_lSO_EEEvDpT0__param_3[1]
)
.maxntid 256
{
	.reg .pred 	%p<323>;
	.reg .b32 	%r<391>;
	.reg .b64 	%rd<342>;
	.reg .b64 	%fd<462>;

	ld.param.u64 	%rd194, [_ZN6thrust24THRUST_300001_SM_1000_NS8cuda_cub4core6detail13_kernel_agentINS1_8__reduce11ReduceAgentINS0_12zip_iteratorIN4cuda3std3__45tupleIJNS0_10device_ptrIdEENS0_17counting_iteratorIlNS0_11use_defaultESF_SF_EEEEEEEPNSB_IJdlEEESJ_lNS1_9__extrema9arg_max_fIdl10comparatorEEEEJSI_SK_lSO_EEEvDpT0__param_0+8];
	ld.param.u64 	%rd193, [_ZN6thrust24THRUST_300001_SM_1000_NS8cuda_cub4core6detail13_kernel_agentINS1_8__reduce11ReduceAgentINS0_12zip_iteratorIN4cuda3std3__45tupleIJNS0_10device_ptrIdEENS0_17counting_iteratorIlNS0_11use_defaultESF_SF_EEEEEEEPNSB_IJdlEEESJ_lNS1_9__extrema9arg_max_fIdl10comparatorEEEEJSI_SK_lSO_EEEvDpT0__param_0];
	ld.param.u64 	%rd196, [_ZN6thrust24THRUST_300001_SM_1000_NS8cuda_cub4core6detail13_kernel_agentINS1_8__reduce11ReduceAgentINS0_12zip_iteratorIN4cuda3std3__45tupleIJNS0_10device_ptrIdEENS0_17counting_iteratorIlNS0_11use_defaultESF_SF_EEEEEEEPNSB_IJdlEEESJ_lNS1_9__extrema9arg_max_fIdl10comparatorEEEEJSI_SK_lSO_EEEvDpT0__param_2];
	setp.eq.s64 	%p1, %rd196, 0;
	@%p1 bra 	$L__BB8_206;
	cvta.to.global.u64 	%rd1, %rd193;
	setp.gt.s64 	%p2, %rd196, 1279;
	@%p2 bra 	$L__BB8_122;
	cvt.u32.u64 	%r1, %rd196;
	mov.u32 	%r2, %tid.x;
	setp.ge.s32 	%p148, %r2, %r1;
	mov.f64 	%fd408, 0d0000000000000000;
	mov.b64 	%rd284, 0;
	mov.u32 	%r385, %r2;
	@%p148 bra 	$L__BB8_4;
	cvt.u64.u32 	%rd240, %r2;
	mul.wide.u32 	%rd241, %r2, 8;
	add.s64 	%rd242, %rd1, %rd241;
	add.s64 	%rd284, %rd194, %rd240;
	ld.global.f64 	%fd408, [%rd242];
	add.s32 	%r385, %r2, 256;
$L__BB8_4:
	setp.ge.s32 	%p149, %r385, %r1;
	@%p149 bra 	$L__BB8_26;
	not.b32 	%r154, %r385;
	add.s32 	%r5, %r154, %r1;
	and.b32  	%r155, %r5, 768;
	setp.eq.s32 	%p150, %r155, 768;
	@%p150 bra 	$L__BB8_11;
	cvt.u64.u32 	%rd244, %r385;
	add.s64 	%rd275, %rd194, %rd244;
	mul.wide.u32 	%rd245, %r385, 8;
	add.s64 	%rd274, %rd1, %rd245;
	shr.u32 	%r156, %r5, 8;
	add.s32 	%r157, %r156, 1;
	and.b32  	%r158, %r157, 3;
	neg.s32 	%r383, %r158;
$L__BB8_7:
	.pragma "nounroll";
	mov.u64 	%rd9, %rd284;
	mov.f64 	%fd3, %fd408;
	ld.global.f64 	%fd4, [%rd274];
	setp.lt.f64 	%p151, %fd3, 0d0000000000000000;
	neg.f64 	%fd341, %fd3;
	selp.f64 	%fd5, %fd341, %fd3, %p151;
	setp.lt.f64 	%p152, %fd4, 0d0000000000000000;
	neg.f64 	%fd342, %fd4;
	selp.f64 	%fd6, %fd342, %fd4, %p152;
	setp.lt.f64 	%p153, %fd5, %fd6;
	mov.u64 	%rd284, %rd275;
	mov.f64 	%fd408, %fd4;
	@%p153 bra 	$L__BB8_10;
	setp.lt.f64 	%p154, %fd6, %fd5;
	mov.u64 	%rd284, %rd9;
	mov.f64 	%fd408, %fd3;
	@%p154 bra 	$L__BB8_10;
	setp.lt.s64 	%p155, %rd9, %rd275;
	min.s64 	%rd284, %rd9, %rd275;
	selp.f64 	%fd408, %fd3, %fd4, %p155;
$L__BB8_10:
	add.s32 	%r385, %r385, 256;
	add.s64 	%rd275, %rd275, 256;
	add.s64 	%rd274, %rd274, 2048;
	add.s32 	%r383, %r383, 1;
	setp.ne.s32 	%p156, %r383, 0;
	@%p156 bra 	$L__BB8_7;
$L__BB8_11:
	setp.lt.u32 	%p157, %r5, 768;
	@%p157 bra 	$L__BB8_26;
	add.s32 	%r386, %r385, 512;
$L__BB8_13:
	mov.u32 	%r13, %r386;
	add.s32 	%r159, %r13, -512;
	cvt.s64.s32 	%rd246, %r159;
	mul.wide.s32 	%rd247, %r159, 8;
	add.s64 	%rd17, %rd1, %rd247;
	add.s64 	%rd18, %rd194, %rd246;
	ld.global.f64 	%fd12, [%rd17];
	setp.lt.f64 	%p158, %fd408, 0d0000000000000000;
	neg.f64 	%fd343, %fd408;
	selp.f64 	%fd13, %fd343, %fd408, %p158;
	setp.lt.f64 	%p159, %fd12, 0d0000000000000000;
	neg.f64 	%fd344, %fd12;
	selp.f64 	%fd14, %fd344, %fd12, %p159;
	setp.lt.f64 	%p160, %fd13, %fd14;
	mov.u64 	%rd281, %rd18;
	mov.f64 	%fd405, %fd12;
	@%p160 bra 	$L__BB8_16;
	setp.lt.f64 	%p161, %fd14, %fd13;
	mov.u64 	%rd281, %rd284;
	mov.f64 	%fd405, %fd408;
	@%p161 bra 	$L__BB8_16;
	setp.lt.s64 	%p162, %rd284, %rd18;
	min.s64 	%rd281, %rd284, %rd18;
	selp.f64 	%fd405, %fd408, %fd12, %p162;
$L__BB8_16:
	add.s32 	%r160, %r13, -256;
	cvt.s64.s32 	%rd248, %r160;
	add.s64 	%rd21, %rd194, %rd248;
	ld.global.f64 	%fd17, [%rd17+2048];
	setp.lt.f64 	%p163, %fd405, 0d0000000000000000;
	neg.f64 	%fd345, %fd405;
	selp.f64 	%fd18, %fd345, %fd405, %p163;
	setp.lt.f64 	%p164, %fd17, 0d0000000000000000;
	neg.f64 	%fd346, %fd17;
	selp.f64 	%fd19, %fd346, %fd17, %p164;
	setp.lt.f64 	%p165, %fd18, %fd19;
	mov.u64 	%rd282, %rd21;
	mov.f64 	%fd406, %fd17;
	@%p165 bra 	$L__BB8_19;
	setp.lt.f64 	%p166, %fd19, %fd18;
	mov.u64 	%rd282, %rd281;
	mov.f64 	%fd406, %fd405;
	@%p166 bra 	$L__BB8_19;
	setp.lt.s64 	%p167, %rd281, %rd21;
	min.s64 	%rd282, %rd281, %rd21;
	selp.f64 	%fd406, %fd405, %fd17, %p167;
$L__BB8_19:
	cvt.s64.s32 	%rd249, %r13;
	add.s64 	%rd24, %rd194, %rd249;
	ld.global.f64 	%fd22, [%rd17+4096];
	setp.lt.f64 	%p168, %fd406, 0d0000000000000000;
	neg.f64 	%fd347, %fd406;
	selp.f64 	%fd23, %fd347, %fd406, %p168;
	setp.lt.f64 	%p169, %fd22, 0d0000000000000000;
	neg.f64 	%fd348, %fd22;
	selp.f64 	%fd24, %fd348, %fd22, %p169;
	setp.lt.f64 	%p170, %fd23, %fd24;
	mov.u64 	%rd283, %rd24;
	mov.f64 	%fd407, %fd22;
	@%p170 bra 	$L__BB8_22;
	setp.lt.f64 	%p171, %fd24, %fd23;
	mov.u64 	%rd283, %rd282;
	mov.f64 	%fd407, %fd406;
	@%p171 bra 	$L__BB8_22;
	setp.lt.s64 	%p172, %rd282, %rd24;
	min.s64 	%rd283, %rd282, %rd24;
	selp.f64 	%fd407, %fd406, %fd22, %p172;
$L__BB8_22:
	add.s32 	%r161, %r13, 256;
	cvt.s64.s32 	%rd250, %r161;
	add.s64 	%rd27, %rd194, %rd250;
	ld.global.f64 	%fd27, [%rd17+6144];
	setp.lt.f64 	%p173, %fd407, 0d0000000000000000;
	neg.f64 	%fd349, %fd407;
	selp.f64 	%fd28, %fd349, %fd407, %p173;
	setp.lt.f64 	%p174, %fd27, 0d0000000000000000;
	neg.f64 	%fd350, %fd27;
	selp.f64 	%fd29, %fd350, %fd27, %p174;
	setp.lt.f64 	%p175, %fd28, %fd29;
	mov.u64 	%rd284, %rd27;
	mov.f64 	%fd408, %fd27;
	@%p175 bra 	$L__BB8_25;
	setp.lt.f64 	%p176, %fd29, %fd28;
	mov.u64 	%rd284, %rd283;
	mov.f64 	%fd408, %fd407;
	@%p176 bra 	$L__BB8_25;
	setp.lt.s64 	%p177, %rd283, %rd27;
	min.s64 	%rd284, %rd283, %rd27;
	selp.f64 	%fd408, %fd407, %fd27, %p177;
$L__BB8_25:
	add.s32 	%r386, %r13, 1024;
	add.s32 	%r162, %r13, 512;
	setp.lt.s32 	%p178, %r162, %r1;
	@%p178 bra 	$L__BB8_13;
$L__BB8_26:
	setp.lt.s32 	%p179, %r1, 256;
	@%p179 bra 	$L__BB8_71;
	// begin inline asm
	mov.u32 %r276, %laneid;
	// end inline asm
	mov.b64 	%rd261, %fd408;
	mov.b64 	{%r278, %r283}, %rd261;
	mov.b32 	%r294, 1;
	mov.b32 	%r295, 31;
	mov.b32 	%r296, -1;
	// begin inline asm
	shfl.sync.down.b32 %r277, %r278, %r294, %r295, %r296;
	// end inline asm
	// begin inline asm
	shfl.sync.down.b32 %r282, %r283, %r294, %r295, %r296;
	// end inline asm
	mov.b64 	%rd262, {%r277, %r282};
	mov.b64 	%fd33, %rd262;
	mov.b64 	{%r288, %r293}, %rd284;
	// begin inline asm
	shfl.sync.down.b32 %r287, %r288, %r294, %r295, %r296;
	// end inline asm
	// begin inline asm
	shfl.sync.down.b32 %r292, %r293, %r294, %r295, %r296;
	// end inline asm
	mov.b64 	%rd31, {%r287, %r292};
	setp.gt.s32 	%p255, %r276, 30;
	mov.u64 	%rd286, %rd284;
	mov.f64 	%fd410, %fd408;
	@%p255 bra 	$L__BB8_31;
	setp.lt.f64 	%p256, %fd408, 0d0000000000000000;
	neg.f64 	%fd375, %fd408;
	selp.f64 	%fd34, %fd375, %fd408, %p256;
	setp.lt.f64 	%p257, %fd33, 0d0000000000000000;
	neg.f64 	%fd376, %fd33;
	selp.f64 	%fd35, %fd376, %fd33, %p257;
	setp.lt.f64 	%p258, %fd34, %fd35;
	mov.u64 	%rd286, %rd31;
	mov.f64 	%fd410, %fd33;
	@%p258 bra 	$L__BB8_31;
	setp.lt.f64 	%p259, %fd35, %fd34;
	mov.u64 	%rd286, %rd284;
	mov.f64 	%fd410, %fd408;
	@%p259 bra 	$L__BB8_31;
	setp.lt.s64 	%p260, %rd284, %rd31;
	min.s64 	%rd286, %rd284, %rd31;
	selp.f64 	%fd410, %fd408, %fd33, %p260;
$L__BB8_31:
	mov.b64 	%rd263, %fd410;
	mov.b64 	{%r298, %r303}, %rd263;
	mov.b32 	%r314, 2;
	mov.b32 	%r315, 31;
	mov.b32 	%r316, -1;
	// begin inline asm
	shfl.sync.down.b32 %r297, %r298, %r314, %r315, %r316;
	// end inline asm
	// begin inline asm
	shfl.sync.down.b32 %r302, %r303, %r314, %r315, %r316;
	// end inline asm
	mov.b64 	%rd264, {%r297, %r302};
	mov.b64 	%fd38, %rd264;
	mov.b64 	{%r308, %r313}, %rd286;
	// begin inline asm
	shfl.sync.down.b32 %r307, %r308, %r314, %r315, %r316;
	// end inline asm
	// begin inline asm
	shfl.sync.down.b32 %r312, %r313, %r314, %r315, %r316;
	// end inline asm
	mov.b64 	%rd34, {%r307, %r312};
	setp.gt.s32 	%p261, %r276, 29;
	mov.u64 	%rd287, %rd286;
	mov.f64 	%fd411, %fd410;
	@%p261 bra 	$L__BB8_35;
	setp.lt.f64 	%p262, %fd410, 0d0000000000000000;
	neg.f64 	%fd377, %fd410;
	selp.f64 	%fd39, %fd377, %fd410, %p262;
	setp.lt.f64 	%p263, %fd38, 0d0000000000000000;
	neg.f64 	%fd378, %fd38;
	selp.f64 	%fd40, %fd378, %fd38, %p263;
	setp.lt.f64 	%p264, %fd39, %fd40;
	mov.u64 	%rd287, %rd34;
	mov.f64 	%fd411, %fd38;
	@%p264 bra 	$L__BB8_35;
	setp.lt.f64 	%p265, %fd40, %fd39;
	mov.u64 	%rd287, %rd286;
	mov.f64 	%fd411, %fd410;
	@%p265 bra 	$L__BB8_35;
	setp.lt.s64 	%p266, %rd286, %rd34;
	min.s64 	%rd287, %rd286, %rd34;
	selp.f64 	%fd411, %fd410, %fd38, %p266;
$L__BB8_35:
	mov.b64 	%rd265, %fd411;
	mov.b64 	{%r318, %r323}, %rd265;
	mov.b32 	%r334, 4;
	mov.b32 	%r335, 31;
	mov.b32 	%r336, -1;
	// begin inline asm
	shfl.sync.down.b32 %r317, %r318, %r334, %r335, %r336;
	// end inline asm
	// begin inline asm
	shfl.sync.down.b32 %r322, %r323, %r334, %r335, %r336;
	// end inline asm
	mov.b64 	%rd266, {%r317, %r322};
	mov.b64 	%fd43, %rd266;
	mov.b64 	{%r328, %r333}, %rd287;
	// begin inline asm
	shfl.sync.down.b32 %r327, %r328, %r334, %r335, %r336;
	// end inline asm
	// begin inline asm
	shfl.sync.down.b32 %r332, %r333, %r334, %r335, %r336;
	// end inline asm
	mov.b64 	%rd37, {%r327, %r332};
	setp.gt.s32 	%p267, %r276, 27;
	mov.u64 	%rd288, %rd287;
	mov.f64 	%fd412, %fd411;
	@%p267 bra 	$L__BB8_39;
	setp.lt.f64 	%p268, %fd411, 0d0000000000000000;
	neg.f64 	%fd379, %fd411;
	selp.f64 	%fd44, %fd379, %fd411, %p268;
	setp.lt.f64 	%p269, %fd43, 0d0000000000000000;
	neg.f64 	%fd380, %fd43;
	selp.f64 	%fd45, %fd380, %fd43, %p269;
	setp.lt.f64 	%p270, %fd44, %fd45;
	mov.u64 	%rd288, %rd37;
	mov.f64 	%fd412, %fd43;
	@%p270 bra 	$L__BB8_39;
	setp.lt.f64 	%p271, %fd45, %fd44;
	mov.u64 	%rd288, %rd287;
	mov.f64 	%fd412, %fd411;
	@%p271 bra 	$L__BB8_39;
	setp.lt.s64 	%p272, %rd287, %rd37;
	min.s64 	%rd288, %rd287, %rd37;
	selp.f64 	%fd412, %fd411, %fd43, %p272;
$L__BB8_39:
	mov.b64 	%rd267, %fd412;
	mov.b64 	{%r338, %r343}, %rd267;
	mov.b32 	%r354, 8;
	mov.b32 	%r355, 31;
	mov.b32 	%r356, -1;
	// begin inline asm
	shfl.sync.down.b32 %r337, %r338, %r354, %r355, %r356;
	// end inline asm
	// begin inline asm
	shfl.sync.down.b32 %r342, %r343, %r354, %r355, %r356;
	// end inline asm
	mov.b64 	%rd268, {%r337, %r342};
	mov.b64 	%fd48, %rd268;
	mov.b64 	{%r348, %r353}, %rd288;
	// begin inline asm
	shfl.sync.down.b32 %r347, %r348, %r354, %r355, %r356;
	// end inline asm
	// begin inline asm
	shfl.sync.down.b32 %r352, %r353, %r354, %r355, %r356;
	// end inline asm
	mov.b64 	%rd40, {%r347, %r352};
	setp.gt.s32 	%p273, %r276, 23;
	mov.u64 	%rd289, %rd288;
	mov.f64 	%fd413, %fd412;
	@%p273 bra 	$L__BB8_43;
	setp.lt.f64 	%p274, %fd412, 0d0000000000000000;
	neg.f64 	%fd381, %fd412;
	selp.f64 	%fd49, %fd381, %fd412, %p274;
	setp.lt.f64 	%p275, %fd48, 0d0000000000000000;
	neg.f64 	%fd382, %fd48;
	selp.f64 	%fd50, %fd382, %fd48, %p275;
	setp.lt.f64 	%p276, %fd49, %fd50;
	mov.u64 	%rd289, %rd40;
	mov.f64 	%fd413, %fd48;
	@%p276 bra 	$L__BB8_43;
	setp.lt.f64 	%p277, %fd50, %fd49;
	mov.u64 	%rd289, %rd288;
	mov.f64 	%fd413, %fd412;
	@%p277 bra 	$L__BB8_43;
	setp.lt.s64 	%p278, %rd288, %rd40;
	min.s64 	%rd289, %rd288, %rd40;
	selp.f64 	%fd413, %fd412, %fd48, %p278;
$L__BB8_43:
	mov.b64 	%rd269, %fd413;
	mov.b64 	{%r358, %r363}, %rd269;
	mov.b32 	%r374, 16;
	mov.b32 	%r375, 31;
	mov.b32 	%r376, -1;
	// begin inline asm
	shfl.sync.down.b32 %r357, %r358, %r374, %r375, %r376;
	// end inline asm
	// begin inline asm
	shfl.sync.down.b32 %r362, %r363, %r374, %r375, %r376;
	// end inline asm
	mov.b64 	%rd270, {%r357, %r362};
	mov.b64 	%fd53, %rd270;
	mov.b64 	{%r368, %r373}, %rd289;
	// begin inline asm
	shfl.sync.down.b32 %r367, %r368, %r374, %r375, %r376;
	// end inline asm
	// begin inline asm
	shfl.sync.down.b32 %r372, %r373, %r374, %r375, %r376;
	// end inline asm
	mov.b64 	%rd43, {%r367, %r372};
	setp.gt.s32 	%p279, %r276, 15;
	mov.u64 	%rd341, %rd289;
	mov.f64 	%fd461, %fd413;
	@%p279 bra 	$L__BB8_47;
	setp.lt.f64 	%p280, %fd413, 0d0000000000000000;
	neg.f64 	%fd383, %fd413;
	selp.f64 	%fd54, %fd383, %fd413, %p280;
	setp.lt.f64 	%p281, %fd53, 0d0000000000000000;
	neg.f64 	%fd384, %fd53;
	selp.f64 	%fd55, %fd384, %fd53, %p281;
	setp.lt.f64 	%p282, %fd54, %fd55;
	mov.u64 	%rd341, %rd43;
	mov.f64 	%fd461, %fd53;
	@%p282 bra 	$L__BB8_47;
	setp.lt.f64 	%p283, %fd55, %fd54;
	mov.u64 	%rd341, %rd289;
	mov.f64 	%fd461, %fd413;
	@%p283 bra 	$L__BB8_47;
	setp.lt.s64 	%p284, %rd289, %rd43;
	min.s64 	%rd341, %rd289, %rd43;
	selp.f64 	%fd461, %fd413, %fd53, %p284;
$L__BB8_47:
	setp.ne.s32 	%p285, %r276, 0;
	@%p285 bra 	$L__BB8_49;
	shr.u32 	%r377, %r2, 1;
	and.b32  	%r378, %r377, 496;
	mov.u32 	%r379, _ZN6thrust24THRUST_300001_SM_1000_NS8cuda_cub4core6detail5shmemE;
	add.s32 	%r380, %r379, %r378;
	st.shared.f64 	[%r380+8], %fd461;
	st.shared.u64 	[%r380+16], %rd341;
$L__BB8_49:
	bar.sync 	0;
	setp.ne.s32 	%p286, %r2, 0;
	@%p286 bra 	$L__BB8_204;
	ld.shared.f64 	%fd58, [_ZN6thrust24THRUST_300001_SM_1000_NS8cuda_cub4core6detail5shmemE+24];
	ld.shared.u64 	%rd46, [_ZN6thrust24THRUST_300001_SM_1000_NS8cuda_cub4core6detail5shmemE+32];
	setp.lt.f64 	%p287, %fd461, 0d0000000000000000;
	neg.f64 	%fd385, %fd461;
	selp.f64 	%fd59, %fd385, %fd461, %p287;
	setp.lt.f64 	%p288, %fd58, 0d0000000000000000;
	neg.f64 	%fd386, %fd58;
	selp.f64 	%fd60, %fd386, %fd58, %p288;
	setp.lt.f64 	%p289, %fd59, %fd60;
	mov.u64 	%rd291, %rd46;
	mov.f64 	%fd415, %fd58;
	@%p289 bra 	$L__BB8_53;
	setp.lt.f64 	%p290, %fd60, %fd59;
	mov.u64 	%rd291, %rd341;
	mov.f64 	%fd415, %fd461;
	@%p290 bra 	$L__BB8_53;
	setp.lt.s64 	%p291, %rd341, %rd46;
	min.s64 	%rd291, %rd341, %rd46;
	selp.f64 	%fd415, %fd461, %fd58, %p291;
$L__BB8_53:
	ld.shared.f64 	%fd63, [_ZN6thrust24THRUST_300001_SM_1000_NS8cuda_cub4core6detail5shmemE+40];
	ld.shared.u64 	%rd49, [_ZN6thrust24THRUST_300001_SM_1000_NS8cuda_cub4core6detail5shmemE+48];
	setp.lt.f64 	%p292, %fd415, 0d0000000000000000;
	neg.f64 	%fd387, %fd415;
	selp.f64 	%fd64, %fd387, %fd415, %p292;
	setp.lt.f64 	%p293, %fd63, 0d0000000000000000;
	neg.f64 	%fd388, %fd63;
	selp.f64 	%fd65, %fd388, %fd63, %p293;
	setp.lt.f64 	%p294, %fd64, %fd65;
	mov.u64 	%rd292, %rd49;
	mov.f64 	%fd416, %fd63;
	@%p294 bra 	$L__BB8_56;
	setp.lt.f64 	%p295, %fd65, %fd64;
	mov.u64 	%rd292, %rd291;
	mov.f64 	%fd416, %fd415;
	@%p295 bra 	$L__BB8_56;
	setp.lt.s64 	%p296, %rd291, %rd49;
	min.s64 	%rd292, %rd291, %rd49;
	selp.f64 	%fd416, %fd415, %fd63, %p296;
$L__BB8_56:
	ld.shared.f64 	%fd68, [_ZN6thrust24THRUST_300001_SM_1000_NS8cuda_cub4core6detail5shmemE+56];
	ld.shared.u64 	%rd52, [_ZN6thrust24THRUST_300001_SM_1000_NS8cuda_cub4core6detail5shmemE+64];
	setp.lt.f64 	%p297, %fd416, 0d0000000000000000;
	neg.f64 	%fd389, %fd416;
	selp.f64 	%fd69, %fd389, %fd416, %p297;
	setp.lt.f64 	%p298, %fd68, 0d0000000000000000;
	neg.f64 	%fd390, %fd68;
	selp.f64 	%fd70, %fd390, %fd68, %p298;
	setp.lt.f64 	%p299, %fd69, %fd70;
	mov.u64 	%rd293, %rd52;
	mov.f64 	%fd417, %fd68;
	@%p299 bra 	$L__BB8_59;
	setp.lt.f64 	%p300, %fd70, %fd69;
	mov.u64 	%rd293, %rd292;
	mov.f64 	%fd417, %fd416;
	@%p300 bra 	$L__BB8_59;
	setp.lt.s64 	%p301, %rd292, %rd52;
	min.s64 	%rd293, %rd292, %rd52;
	selp.f64 	%fd417, %fd416, %fd68, %p301;
$L__BB8_59:
	ld.shared.f64 	%fd73, [_ZN6thrust24THRUST_300001_SM_1000_NS8cuda_cub4core6detail5shmemE+72];
	ld.shared.u64 	%rd55, [_ZN6thrust24THRUST_300001_SM_1000_NS8cuda_cub4core6detail5shmemE+80];
	setp.lt.f64 	%p302, %fd417, 0d0000000000000000;
	neg.f64 	%fd391, %fd417;
	selp.f64 	%fd74, %fd391, %fd417, %p302;
	setp.lt.f64 	%p303, %fd73, 0d0000000000000000;
	neg.f64 	%fd392, %fd73;
	selp.f64 	%fd75, %fd392, %fd73, %p303;
	setp.lt.f64 	%p304, %fd74, %fd75;
	mov.u64 	%rd294, %rd55;
	mov.f64 	%fd418, %fd73;
	@%p304 bra 	$L__BB8_62;
	setp.lt.f64 	%p305, %fd75, %fd74;
	mov.u64 	%rd294, %rd293;
	mov.f64 	%fd418, %fd417;
	@%p305 bra 	$L__BB8_62;
	setp.lt.s64 	%p306, %rd293, %rd55;
	min.s64 	%rd294, %rd293, %rd55;
	selp.f64 	%fd418, %fd417, %fd73, %p306;
$L__BB8_62:
	ld.shared.f64 	%fd78, [_ZN6thrust24THRUST_300001_SM_1000_NS8cuda_cub4core6detail5shmemE+88];
	ld.shared.u64 	%rd58, [_ZN6thrust24THRUST_300001_SM_1000_NS8cuda_cub4core6detail5shmemE+96];
	setp.lt.f64 	%p307, %fd418, 0d0000000000000000;
	neg.f64 	%fd393, %fd418;
	selp.f64 	%fd79, %fd393, %fd418, %p307;
	setp.lt.f64 	%p308, %fd78, 0d0000000000000000;
	neg.f64 	%fd394, %fd78;
	selp.f64 	%fd80, %fd394, %fd78, %p308;
	setp.lt.f64 	%p309, %fd79, %fd80;
	mov.u64 	%rd295, %rd58;
	mov.f64 	%fd419, %fd78;
	@%p309 bra 	$L__BB8_65;
	setp.lt.f64 	%p310, %fd80, %fd79;
	mov.u64 	%rd295, %rd294;
	mov.f64 	%fd419, %fd418;
	@%p310 bra 	$L__BB8_65;
	setp.lt.s64 	%p311, %rd294, %rd58;
	min.s64 	%rd295, %rd294, %rd58;
	selp.f64 	%fd419, %fd418, %fd78, %p311;
$L__BB8_65:
	ld.shared.f64 	%fd83, [_ZN6thrust24THRUST_300001_SM_1000_NS8cuda_cub4core6detail5shmemE+104];
	ld.shared.u64 	%rd61, [_ZN6thrust24THRUST_300001_SM_1000_NS8cuda_cub4core6detail5shmemE+112];
	setp.lt.f64 	%p312, %fd419, 0d0000000000000000;
	neg.f64 	%fd395, %fd419;
	selp.f64 	%fd84, %fd395, %fd419, %p312;
	setp.lt.f64 	%p313, %fd83, 0d0000000000000000;
	neg.f64 	%fd396, %fd83;
	selp.f64 	%fd85, %fd396, %fd83, %p313;
	setp.lt.f64 	%p314, %fd84, %fd85;
	mov.u64 	%rd296, %rd61;
	mov.f64 	%fd420, %fd83;
	@%p314 bra 	$L__BB8_68;
	setp.lt.f64 	%p315, %fd85, %fd84;
	mov.u64 	%rd296, %rd295;
	mov.f64 	%fd420, %fd419;
	@%p315 bra 	$L__BB8_68;
	setp.lt.s64 	%p316, %rd295, %rd61;
	min.s64 	%rd296, %rd295, %rd61;
	selp.f64 	%fd420, %fd419, %fd83, %p316;
$L__BB8_68:
	ld.shared.f64 	%fd88, [_ZN6thrust24THRUST_300001_SM_1000_NS8cuda_cub4core6detail5shmemE+120];
	ld.shared.u64 	%rd64, [_ZN6thrust24THRUST_300001_SM_1000_NS8cuda_cub4core6detail5shmemE+128];
	setp.lt.f64 	%p317, %fd420, 0d0000000000000000;
	neg.f64 	%fd397, %fd420;
	selp.f64 	%fd89, %fd397, %fd420, %p317;
	setp.lt.f64 	%p318, %fd88, 0d0000000000000000;
	neg.f64 	%fd398, %fd88;
	selp.f64 	%fd90, %fd398, %fd88, %p318;
	setp.lt.f64 	%p319, %fd89, %fd90;
	mov.u64 	%rd341, %rd64;
	mov.f64 	%fd461, %fd88;
	@%p319 bra 	$L__BB8_204;
	setp.lt.f64 	%p320, %fd90, %fd89;
	mov.u64 	%rd341, %rd296;
	mov.f64 	%fd461, %fd420;
	@%p320 bra 	$L__BB8_204;
	setp.lt.s64 	%p321, %rd296, %rd64;
	min.s64 	%rd341, %rd296, %rd64;
	selp.f64 	%fd461, %fd420, %fd88, %p321;
	bra.uni 	$L__BB8_204;
$L__BB8_71:
	// begin inline asm
	mov.u32 %r163, %laneid;
	// end inline asm
	and.b32  	%r184, %r2, 992;
	add.s32 	%r185, %r184, 32;
	setp.gt.s32 	%p180, %r185, %r1;
	not.b32 	%r186, %r184;
	add.s32 	%r187, %r1, %r186;
	selp.b32 	%r182, %r187, 31, %p180;
	mov.b64 	%rd251, %fd408;
	mov.b64 	{%r165, %r170}, %rd251;
	mov.b32 	%r181, 1;
	mov.b32 	%r183, -1;
	// begin inline asm
	shfl.sync.down.b32 %r164, %r165, %r181, %r182, %r183;
	// end inline asm
	// begin inline asm
	shfl.sync.down.b32 %r169, %r170, %r181, %r182, %r183;
	// end inline asm
	mov.b64 	%rd252, {%r164, %r169};
	mov.b64 	%fd92, %rd252;
	mov.b64 	{%r175, %r180}, %rd284;
	// begin inline asm
	shfl.sync.down.b32 %r174, %r175, %r181, %r182, %r183;
	// end inline asm
	// begin inline asm
	shfl.sync.down.b32 %r179, %r180, %r181, %r182, %r183;
	// end inline asm
	mov.b64 	%rd66, {%r174, %r179};
	setp.ge.s32 	%p181, %r163, %r182;
	mov.u64 	%rd297, %rd284;
	mov.f64 	%fd421, %fd408;
	@%p181 bra 	$L__BB8_75;
	setp.lt.f64 	%p182, %fd408, 0d0000000000000000;
	neg.f64 	%fd351, %fd408;
	selp.f64 	%fd93, %fd351, %fd408, %p182;
	setp.lt.f64 	%p183, %fd92, 0d0000000000000000;
	neg.f64 	%fd352, %fd92;
	selp.f64 	%fd94, %fd352, %fd92, %p183;
	setp.lt.f64 	%p184, %fd93, %fd94;
	mov.u64 	%rd297, %rd66;
	mov.f64 	%fd421, %fd92;
	@%p184 bra 	$L__BB8_75;
	setp.lt.f64 	%p185, %fd94, %fd93;
	mov.u64 	%rd297, %rd284;
	mov.f64 	%fd421, %fd408;
	@%p185 bra 	$L__BB8_75;
	setp.lt.s64 	%p186, %rd284, %rd66;
	min.s64 	%rd297, %rd284, %rd66;
	selp.f64 	%fd421, %fd408, %fd92, %p186;
$L__BB8_75:
	mov.b64 	%rd253, %fd421;
	mov.b64 	{%r189, %r194}, %rd253;
	mov.b32 	%r205, 2;
	mov.b32 	%r207, -1;
	// begin inline asm
	shfl.sync.down.b32 %r188, %r189, %r205, %r182, %r207;
	// end inline asm
	// begin inline asm
	shfl.sync.down.b32 %r193, %r194, %r205, %r182, %r207;
	// end inline asm
	mov.b64 	%rd254, {%r188, %r193};
	mov.b64 	%fd97, %rd254;
	mov.b64 	{%r199, %r204}, %rd297;
	// begin inline asm
	shfl.sync.down.b32 %r198, %r199, %r205, %r182, %r207;
	// end inline asm
	// begin inline asm
	shfl.sync.down.b32 %r203, %r204, %r205, %r182, %r207;
	// end inline asm
	mov.b64 	%rd69, {%r198, %r203};
	add.s32 	%r208, %r163, 2;
	setp.gt.s32 	%p187, %r208, %r182;
	mov.u64 	%rd298, %rd297;
	mov.f64 	%fd422, %fd421;
	@%p187 bra 	$L__BB8_79;
	setp.lt.f64 	%p188, %fd421, 0d0000000000000000;
	neg.f64 	%fd353, %fd421;
	selp.f64 	%fd98, %fd353, %fd421, %p188;
	setp.lt.f64 	%p189, %fd97, 0d0000000000000000;
	neg.f64 	%fd354, %fd97;
	selp.f64 	%fd99, %fd354, %fd97, %p189;
	setp.lt.f64 	%p190, %fd98, %fd99;
	mov.u64 	%rd298, %rd69;
	mov.f64 	%fd422, %fd97;
	@%p190 bra 	$L__BB8_79;
	setp.lt.f64 	%p191, %fd99, %fd98;
	mov.u64 	%rd298, %rd297;
	mov.f64 	%fd422, %fd421;
	@%p191 bra 	$L__BB8_79;
	setp.lt.s64 	%p192, %rd297, %rd69;
	min.s64 	%rd298, %rd297, %rd69;
	selp.f64 	%fd422, %fd421, %fd97, %p192;
$L__BB8_79:
	mov.b64 	%rd255, %fd422;
	mov.b64 	{%r210, %r215}, %rd255;
	mov.b32 	%r226, 4;
	mov.b32 	%r228, -1;
	// begin inline asm
	shfl.sync.down.b32 %r209, %r210, %r226, %r182, %r228;
	// end inline asm
	// begin inline asm
	shfl.sync.down.b32 %r214, %r215, %r226, %r182, %r228;
	// end inline asm
	mov.b64 	%rd256, {%r209, %r214};
	mov.b64 	%fd102, %rd256;
	mov.b64 	{%r220, %r225}, %rd298;
	// begin inline asm
	shfl.sync.down.b32 %r219, %r220, %r226, %r182, %r228;
	// end inline asm
	// begin inline asm
	shfl.sync.down.b32 %r224, %r225, %r226, %r182, %r228;
	// end inline asm
	mov.b64 	%rd72, {%r219, %r224};
	add.s32 	%r229, %r163, 4;
	setp.gt.s32 	%p193, %r229, %r182;
	mov.u64 	%rd299, %rd298;
	mov.f64 	%fd423, %fd422;
	@%p193 bra 	$L__BB8_83;
	setp.lt.f64 	%p194, %fd422, 0d0000000000000000;
	neg.f64 	%fd355, %fd422;
	selp.f64 	%fd103, %fd355, %fd422, %p194;
	setp.lt.f64 	%p195, %fd102, 0d0000000000000000;
	neg.f64 	%fd356, %fd102;
	selp.f64 	%fd104, %fd356, %fd102, %p195;
	setp.lt.f64 	%p196, %fd103, %fd104;
	mov.u64 	%rd299, %rd72;
	mov.f64 	%fd423, %fd102;
	@%p196 bra 	$L__BB8_83;
	setp.lt.f64 	%p197, %fd104, %fd103;
	mov.u64 	%rd299, %rd298;
	mov.f64 	%fd423, %fd422;
	@%p197 bra 	$L__BB8_83;
	setp.lt.s64 	%p198, %rd298, %rd72;
	min.s64 	%rd299, %rd298, %rd72;
	selp.f64 	%fd423, %fd422, %fd102, %p198;
$L__BB8_83:
	mov.b64 	%rd257, %fd423;
	mov.b64 	{%r231, %r236}, %rd257;
	mov.b32 	%r247, 8;
	mov.b32 	%r249, -1;
	// begin inline asm
	shfl.sync.down.b32 %r230, %r231, %r247, %r182, %r249;
	// end inline asm
	// begin inline asm
	shfl.sync.down.b32 %r235, %r236, %r247, %r182, %r249;
	// end inline asm
	mov.b64 	%rd258, {%r230, %r235};
	mov.b64 	%fd107, %rd258;
	mov.b64 	{%r241, %r246}, %rd299;
	// begin inline asm
	shfl.sync.down.b32 %r240, %r241, %r247, %r182, %r249;
	// end inline asm
	// begin inline asm
	shfl.sync.down.b32 %r245, %r246, %r247, %r182, %r249;
	// end inline asm
	mov.b64 	%rd75, {%r240, %r245};
	add.s32 	%r250, %r163, 8;
	setp.gt.s32 	%p199, %r250, %r182;
	mov.u64 	%rd300, %rd299;
	mov.f64 	%fd424, %fd423;
	@%p199 bra 	$L__BB8_87;
	setp.lt.f64 	%p200, %fd423, 0d0000000000000000;
	neg.f64 	%fd357, %fd423;
	selp.f64 	%fd108, %fd357, %fd423, %p200;
	setp.lt.f64 	%p201, %fd107, 0d0000000000000000;
	neg.f64 	%fd358, %fd107;
	selp.f64 	%fd109, %fd358, %fd107, %p201;
	setp.lt.f64 	%p202, %fd108, %fd109;
	mov.u64 	%rd300, %rd75;
	mov.f64 	%fd424, %fd107;
	@%p202 bra 	$L__BB8_87;
	setp.lt.f64 	%p203, %fd109, %fd108;
	mov.u64 	%rd300, %rd299;
	mov.f64 	%fd424, %fd423;
	@%p203 bra 	$L__BB8_87;
	setp.lt.s64 	%p204, %rd299, %rd75;
	min.s64 	%rd300, %rd299, %rd75;
	selp.f64 	%fd424, %fd423, %fd107, %p204;
$L__BB8_87:
	mov.b64 	%rd259, %fd424;
	mov.b64 	{%r252, %r257}, %rd259;
	mov.b32 	%r268, 16;
	mov.b32 	%r270, -1;
	// begin inline asm
	shfl.sync.down.b32 %r251, %r252, %r268, %r182, %r270;
	// end inline asm
	// begin inline asm
	shfl.sync.down.b32 %r256, %r257, %r268, %r182, %r270;
	// end inline asm
	mov.b64 	%rd260, {%r251, %r256};
	mov.b64 	%fd112, %rd260;
	mov.b64 	{%r262, %r267}, %rd300;
	// begin inline asm
	shfl.sync.down.b32 %r261, %r262, %r268, %r182, %r270;
	// end inline asm
	// begin inline asm
	shfl.sync.down.b32 %r266, %r267, %r268, %r182, %r270;
	// end inline asm
	mov.b64 	%rd78, {%r261, %r266};
	add.s32 	%r271, %r163, 16;
	setp.gt.s32 	%p205, %r271, %r182;
	mov.u64 	%rd341, %rd300;
	mov.f64 	%fd461, %fd424;
	@%p205 bra 	$L__BB8_91;
	setp.lt.f64 	%p206, %fd424, 0d0000000000000000;
	neg.f64 	%fd359, %fd424;
	selp.f64 	%fd113, %fd359, %fd424, %p206;
	setp.lt.f64 	%p207, %fd112, 0d0000000000000000;
	neg.f64 	%fd360, %fd112;
	selp.f64 	%fd114, %fd360, %fd112, %p207;
	setp.lt.f64 	%p208, %fd113, %fd114;
	mov.u64 	%rd341, %rd78;
	mov.f64 	%fd461, %fd112;
	@%p208 bra 	$L__BB8_91;
	setp.lt.f64 	%p209, %fd114, %fd113;
	mov.u64 	%rd341, %rd300;
	mov.f64 	%fd461, %fd424;
	@%p209 bra 	$L__BB8_91;
	setp.lt.s64 	%p210, %rd300, %rd78;
	min.s64 	%rd341, %rd300, %rd78;
	selp.f64 	%fd461, %fd424, %fd112, %p210;
$L__BB8_91:
	setp.ne.s32 	%p211, %r163, 0;
	@%p211 bra 	$L__BB8_93;
	shr.u32 	%r272, %r2, 1;
	and.b32  	%r273, %r272, 496;
	mov.u32 	%r274, _ZN6thrust24THRUST_300001_SM_1000_NS8cuda_cub4core6detail5shmemE;
	add.s32 	%r275, %r274, %r273;
	st.shared.f64 	[%r275+8], %fd461;
	st.shared.u64 	[%r275+16], %rd341;
$L__BB8_93:
	bar.sync 	0;
	setp.ne.s32 	%p212, %r2, 0;
	@%p212 bra 	$L__BB8_204;
	setp.lt.s32 	%p213, %r1, 33;
	mov.f64 	%fd426, %fd461;
	mov.u64 	%rd302, %rd341;
	@%p213 bra 	$L__BB8_98;
	ld.shared.f64 	%fd117, [_ZN6thrust24THRUST_300001_SM_1000_NS8cuda_cub4core6detail5shmemE+24];
	ld.shared.u64 	%rd81, [_ZN6thrust24THRUST_300001_SM_1000_NS8cuda_cub4core6detail5shmemE+32];
	setp.lt.f64 	%p214, %fd461, 0d0000000000000000;
	neg.f64 	%fd361, %fd461;
	selp.f64 	%fd118, %fd361, %fd461, %p214;
	setp.lt.f64 	%p215, %fd117, 0d0000000000000000;
	neg.f64 	%fd362, %fd117;
	selp.f64 	%fd119, %fd362, %fd117, %p215;
	setp.lt.f64 	%p216, %fd118, %fd119;
	mov.f64 	%fd426, %fd117;
	mov.u64 	%rd302, %rd81;
	@%p216 bra 	$L__BB8_98;
	setp.lt.f64 	%p217, %fd119, %fd118;
	mov.f64 	%fd426, %fd461;
	mov.u64 	%rd302, %rd341;
	@%p217 bra 	$L__BB8_98;
	setp.lt.s64 	%p218, %rd341, %rd81;
	min.s64 	%rd302, %rd341, %rd81;
	selp.f64 	%fd426, %fd461, %fd117, %p218;
$L__BB8_98:
	setp.lt.s32 	%p219, %r1, 65;
	mov.f64 	%fd427, %fd426;
	mov.u64 	%rd303, %rd302;
	@%p219 bra 	$L__BB8_102;
	ld.shared.f64 	%fd122, [_ZN6thrust24THRUST_300001_SM_1000_NS8cuda_cub4core6detail5shmemE+40];
	ld.shared.u64 	%rd84, [_ZN6thrust24THRUST_300001_SM_1000_NS8cuda_cub4core6detail5shmemE+48];
	setp.lt.f64 	%p220, %fd426, 0d0000000000000000;
	neg.f64 	%fd363, %fd426;
	selp.f64 	%fd123, %fd363, %fd426, %p220;
	setp.lt.f64 	%p221, %fd122, 0d0000000000000000;
	neg.f64 	%fd364, %fd122;
	selp.f64 	%fd124, %fd364, %fd122, %p221;
	setp.lt.f64 	%p222, %fd123, %fd124;
	mov.f64 	%fd427, %fd122;
	mov.u64 	%rd303, %rd84;
	@%p222 bra 	$L__BB8_102;
	setp.lt.f64 	%p223, %fd124, %fd123;
	mov.f64 	%fd427, %fd426;
	mov.u64 	%rd303, %rd302;
	@%p223 bra 	$L__BB8_102;
	setp.lt.s64 	%p224, %rd302, %rd84;
	min.s64 	%rd303, %rd302, %rd84;
	selp.f64 	%fd427, %fd426, %fd122, %p224;
$L__BB8_102:
	setp.lt.s32 	%p225, %r1, 97;
	mov.f64 	%fd428, %fd427;
	mov.u64 	%rd304, %rd303;
	@%p225 bra 	$L__BB8_106;
	ld.shared.f64 	%fd127, [_ZN6thrust24THRUST_300001_SM_1000_NS8cuda_cub4core6detail5shmemE+56];
	ld.shared.u64 	%rd87, [_ZN6thrust24THRUST_300001_SM_1000_NS8cuda_cub4core6detail5shmemE+64];
	setp.lt.f64 	%p226, %fd427, 0d0000000000000000;
	neg.f64 	%fd365, %fd427;
	selp.f64 	%fd128, %fd365, %fd427, %p226;
	setp.lt.f64 	%p227, %fd127, 0d0000000000000000;
	neg.f64 	%fd366, %fd127;
	selp.f64 	%fd129, %fd366, %fd127, %p227;
	setp.lt.f64 	%p228, %fd128, %fd129;
	mov.f64 	%fd428, %fd127;
	mov.u64 	%rd304, %rd87;
	@%p228 bra 	$L__BB8_106;
	setp.lt.f64 	%p229, %fd129, %fd128;
	mov.f64 	%fd428, %fd427;
	mov.u64 	%rd304, %rd303;
	@%p229 bra 	$L__BB8_106;
	setp.lt.s64 	%p230, %rd303, %rd87;
	min.s64 	%rd304, %rd303, %rd87;
	selp.f64 	%fd428, %fd427, %fd127, %p230;
$L__BB8_106:
	setp.lt.s32 	%p231, %r1, 129;
	mov.f64 	%fd429, %fd428;
	mov.u64 	%rd305, %rd304;
	@%p231 bra 	$L__BB8_110;
	ld.shared.f64 	%fd132, [_ZN6thrust24THRUST_300001_SM_1000_NS8cuda_cub4core6detail5shmemE+72];
	ld.shared.u64 	%rd90, [_ZN6thrust24THRUST_300001_SM_1000_NS8cuda_cub4core6detail5shmemE+80];
	setp.lt.f64 	%p232, %fd428, 0d0000000000000000;
	neg.f64 	%fd367, %fd428;
	selp.f64 	%fd133, %fd367, %fd428, %p232;
	setp.lt.f64 	%p233, %fd132, 0d0000000000000000;
	neg.f64 	%fd368, %fd132;
	selp.f64 	%fd134, %fd368, %fd132, %p233;
	setp.lt.f64 	%p234, %fd133, %fd134;
	mov.f64 	%fd429, %fd132;
	mov.u64 	%rd305, %rd90;
	@%p234 bra 	$L__BB8_110;
	setp.lt.f64 	%p235, %fd134, %fd133;
	mov.f64 	%fd429, %fd428;
	mov.u64 	%rd305, %rd304;
	@%p235 bra 	$L__BB8_110;
	setp.lt.s64 	%p236, %rd304, %rd90;
	min.s64 	%rd305, %rd304, %rd90;
	selp.f64 	%fd429, %fd428, %fd132, %p236;
$L__BB8_110:
	setp.lt.s32 	%p237, %r1, 161;
	mov.f64 	%fd430, %fd429;
	mov.u64 	%rd306, %rd305;
	@%p237 bra 	$L__BB8_114;
	ld.shared.f64 	%fd137, [_ZN6thrust24THRUST_300001_SM_1000_NS8cuda_cub4core6detail5shmemE+88];
	ld.shared.u64 	%rd93, [_ZN6thrust24THRUST_300001_SM_1000_NS8cuda_cub4core6detail5shmemE+96];
	setp.lt.f64 	%p238, %fd429, 0d0000000000000000;
	neg.f64 	%fd369, %fd429;
	selp.f64 	%fd138, %fd369, %fd429, %p238;
	setp.lt.f64 	%p239, %fd137, 0d0000000000000000;
	neg.f64 	%fd370, %fd137;
	selp.f64 	%fd139, %fd370, %fd137, %p239;
	setp.lt.f64 	%p240, %fd138, %fd139;
	mov.f64 	%fd430, %fd137;
	mov.u64 	%rd306, %rd93;
	@%p240 bra 	$L__BB8_114;
	setp.lt.f64 	%p241, %fd139, %fd138;
	mov.f64 	%fd430, %fd429;
	mov.u64 	%rd306, %rd305;
	@%p241 bra 	$L__BB8_114;
	setp.lt.s64 	%p242, %rd305, %rd93;
	min.s64 	%rd306, %rd305, %rd93;
	selp.f64 	%fd430, %fd429, %fd137, %p242;
$L__BB8_114:
	setp.lt.s32 	%p243, %r1, 193;
	mov.f64 	%fd431, %fd430;
	mov.u64 	%rd307, %rd306;
	@%p243 bra 	$L__BB8_118;
	ld.shared.f64 	%fd142, [_ZN6thrust24THRUST_300001_SM_1000_NS8cuda_cub4core6detail5shmemE+104];
	ld.shared.u64 	%rd96, [_ZN6thrust24THRUST_300001_SM_1000_NS8cuda_cub4core6detail5shmemE+112];
	setp.lt.f64 	%p244, %fd430, 0d0000000000000000;
	neg.f64 	%fd371, %fd430;
	selp.f64 	%fd143, %fd371, %fd430, %p244;
	setp.lt.f64 	%p245, %fd142, 0d0000000000000000;
	neg.f64 	%fd372, %fd142;
	selp.f64 	%fd144, %fd372, %fd142, %p245;
	setp.lt.f64 	%p246, %fd143, %fd144;
	mov.f64 	%fd431, %fd142;
	mov.u64 	%rd307, %rd96;
	@%p246 bra 	$L__BB8_118;
	setp.lt.f64 	%p247, %fd144, %fd143;
	mov.f64 	%fd431, %fd430;
	mov.u64 	%rd307, %rd306;
	@%p247 bra 	$L__BB8_118;
	setp.lt.s64 	%p248, %rd306, %rd96;
	min.s64 	%rd307, %rd306, %rd96;
	selp.f64 	%fd431, %fd430, %fd142, %p248;
$L__BB8_118:
	setp.lt.s32 	%p249, %r1, 225;
	mov.u64 	%rd341, %rd307;
	mov.f64 	%fd461, %fd431;
	@%p249 bra 	$L__BB8_204;
	ld.shared.f64 	%fd147, [_ZN6thrust24THRUST_300001_SM_1000_NS8cuda_cub4core6detail5shmemE+120];
	ld.shared.u64 	%rd99, [_ZN6thrust24THRUST_300001_SM_1000_NS8cuda_cub4core6detail5shmemE+128];
	setp.lt.f64 	%p250, %fd431, 0d0000000000000000;
	neg.f64 	%fd373, %fd431;
	selp.f64 	%fd148, %fd373, %fd431, %p250;
	setp.lt.f64 	%p251, %fd147, 0d0000000000000000;
	neg.f64 	%fd374, %fd147;
	selp.f64 	%fd149, %fd374, %fd147, %p251;
	setp.lt.f64 	%p252, %fd148, %fd149;
	mov.u64 	%rd341, %rd99;
	mov.f64 	%fd461, %fd147;
	@%p252 bra 	$L__BB8_204;
	setp.lt.f64 	%p253, %fd149, %fd148;
	mov.u64 	%rd341, %rd307;
	mov.f64 	%fd461, %fd431;
	@%p253 bra 	$L__BB8_204;
	setp.lt.s64 	%p254, %rd307, %rd99;
	min.s64 	%rd341, %rd307, %rd99;
	selp.f64 	%fd461, %fd431, %fd147, %p254;
	bra.uni 	$L__BB8_204;
$L__BB8_122:
	mov.u32 	%r18, %tid.x;
	cvt.u64.u32 	%rd101, %r18;
	cvta.to.global.u64 	%rd197, %rd193;
	mul.wide.u32 	%rd198, %r18, 8;
	add.s64 	%rd102, %rd197, %rd198;
	ld.global.f64 	%fd274, [%rd102];
	add.s32 	%r31, %r18, 256;
	cvt.u64.u32 	%rd199, %r31;
	ld.global.f64 	%fd275, [%rd102+2048];
	add.s32 	%r32, %r18, 512;
	cvt.u64.u32 	%rd200, %r32;
	ld.global.f64 	%fd276, [%rd102+4096];
	add.s32 	%r33, %r18, 768;
	cvt.u64.u32 	%rd201, %r33;
	ld.global.f64 	%fd277, [%rd102+6144];
	or.b32  	%r34, %r18, 1024;
	cvt.u64.u32 	%rd103, %r34;
	add.s64 	%rd328, %rd194, %rd103;
	ld.global.f64 	%fd448, [%rd102+8192];
	setp.lt.f64 	%p3, %fd274, 0d0000000000000000;
	neg.f64 	%fd278, %fd274;
	selp.f64 	%fd279, %fd278, %fd274, %p3;
	setp.lt.f64 	%p4, %fd275, 0d0000000000000000;
	neg.f64 	%fd280, %fd275;
	selp.f64 	%fd281, %fd280, %fd275, %p4;
	setp.geu.f64 	%p5, %fd279, %fd281;
	selp.f64 	%fd282, %fd274, %fd275, %p5;
	selp.b64 	%rd202, %rd101, %rd199, %p5;
	setp.lt.f64 	%p6, %fd282, 0d0000000000000000;
	neg.f64 	%fd283, %fd282;
	selp.f64 	%fd284, %fd283, %fd282, %p6;
	setp.lt.f64 	%p7, %fd276, 0d0000000000000000;
	neg.f64 	%fd285, %fd276;
	selp.f64 	%fd286, %fd285, %fd276, %p7;
	setp.geu.f64 	%p8, %fd284, %fd286;
	selp.f64 	%fd287, %fd282, %fd276, %p8;
	selp.b64 	%rd203, %rd202, %rd200, %p8;
	setp.lt.f64 	%p9, %fd287, 0d0000000000000000;
	neg.f64 	%fd288, %fd287;
	selp.f64 	%fd289, %fd288, %fd287, %p9;
	setp.lt.f64 	%p10, %fd277, 0d0000000000000000;
	neg.f64 	%fd290, %fd277;
	selp.f64 	%fd291, %fd290, %fd277, %p10;
	setp.geu.f64 	%p11, %fd289, %fd291;
	selp.f64 	%fd152, %fd287, %fd277, %p11;
	selp.b64 	%rd105, %rd203, %rd201, %p11;
	setp.lt.f64 	%p12, %fd152, 0d0000000000000000;
	neg.f64 	%fd292, %fd152;
	selp.f64 	%fd153, %fd292, %fd152, %p12;
	setp.lt.f64 	%p13, %fd448, 0d0000000000000000;
	neg.f64 	%fd293, %fd448;
	selp.f64 	%fd154, %fd293, %fd448, %p13;
	setp.lt.f64 	%p14, %fd153, %fd154;
	@%p14 bra 	$L__BB8_124;
	setp.lt.f64 	%p15, %fd154, %fd153;
	setp.lt.u64 	%p16, %rd105, %rd103;
	or.pred  	%p17, %p15, %p16;
	selp.f64 	%fd448, %fd152, %fd448, %p17;
	add.s64 	%rd204, %rd194, %rd105;
	selp.b64 	%rd328, %rd204, %rd328, %p17;
$L__BB8_124:
	setp.lt.u64 	%p18, %rd196, 2560;
	mov.b64 	%rd317, 1280;
	@%p18 bra 	$L__BB8_137;
	mov.b64 	%rd309, 1280;
	mov.f64 	%fd433, %fd448;
$L__BB8_126:
	add.s64 	%rd207, %rd309, %rd101;
	shl.b64 	%rd208, %rd309, 3;
	add.s64 	%rd209, %rd102, %rd208;
	add.s64 	%rd311, %rd207, %rd194;
	ld.global.f64 	%fd434, [%rd209];
	add.s64 	%rd312, %rd311, 256;
	ld.global.f64 	%fd435, [%rd209+2048];
	ld.global.f64 	%fd436, [%rd209+4096];
	ld.global.f64 	%fd437, [%rd209+6144];
	ld.global.f64 	%fd448, [%rd209+8192];
	setp.lt.f64 	%p19, %fd433, 0d0000000000000000;
	neg.f64 	%fd294, %fd433;
	selp.f64 	%fd163, %fd294, %fd433, %p19;
	setp.lt.f64 	%p20, %fd434, 0d0000000000000000;
	neg.f64 	%fd295, %fd434;
	selp.f64 	%fd164, %fd295, %fd434, %p20;
	setp.lt.f64 	%p21, %fd163, %fd164;
	@%p21 bra 	$L__BB8_128;
	setp.lt.f64 	%p22, %fd164, %fd163;
	setp.lt.s64 	%p23, %rd328, %rd311;
	or.pred  	%p24, %p22, %p23;
	selp.f64 	%fd434, %fd433, %fd434, %p24;
	selp.b64 	%rd311, %rd328, %rd311, %p24;
$L__BB8_128:
	setp.lt.f64 	%p25, %fd434, 0d0000000000000000;
	neg.f64 	%fd296, %fd434;
	selp.f64 	%fd167, %fd296, %fd434, %p25;
	setp.lt.f64 	%p26, %fd435, 0d0000000000000000;
	neg.f64 	%fd297, %fd435;
	selp.f64 	%fd168, %fd297, %fd435, %p26;
	setp.lt.f64 	%p27, %fd167, %fd168;
	@%p27 bra 	$L__BB8_130;
	setp.lt.f64 	%p28, %fd168, %fd167;
	setp.lt.s64 	%p29, %rd311, %rd312;
	or.pred  	%p30, %p28, %p29;
	selp.f64 	%fd435, %fd434, %fd435, %p30;
	selp.b64 	%rd312, %rd311, %rd312, %p30;
$L__BB8_130:
	add.s64 	%rd210, %rd309, %rd101;
	add.s64 	%rd211, %rd210, %rd194;
	add.s64 	%rd313, %rd211, 512;
	setp.lt.f64 	%p31, %fd435, 0d0000000000000000;
	neg.f64 	%fd298, %fd435;
	selp.f64 	%fd171, %fd298, %fd435, %p31;
	setp.lt.f64 	%p32, %fd436, 0d0000000000000000;
	neg.f64 	%fd299, %fd436;
	selp.f64 	%fd172, %fd299, %fd436, %p32;
	setp.lt.f64 	%p33, %fd171, %fd172;
	@%p33 bra 	$L__BB8_132;
	setp.lt.f64 	%p34, %fd172, %fd171;
	setp.lt.s64 	%p35, %rd312, %rd313;
	or.pred  	%p36, %p34, %p35;
	selp.f64 	%fd436, %fd435, %fd436, %p36;
	selp.b64 	%rd313, %rd312, %rd313, %p36;
$L__BB8_132:
	add.s64 	%rd314, %rd211, 768;
	setp.lt.f64 	%p37, %fd436, 0d0000000000000000;
	neg.f64 	%fd300, %fd436;
	selp.f64 	%fd175, %fd300, %fd436, %p37;
	setp.lt.f64 	%p38, %fd437, 0d0000000000000000;
	neg.f64 	%fd301, %fd437;
	selp.f64 	%fd176, %fd301, %fd437, %p38;
	setp.lt.f64 	%p39, %fd175, %fd176;
	@%p39 bra 	$L__BB8_134;
	setp.lt.f64 	%p40, %fd176, %fd175;
	setp.lt.s64 	%p41, %rd313, %rd314;
	or.pred  	%p42, %p40, %p41;
	selp.f64 	%fd437, %fd436, %fd437, %p42;
	selp.b64 	%rd314, %rd313, %rd314, %p42;
$L__BB8_134:
	add.s64 	%rd214, %rd309, %rd101;
	add.s64 	%rd215, %rd214, %rd194;
	add.s64 	%rd328, %rd215, 1024;
	setp.lt.f64 	%p43, %fd437, 0d0000000000000000;
	neg.f64 	%fd302, %fd437;
	selp.f64 	%fd179, %fd302, %fd437, %p43;
	setp.lt.f64 	%p44, %fd448, 0d0000000000000000;
	neg.f64 	%fd303, %fd448;
	selp.f64 	%fd180, %fd303, %fd448, %p44;
	setp.lt.f64 	%p45, %fd179, %fd180;
	@%p45 bra 	$L__BB8_136;
	setp.lt.f64 	%p46, %fd180, %fd179;
	setp.lt.s64 	%p47, %rd314, %rd328;
	or.pred  	%p48, %p46, %p47;
	selp.f64 	%fd448, %fd437, %fd448, %p48;
	selp.b64 	%rd328, %rd314, %rd328, %p48;
$L__BB8_136:
	add.s64 	%rd317, %rd309, 1280;
	add.s64 	%rd216, %rd309, 2560;
	setp.le.s64 	%p49, %rd216, %rd196;
	mov.u64 	%rd309, %rd317;
	mov.f64 	%fd433, %fd448;
	@%p49 bra 	$L__BB8_126;
$L__BB8_137:
	setp.le.s64 	%p50, %rd196, %rd317;
	@%p50 bra 	$L__BB8_160;
	cvt.u32.u64 	%r35, %rd317;
	cvt.u32.u64 	%r36, %rd196;
	sub.s32 	%r19, %r36, %r35;
	setp.ge.s32 	%p51, %r18, %r19;
	@%p51 bra 	$L__BB8_160;
	cvta.to.global.u64 	%rd130, %rd193;
	not.b32 	%r38, %r18;
	add.s32 	%r39, %r38, %r36;
	sub.s32 	%r20, %r39, %r35;
	and.b32  	%r41, %r20, 768;
	setp.eq.s32 	%p52, %r41, 768;
	mov.u32 	%r389, %r18;
	@%p52 bra 	$L__BB8_145;
	add.s64 	%rd218, %rd317, %rd101;
	add.s64 	%rd319, %rd218, %rd194;
	shl.b64 	%rd219, %rd218, 3;
	add.s64 	%rd318, %rd130, %rd219;
	shr.u32 	%r42, %r20, 8;
	add.s32 	%r43, %r42, 1;
	and.b32  	%r44, %r43, 3;
	neg.s32 	%r387, %r44;
	mov.u32 	%r389, %r18;
$L__BB8_141:
	.pragma "nounroll";
	mov.u64 	%rd135, %rd328;
	mov.f64 	%fd184, %fd448;
	ld.global.f64 	%fd185, [%rd318];
	setp.lt.f64 	%p53, %fd184, 0d0000000000000000;
	neg.f64 	%fd305, %fd184;
	selp.f64 	%fd186, %fd305, %fd184, %p53;
	setp.lt.f64 	%p54, %fd185, 0d0000000000000000;
	neg.f64 	%fd306, %fd185;
	selp.f64 	%fd187, %fd306, %fd185, %p54;
	setp.lt.f64 	%p55, %fd186, %fd187;
	mov.f64 	%fd448, %fd185;
	mov.u64 	%rd328, %rd319;
	@%p55 bra 	$L__BB8_144;
	setp.lt.f64 	%p56, %fd187, %fd186;
	mov.f64 	%fd448, %fd184;
	mov.u64 	%rd328, %rd135;
	@%p56 bra 	$L__BB8_144;
	setp.lt.s64 	%p57, %rd135, %rd319;
	selp.f64 	%fd448, %fd184, %fd185, %p57;
	min.s64 	%rd328, %rd135, %rd319;
$L__BB8_144:
	add.s32 	%r389, %r389, 256;
	add.s64 	%rd319, %rd319, 256;
	add.s64 	%rd318, %rd318, 2048;
	add.s32 	%r387, %r387, 1;
	setp.ne.s32 	%p58, %r387, 0;
	@%p58 bra 	$L__BB8_141;
$L__BB8_145:
	setp.lt.u32 	%p59, %r20, 768;
	@%p59 bra 	$L__BB8_160;
	add.s32 	%r390, %r389, 512;
$L__BB8_147:
	mov.u32 	%r28, %r390;
	add.s32 	%r45, %r28, -512;
	cvt.u64.u32 	%rd220, %r45;
	add.s64 	%rd221, %rd317, %rd220;
	shl.b64 	%rd222, %rd221, 3;
	add.s64 	%rd143, %rd130, %rd222;
	add.s64 	%rd144, %rd221, %rd194;
	ld.global.f64 	%fd193, [%rd143];
	setp.lt.f64 	%p60, %fd448, 0d0000000000000000;
	neg.f64 	%fd307, %fd448;
	selp.f64 	%fd194, %fd307, %fd448, %p60;
	setp.lt.f64 	%p61, %fd193, 0d0000000000000000;
	neg.f64 	%fd308, %fd193;
	selp.f64 	%fd195, %fd308, %fd193, %p61;
	setp.lt.f64 	%p62, %fd194, %fd195;
	mov.f64 	%fd445, %fd193;
	mov.u64 	%rd325, %rd144;
	@%p62 bra 	$L__BB8_150;
	setp.lt.f64 	%p63, %fd195, %fd194;
	mov.f64 	%fd445, %fd448;
	mov.u64 	%rd325, %rd328;
	@%p63 bra 	$L__BB8_150;
	setp.lt.s64 	%p64, %rd328, %rd144;
	selp.f64 	%fd445, %fd448, %fd193, %p64;
	min.s64 	%rd325, %rd328, %rd144;
$L__BB8_150:
	add.s32 	%r46, %r28, -256;
	cvt.u64.u32 	%rd223, %r46;
	add.s64 	%rd224, %rd317, %rd223;
	add.s64 	%rd147, %rd224, %rd194;
	ld.global.f64 	%fd198, [%rd143+2048];
	setp.lt.f64 	%p65, %fd445, 0d0000000000000000;
	neg.f64 	%fd309, %fd445;
	selp.f64 	%fd199, %fd309, %fd445, %p65;
	setp.lt.f64 	%p66, %fd198, 0d0000000000000000;
	neg.f64 	%fd310, %fd198;
	selp.f64 	%fd200, %fd310, %fd198, %p66;
	setp.lt.f64 	%p67, %fd199, %fd200;
	mov.f64 	%fd446, %fd198;
	mov.u64 	%rd326, %rd147;
	@%p67 bra 	$L__BB8_153;
	setp.lt.f64 	%p68, %fd200, %fd199;
	mov.f64 	%fd446, %fd445;
	mov.u64 	%rd326, %rd325;
	@%p68 bra 	$L__BB8_153;
	setp.lt.s64 	%p69, %rd325, %rd147;
	selp.f64 	%fd446, %fd445, %fd198, %p69;
	min.s64 	%rd326, %rd325, %rd147;
$L__BB8_153:
	cvt.u64.u32 	%rd225, %r28;
	add.s64 	%rd226, %rd317, %rd225;
	add.s64 	%rd150, %rd226, %rd194;
	ld.global.f64 	%fd203, [%rd143+4096];
	setp.lt.f64 	%p70, %fd446, 0d0000000000000000;
	neg.f64 	%fd311, %fd446;
	selp.f64 	%fd204, %fd311, %fd446, %p70;
	setp.lt.f64 	%p71, %fd203, 0d0000000000000000;
	neg.f64 	%fd312, %fd203;
	selp.f64 	%fd205, %fd312, %fd203, %p71;
	setp.lt.f64 	%p72, %fd204, %fd205;
	mov.f64 	%fd447, %fd203;
	mov.u64 	%rd327, %rd150;
	@%p72 bra 	$L__BB8_156;
	setp.lt.f64 	%p73, %fd205, %fd204;
	mov.f64 	%fd447, %fd446;
	mov.u64 	%rd327, %rd326;
	@%p73 bra 	$L__BB8_156;
	setp.lt.s64 	%p74, %rd326, %rd150;
	selp.f64 	%fd447, %fd446, %fd203, %p74;
	min.s64 	%rd327, %rd326, %rd150;
$L__BB8_156:
	add.s32 	%r47, %r28, 256;
	cvt.u64.u32 	%rd227, %r47;
	add.s64 	%rd228, %rd317, %rd227;
	add.s64 	%rd153, %rd228, %rd194;
	ld.global.f64 	%fd208, [%rd143+6144];
	setp.lt.f64 	%p75, %fd447, 0d0000000000000000;
	neg.f64 	%fd313, %fd447;
	selp.f64 	%fd209, %fd313, %fd447, %p75;
	setp.lt.f64 	%p76, %fd208, 0d0000000000000000;
	neg.f64 	%fd314, %fd208;
	selp.f64 	%fd210, %fd314, %fd208, %p76;
	setp.lt.f64 	%p77, %fd209, %fd210;
	mov.f64 	%fd448, %fd208;
	mov.u64 	%rd328, %rd153;
	@%p77 bra 	$L__BB8_159;
	setp.lt.f64 	%p78, %fd210, %fd209;
	mov.f64 	%fd448, %fd447;
	mov.u64 	%rd328, %rd327;
	@%p78 bra 	$L__BB8_159;
	setp.lt.s64 	%p79, %rd327, %rd153;
	selp.f64 	%fd448, %fd447, %fd208, %p79;
	min.s64 	%rd328, %rd327, %rd153;
$L__BB8_159:
	add.s32 	%r390, %r28, 1024;
	add.s32 	%r48, %r28, 512;
	setp.lt.s32 	%p80, %r48, %r19;
	@%p80 bra 	$L__BB8_147;
$L__BB8_160:
	// begin inline asm
	mov.u32 %r49, %laneid;
	// end inline asm
	mov.b64 	%rd229, %fd448;
	mov.b64 	{%r51, %r56}, %rd229;
	mov.b32 	%r67, 1;
	mov.b32 	%r68, 31;
	mov.b32 	%r69, -1;
	// begin inline asm
	shfl.sync.down.b32 %r50, %r51, %r67, %r68, %r69;
	// end inline asm
	// begin inline asm
	shfl.sync.down.b32 %r55, %r56, %r67, %r68, %r69;
	// end inline asm
	mov.b64 	%rd230, {%r50, %r55};
	mov.b64 	%fd214, %rd230;
	mov.b64 	{%r61, %r66}, %rd328;
	// begin inline asm
	shfl.sync.down.b32 %r60, %r61, %r67, %r68, %r69;
	// end inline asm
	// begin inline asm
	shfl.sync.down.b32 %r65, %r66, %r67, %r68, %r69;
	// end inline asm
	mov.b64 	%rd157, {%r60, %r65};
	setp.gt.s32 	%p81, %r49, 30;
	mov.f64 	%fd450, %fd448;
	mov.u64 	%rd330, %rd328;
	@%p81 bra 	$L__BB8_164;
	setp.lt.f64 	%p82, %fd448, 0d0000000000000000;
	neg.f64 	%fd315, %fd448;
	selp.f64 	%fd215, %fd315, %fd448, %p82;
	setp.lt.f64 	%p83, %fd214, 0d0000000000000000;
	neg.f64 	%fd316, %fd214;
	selp.f64 	%fd216, %fd316, %fd214, %p83;
	setp.lt.f64 	%p84, %fd215, %fd216;
	mov.f64 	%fd450, %fd214;
	mov.u64 	%rd330, %rd157;
	@%p84 bra 	$L__BB8_164;
	setp.lt.f64 	%p85, %fd216, %fd215;
	mov.f64 	%fd450, %fd448;
	mov.u64 	%rd330, %rd328;
	@%p85 bra 	$L__BB8_164;
	setp.lt.s64 	%p86, %rd328, %rd157;
	selp.f64 	%fd450, %fd448, %fd214, %p86;
	min.s64 	%rd330, %rd328, %rd157;
$L__BB8_164:
	mov.b64 	%rd231, %fd450;
	mov.b64 	{%r71, %r76}, %rd231;
	mov.b32 	%r87, 2;
	mov.b32 	%r88, 31;
	mov.b32 	%r89, -1;
	// begin inline asm
	shfl.sync.down.b32 %r70, %r71, %r87, %r88, %r89;
	// end inline asm
	// begin inline asm
	shfl.sync.down.b32 %r75, %r76, %r87, %r88, %r89;
	// end inline asm
	mov.b64 	%rd232, {%r70, %r75};
	mov.b64 	%fd219, %rd232;
	mov.b64 	{%r81, %r86}, %rd330;
	// begin inline asm
	shfl.sync.down.b32 %r80, %r81, %r87, %r88, %r89;
	// end inline asm
	// begin inline asm
	shfl.sync.down.b32 %r85, %r86, %r87, %r88, %r89;
	// end inline asm
	mov.b64 	%rd160, {%r80, %r85};
	setp.gt.s32 	%p87, %r49, 29;
	mov.f64 	%fd451, %fd450;
	mov.u64 	%rd331, %rd330;
	@%p87 bra 	$L__BB8_168;
	setp.lt.f64 	%p88, %fd450, 0d0000000000000000;
	neg.f64 	%fd317, %fd450;
	selp.f64 	%fd220, %fd317, %fd450, %p88;
	setp.lt.f64 	%p89, %fd219, 0d0000000000000000;
	neg.f64 	%fd318, %fd219;
	selp.f64 	%fd221, %fd318, %fd219, %p89;
	setp.lt.f64 	%p90, %fd220, %fd221;
	mov.f64 	%fd451, %fd219;
	mov.u64 	%rd331, %rd160;
	@%p90 bra 	$L__BB8_168;
	setp.lt.f64 	%p91, %fd221, %fd220;
	mov.f64 	%fd451, %fd450;
	mov.u64 	%rd331, %rd330;
	@%p91 bra 	$L__BB8_168;
	setp.lt.s64 	%p92, %rd330, %rd160;
	selp.f64 	%fd451, %fd450, %fd219, %p92;
	min.s64 	%rd331, %rd330, %rd160;
$L__BB8_168:
	mov.b64 	%rd233, %fd451;
	mov.b64 	{%r91, %r96}, %rd233;
	mov.b32 	%r107, 4;
	mov.b32 	%r108, 31;
	mov.b32 	%r109, -1;
	// begin inline asm
	shfl.sync.down.b32 %r90, %r91, %r107, %r108, %r109;
	// end inline asm
	// begin inline asm
	shfl.sync.down.b32 %r95, %r96, %r107, %r108, %r109;
	// end inline asm
	mov.b64 	%rd234, {%r90, %r95};
	mov.b64 	%fd224, %rd234;
	mov.b64 	{%r101, %r106}, %rd331;
	// begin inline asm
	shfl.sync.down.b32 %r100, %r101, %r107, %r108, %r109;
	// end inline asm
	// begin inline asm
	shfl.sync.down.b32 %r105, %r106, %r107, %r108, %r109;
	// end inline asm
	mov.b64 	%rd163, {%r100, %r105};
	setp.gt.s32 	%p93, %r49, 27;
	mov.f64 	%fd452, %fd451;
	mov.u64 	%rd332, %rd331;
	@%p93 bra 	$L__BB8_172;
	setp.lt.f64 	%p94, %fd451, 0d0000000000000000;
	neg.f64 	%fd319, %fd451;
	selp.f64 	%fd225, %fd319, %fd451, %p94;
	setp.lt.f64 	%p95, %fd224, 0d0000000000000000;
	neg.f64 	%fd320, %fd224;
	selp.f64 	%fd226, %fd320, %fd224, %p95;
	setp.lt.f64 	%p96, %fd225, %fd226;
	mov.f64 	%fd452, %fd224;
	mov.u64 	%rd332, %rd163;
	@%p96 bra 	$L__BB8_172;
	setp.lt.f64 	%p97, %fd226, %fd225;
	mov.f64 	%fd452, %fd451;
	mov.u64 	%rd332, %rd331;
	@%p97 bra 	$L__BB8_172;
	setp.lt.s64 	%p98, %rd331, %rd163;
	selp.f64 	%fd452, %fd451, %fd224, %p98;
	min.s64 	%rd332, %rd331, %rd163;
$L__BB8_172:
	mov.b64 	%rd235, %fd452;
	mov.b64 	{%r111, %r116}, %rd235;
	mov.b32 	%r127, 8;
	mov.b32 	%r128, 31;
	mov.b32 	%r129, -1;
	// begin inline asm
	shfl.sync.down.b32 %r110, %r111, %r127, %r128, %r129;
	// end inline asm
	// begin inline asm
	shfl.sync.down.b32 %r115, %r116, %r127, %r128, %r129;
	// end inline asm
	mov.b64 	%rd236, {%r110, %r115};
	mov.b64 	%fd229, %rd236;
	mov.b64 	{%r121, %r126}, %rd332;
	// begin inline asm
	shfl.sync.down.b32 %r120, %r121, %r127, %r128, %r129;
	// end inline asm
	// begin inline asm
	shfl.sync.down.b32 %r125, %r126, %r127, %r128, %r129;
	// end inline asm
	mov.b64 	%rd166, {%r120, %r125};
	setp.gt.s32 	%p99, %r49, 23;
	mov.f64 	%fd453, %fd452;
	mov.u64 	%rd333, %rd332;
	@%p99 bra 	$L__BB8_176;
	setp.lt.f64 	%p100, %fd452, 0d0000000000000000;
	neg.f64 	%fd321, %fd452;
	selp.f64 	%fd230, %fd321, %fd452, %p100;
	setp.lt.f64 	%p101, %fd229, 0d0000000000000000;
	neg.f64 	%fd322, %fd229;
	selp.f64 	%fd231, %fd322, %fd229, %p101;
	setp.lt.f64 	%p102, %fd230, %fd231;
	mov.f64 	%fd453, %fd229;
	mov.u64 	%rd333, %rd166;
	@%p102 bra 	$L__BB8_176;
	setp.lt.f64 	%p103, %fd231, %fd230;
	mov.f64 	%fd453, %fd452;
	mov.u64 	%rd333, %rd332;
	@%p103 bra 	$L__BB8_176;
	setp.lt.s64 	%p104, %rd332, %rd166;
	selp.f64 	%fd453, %fd452, %fd229, %p104;
	min.s64 	%rd333, %rd332, %rd166;
$L__BB8_176:
	mov.b64 	%rd237, %fd453;
	mov.b64 	{%r131, %r136}, %rd237;
	mov.b32 	%r147, 16;
	mov.b32 	%r148, 31;
	mov.b32 	%r149, -1;
	// begin inline asm
	shfl.sync.down.b32 %r130, %r131, %r147, %r148, %r149;
	// end inline asm
	// begin inline asm
	shfl.sync.down.b32 %r135, %r136, %r147, %r148, %r149;
	// end inline asm
	mov.b64 	%rd238, {%r130, %r135};
	mov.b64 	%fd234, %rd238;
	mov.b64 	{%r141, %r146}, %rd333;
	// begin inline asm
	shfl.sync.down.b32 %r140, %r141, %r147, %r148, %r149;
	// end inline asm
	// begin inline asm
	shfl.sync.down.b32 %r145, %r146, %r147, %r148, %r149;
	// end inline asm
	mov.b64 	%rd169, {%r140, %r145};
	setp.gt.s32 	%p105, %r49, 15;
	mov.f64 	%fd461, %fd453;
	mov.u64 	%rd341, %rd333;
	@%p105 bra 	$L__BB8_180;
	setp.lt.f64 	%p106, %fd453, 0d0000000000000000;
	neg.f64 	%fd323, %fd453;
	selp.f64 	%fd235, %fd323, %fd453, %p106;
	setp.lt.f64 	%p107, %fd234, 0d0000000000000000;
	neg.f64 	%fd324, %fd234;
	selp.f64 	%fd236, %fd324, %fd234, %p107;
	setp.lt.f64 	%p108, %fd235, %fd236;
	mov.f64 	%fd461, %fd234;
	mov.u64 	%rd341, %rd169;
	@%p108 bra 	$L__BB8_180;
	setp.lt.f64 	%p109, %fd236, %fd235;
	mov.f64 	%fd461, %fd453;
	mov.u64 	%rd341, %rd333;
	@%p109 bra 	$L__BB8_180;
	setp.lt.s64 	%p110, %rd333, %rd169;
	selp.f64 	%fd461, %fd453, %fd234, %p110;
	min.s64 	%rd341, %rd333, %rd169;
$L__BB8_180:
	setp.ne.s32 	%p111, %r49, 0;
	@%p111 bra 	$L__BB8_182;
	shr.u32 	%r150, %r18, 1;
	and.b32  	%r151, %r150, 496;
	mov.u32 	%r152, _ZN6thrust24THRUST_300001_SM_1000_NS8cuda_cub4core6detail5shmemE;
	add.s32 	%r153, %r152, %r151;
	st.shared.f64 	[%r153+8], %fd461;
	st.shared.u64 	[%r153+16], %rd341;
$L__BB8_182:
	bar.sync 	0;
	setp.ne.s32 	%p112, %r18, 0;
	@%p112 bra 	$L__BB8_204;
	ld.shared.f64 	%fd239, [_ZN6thrust24THRUST_300001_SM_1000_NS8cuda_cub4core6detail5shmemE+24];
	ld.shared.u64 	%rd172, [_ZN6thrust24THRUST_300001_SM_1000_NS8cuda_cub4core6detail5shmemE+32];
	setp.lt.f64 	%p113, %fd461, 0d0000000000000000;
	neg.f64 	%fd325, %fd461;
	selp.f64 	%fd240, %fd325, %fd461, %p113;
	setp.lt.f64 	%p114, %fd239, 0d0000000000000000;
	neg.f64 	%fd326, %fd239;
	selp.f64 	%fd241, %fd326, %fd239, %p114;
	setp.lt.f64 	%p115, %fd240, %fd241;
	mov.f64 	%fd455, %fd239;
	mov.u64 	%rd335, %rd172;
	@%p115 bra 	$L__BB8_186;
	setp.lt.f64 	%p116, %fd241, %fd240;
	mov.f64 	%fd455, %fd461;
	mov.u64 	%rd335, %rd341;
	@%p116 bra 	$L__BB8_186;
	setp.lt.s64 	%p117, %rd341, %rd172;
	selp.f64 	%fd455, %fd461, %fd239, %p117;
	min.s64 	%rd335, %rd341, %rd172;
$L__BB8_186:
	ld.shared.f64 	%fd244, [_ZN6thrust24THRUST_300001_SM_1000_NS8cuda_cub4core6detail5shmemE+40];
	ld.shared.u64 	%rd175, [_ZN6thrust24THRUST_300001_SM_1000_NS8cuda_cub4core6detail5shmemE+48];
	setp.lt.f64 	%p118, %fd455, 0d0000000000000000;
	neg.f64 	%fd327, %fd455;
	selp.f64 	%fd245, %fd327, %fd455, %p118;
	setp.lt.f64 	%p119, %fd244, 0d0000000000000000;
	neg.f64 	%fd328, %fd244;
	selp.f64 	%fd246, %fd328, %fd244, %p119;
	setp.lt.f64 	%p120, %fd245, %fd246;
	mov.f64 	%fd456, %fd244;
	mov.u64 	%rd336, %rd175;
	@%p120 bra 	$L__BB8_189;
	setp.lt.f64 	%p121, %fd246, %fd245;
	mov.f64 	%fd456, %fd455;
	mov.u64 	%rd336, %rd335;
	@%p121 bra 	$L__BB8_189;
	setp.lt.s64 	%p122, %rd335, %rd175;
	selp.f64 	%fd456, %fd455, %fd244, %p122;
	min.s64 	%rd336, %rd335, %rd175;
$L__BB8_189:
	ld.shared.f64 	%fd249, [_ZN6thrust24THRUST_300001_SM_1000_NS8cuda_cub4core6detail5shmemE+56];
	ld.shared.u64 	%rd178, [_ZN6thrust24THRUST_300001_SM_1000_NS8cuda_cub4core6detail5shmemE+64];
	setp.lt.f64 	%p123, %fd456, 0d0000000000000000;
	neg.f64 	%fd329, %fd456;
	selp.f64 	%fd250, %fd329, %fd456, %p123;
	setp.lt.f64 	%p124, %fd249, 0d0000000000000000;
	neg.f64 	%fd330, %fd249;
	selp.f64 	%fd251, %fd330, %fd249, %p124;
	setp.lt.f64 	%p125, %fd250, %fd251;
	mov.f64 	%fd457, %fd249;
	mov.u64 	%rd337, %rd178;
	@%p125 bra 	$L__BB8_192;
	setp.lt.f64 	%p126, %fd251, %fd250;
	mov.f64 	%fd457, %fd456;
	mov.u64 	%rd337, %rd336;
	@%p126 bra 	$L__BB8_192;
	setp.lt.s64 	%p127, %rd336, %rd178;
	selp.f64 	%fd457, %fd456, %fd249, %p127;
	min.s64 	%rd337, %rd336, %rd178;
$L__BB8_192:
	ld.shared.f64 	%fd254, [_ZN6thrust24THRUST_300001_SM_1000_NS8cuda_cub4core6detail5shmemE+72];
	ld.shared.u64 	%rd181, [_ZN6thrust24THRUST_300001_SM_1000_NS8cuda_cub4core6detail5shmemE+80];
	setp.lt.f64 	%p128, %fd457, 0d0000000000000000;
	neg.f64 	%fd331, %fd457;
	selp.f64 	%fd255, %fd331, %fd457, %p128;
	setp.lt.f64 	%p129, %fd254, 0d0000000000000000;
	neg.f64 	%fd332, %fd254;
	selp.f64 	%fd256, %fd332, %fd254, %p129;
	setp.lt.f64 	%p130, %fd255, %fd256;
	mov.f64 	%fd458, %fd254;
	mov.u64 	%rd338, %rd181;
	@%p130 bra 	$L__BB8_195;
	setp.lt.f64 	%p131, %fd256, %fd255;
	mov.f64 	%fd458, %fd457;
	mov.u64 	%rd338, %rd337;
	@%p131 bra 	$L__BB8_195;
	setp.lt.s64 	%p132, %rd337, %rd181;
	selp.f64 	%fd458, %fd457, %fd254, %p132;
	min.s64 	%rd338, %rd337, %rd181;
$L__BB8_195:
	ld.shared.f64 	%fd259, [_ZN6thrust24THRUST_300001_SM_1000_NS8cuda_cub4core6detail5shmemE+88];
	ld.shared.u64 	%rd184, [_ZN6thrust24THRUST_300001_SM_1000_NS8cuda_cub4core6detail5shmemE+96];
	setp.lt.f64 	%p133, %fd458, 0d0000000000000000;
	neg.f64 	%fd333, %fd458;
	selp.f64 	%fd260, %fd333, %fd458, %p133;
	setp.lt.f64 	%p134, %fd259, 0d0000000000000000;
	neg.f64 	%fd334, %fd259;
	selp.f64 	%fd261, %fd334, %fd259, %p134;
	setp.lt.f64 	%p135, %fd260, %fd261;
	mov.f64 	%fd459, %fd259;
	mov.u64 	%rd339, %rd184;
	@%p135 bra 	$L__BB8_198;
	setp.lt.f64 	%p136, %fd261, %fd260;
	mov.f64 	%fd459, %fd458;
	mov.u64 	%rd339, %rd338;
	@%p136 bra 	$L__BB8_198;
	setp.lt.s64 	%p137, %rd338, %rd184;
	selp.f64 	%fd459, %fd458, %fd259, %p137;
	min.s64 	%rd339, %rd338, %rd184;
$L__BB8_198:
	ld.shared.f64 	%fd264, [_ZN6thrust24THRUST_300001_SM_1000_NS8cuda_cub4core6detail5shmemE+104];
	ld.shared.u64 	%rd187, [_ZN6thrust24THRUST_300001_SM_1000_NS8cuda_cub4core6detail5shmemE+112];
	setp.lt.f64 	%p138, %fd459, 0d0000000000000000;
	neg.f64 	%fd335, %fd459;
	selp.f64 	%fd265, %fd335, %fd459, %p138;
	setp.lt.f64 	%p139, %fd264, 0d0000000000000000;
	neg.f64 	%fd336, %fd264;
	selp.f64 	%fd266, %fd336, %fd264, %p139;
	setp.lt.f64 	%p140, %fd265, %fd266;
	mov.f64 	%fd460, %fd264;
	mov.u64 	%rd340, %rd187;
	@%p140 bra 	$L__BB8_201;
	setp.lt.f64 	%p141, %fd266, %fd265;
	mov.f64 	%fd460, %fd459;
	mov.u64 	%rd340, %rd339;
	@%p141 bra 	$L__BB8_201;
	setp.lt.s64 	%p142, %rd339, %rd187;
	selp.f64 	%fd460, %fd459, %fd264, %p142;
	min.s64 	%rd340, %rd339, %rd187;
$L__BB8_201:
	ld.shared.f64 	%fd269, [_ZN6thrust24THRUST_300001_SM_1000_NS8cuda_cub4core6detail5shmemE+120];
	ld.shared.u64 	%rd190, [_ZN6thrust24THRUST_300001_SM_1000_NS8cuda_cub4core6detail5shmemE+128];
	setp.lt.f64 	%p143, %fd460, 0d0000000000000000;
	neg.f64 	%fd337, %fd460;
	selp.f64 	%fd270, %fd337, %fd460, %p143;
	setp.lt.f64 	%p144, %fd269, 0d0000000000000000;
	neg.f64 	%fd338, %fd269;
	selp.f64 	%fd271, %fd338, %fd269, %p144;
	setp.lt.f64 	%p145, %fd270, %fd271;
	mov.u64 	%rd341, %rd190;
	mov.f64 	%fd461, %fd269;
	@%p145 bra 	$L__BB8_204;
	setp.lt.f64 	%p146, %fd271, %fd270;
	mov.u64 	%rd341, %rd340;
	mov.f64 	%fd461, %fd460;
	@%p146 bra 	$L__BB8_204;
	setp.lt.s64 	%p147, %rd340, %rd190;
	selp.f64 	%fd461, %fd460, %fd269, %p147;
	min.s64 	%rd341, %rd340, %rd190;
$L__BB8_204:
	mov.u32 	%r381, %tid.x;
	setp.ne.s32 	%p322, %r381, 0;
	@%p322 bra 	$L__BB8_206;
	ld.param.u64 	%rd272, [_ZN6thrust24THRUST_300001_SM_1000_NS8cuda_cub4core6detail13_kernel_agentINS1_8__reduce11ReduceAgentINS0_12zip_iteratorIN4cuda3std3__45tupleIJNS0_10device_ptrIdEENS0_17counting_iteratorIlNS0_11use_defaultESF_SF_EEEEEEEPNSB_IJdlEEESJ_lNS1_9__extrema9arg_max_fIdl10comparatorEEEEJSI_SK_lSO_EEEvDpT0__param_1];
	cvta.to.global.u64 	%rd271, %rd272;
	st.global.f64 	[%rd271], %fd461;
	st.global.u64 	[%rd271+8], %rd341;
$L__BB8_206:
	ret;

}
	// .globl	_ZN6thrust24THRUST_300001_SM_1000_NS8cuda_cub4core6detail13_kernel_agentINS1_8__reduce11ReduceAgentINS0_12zip_iteratorIN4cuda3std3__45tupleIJNS0_10device_ptrIdEENS0_17counting_iteratorIlNS0_11use_defaultESF_SF_EEEEEEEPNSB_IJdlEEESJ_lNS1_9__extrema9arg_max_fIdl10comparatorEEEEJSI_SK_lN3cub18CUB_300001_SM_100013GridEvenShareIlEENSR_9GridQueueIyEESO_EEEvDpT0_
.visible .entry _ZN6thrust24THRUST_300001_SM_1000_NS8cuda_cub4core6detail13_kernel_agentINS1_8__reduce11ReduceAgentINS0_12zip_iteratorIN4cuda3std3__45tupleIJNS0_10device_ptrIdEENS0_17counting_iteratorIlNS0_11use_defaultESF_SF_EEEEEEEPNSB_IJdlEEESJ_lNS1_9__extrema9arg_max_fIdl10comparatorEEEEJSI_SK_lN3cub18CUB_300001_SM_100013GridEvenShareIlEENSR_9GridQueueIyEESO_EEEvDpT0_(
	.param .align 8 .b8 _ZN6thrust24THRUST_300001_SM_1000_NS8cuda_cub4core6detail13_kernel_agentINS1_8__reduce11ReduceAgentINS0_12zip_iteratorIN4cuda3std3__45tupleIJNS0_10device_ptrIdEENS0_17counting_iteratorIlNS0_11use_defaultESF_SF_EEEEEEEPNSB_IJdlEEESJ_lNS1_9__extrema9arg_max_fIdl10comparatorEEEEJSI_SK_lN3cub18CUB_300001_SM_100013GridEvenShareIlEENSR_9GridQueueIyEESO_EEEvDpT0__param_0[16],
	.param .u64 .ptr .align 1 _ZN6thrust24THRUST_300001_SM_1000_NS8cuda_cub4core6detail13_kernel_agentINS1_8__reduce11ReduceAgentINS0_12zip_iteratorIN4cuda3std3__45tupleIJNS0_10device_ptrIdEENS0_17counting_iteratorIlNS0_11use_defaultESF_SF_EEEEEEEPNSB_IJdlEEESJ_lNS1_9__extrema9arg_max_fIdl10comparatorEEEEJSI_SK_lN3cub18CUB_300001_SM_100013GridEvenShareIlEENSR_9GridQueueIyEESO_EEEvDpT0__param_1,
	.param .u64 _ZN6thrust24THRUST_300001_SM_1000_NS8cuda_cub4core6detail13_kernel_agentINS1_8__reduce11ReduceAgentINS0_12zip_iteratorIN4cuda3std3__45tupleIJNS0_10device_ptrIdEENS0_17counting_iteratorIlNS0_11use_defaultESF_SF_EEEEEEEPNSB_IJdlEEESJ_lNS1_9__extrema9arg_max_fIdl10comparatorEEEEJSI_SK_lN3cub18CUB_300001_SM_100013GridEvenShareIlEENSR_9GridQueueIyEESO_EEEvDpT0__param_2,
	.param .align 8 .b8 _ZN6thrust24THRUST_300001_SM_1000_NS8cuda_cub4core6detail13_kernel_agentINS1_8__reduce11ReduceAgentINS0_12zip_iteratorIN4cuda3std3__45tupleIJNS0_10device_ptrIdEENS0_17counting_iteratorIlNS0_11use_defaultESF_SF_EEEEEEEPNSB_IJdlEEESJ_lNS1_9__extrema9arg_max_fIdl10comparatorEEEEJSI_SK_lN3cub18CUB_300001_SM_100013GridEvenShareIlEENSR_9GridQueueIyEESO_EEEvDpT0__param_3[72],
	.param .align 8 .b8 _ZN6thrust24THRUST_300001_SM_1000_NS8cuda_cub4core6detail13_kernel_agentINS1_8__reduce11ReduceAgentINS0_12zip_iteratorIN4cuda3std3__45tupleIJNS0_10device_ptrIdEENS0_17counting_iteratorIlNS0_11use_defaultESF_SF_EEEEEEEPNSB_IJdlEEESJ_lNS1_9__extrema9arg_max_fIdl10comparatorEEEEJSI_SK_lN3cub18CUB_300001_SM_100013GridEvenShareIlEENSR_9GridQueueIyEESO_EEEvDpT0__param_4[8],
	.param .align 1 .b8 _ZN6thrust24THRUST_300001_SM_1000_NS8cuda_cub4core6detail13_kernel_agentINS1_8__reduce11ReduceAgentINS0_12zip_iteratorIN4cuda3std3__45tupleIJNS0_10device_ptrIdEENS0_17counting_iteratorIlNS0_11use_defaultESF_SF_EEEEEEEPNSB_IJdlEEESJ_lNS1_9__extrema9arg_max_fIdl10comparatorEEEEJSI_SK_lN3cub18CUB_300001_SM_100013GridEvenShareIlEENSR_9GridQueueIyEESO_EEEvDpT0__param_5[1]
)
.maxntid 256
{
	.reg .pred 	%p<325>;
	.reg .b32 	%r<399>;
	.reg .b64 	%rd<355>;
	.reg .b64 	%fd<462>;

	ld.param.u64 	%rd197, [_ZN6thrust24THRUST_300001_SM_1000_NS8cuda_cub4core6detail13_kernel_agentINS1_8__reduce11ReduceAgentINS0_12zip_iteratorIN4cuda3std3__45tupleIJNS0_10device_ptrIdEENS0_17counting_iteratorIlNS0_11use_defaultESF_SF_EEEEEEEPNSB_IJdlEEESJ_lNS1_9__extrema9arg_max_fIdl10comparatorEEEEJSI_SK_lN3cub18CUB_300001_SM_100013GridEvenShareIlEENSR_9GridQueueIyEESO_EEEvDpT0__param_0+8];
	ld.param.u64 	%rd196, [_ZN6thrust24THRUST_300001_SM_1000_NS8cuda_cub4core6detail13_kernel_agentINS1_8__reduce11ReduceAgentINS0_12zip_iteratorIN4cuda3std3__45tupleIJNS0_10device_ptrIdEENS0_17counting_iteratorIlNS0_11use_defaultESF_SF_EEEEEEEPNSB_IJdlEEESJ_lNS1_9__extrema9arg_max_fIdl10comparatorEEEEJSI_SK_lN3cub18CUB_300001_SM_100013GridEvenShareIlEENSR_9GridQueueIyEESO_EEEvDpT0__param_0];
	ld.param.u64 	%rd200, [_ZN6thrust24THRUST_300001_SM_1000_NS8cuda_cub4core6detail13_kernel_agentINS1_8__reduce11ReduceAgentINS0_12zip_iteratorIN4cuda3std3__45tupleIJNS0_10device_ptrIdEENS0_17counting_iteratorIlNS0_11use_defaultESF_SF_EEEEEEEPNSB_IJdlEEESJ_lNS1_9__extrema9arg_max_fIdl10comparatorEEEEJSI_SK_lN3cub18CUB_300001_SM_100013GridEvenShareIlEENSR_9GridQueueIyEESO_EEEvDpT0__param_4];
	ld.param.u64 	%rd199, [_ZN6thrust24THRUST_300001_SM_1000_NS8cuda_cub4core6detail13_kernel_agentINS1_8__reduce11ReduceAgentINS0_12zip_iteratorIN4cuda3std3__45tupleIJNS0_10device_ptrIdEENS0_17counting_iteratorIlNS0_11use_defaultESF_SF_EEEEEEEPNSB_IJdlEEESJ_lNS1_9__extrema9arg_max_fIdl10comparatorEEEEJSI_SK_lN3cub18CUB_300001_SM_100013GridEvenShareIlEENSR_9GridQueueIyEESO_EEEvDpT0__param_2];
	cvta.to.global.u64 	%rd1, %rd200;
	cvta.to.global.u64 	%rd2, %rd196;
	mov.u32 	%r1, %ctaid.x;
	mul.lo.s32 	%r33, %r1, 1280;
	cvt.u64.u32 	%rd4, %r33;
	mov.u32 	%r34, %nctaid.x;
	mul.lo.s32 	%r35, %r34, 1280;
	cvt.u64.u32 	%rd5, %r35;
	add.s64 	%rd201, %rd4, 1280;
	setp.le.s64 	%p1, %rd201, %rd199;
	@%p1 bra 	$L__BB9_121;
	cvt.u32.u64 	%r159, %rd4;
	cvt.u32.u64 	%r2, %rd199;
	sub.s32 	%r3, %r2, %r159;
	mov.u32 	%r4, %tid.x;
	setp.ge.s32 	%p150, %r4, %r3;
	mov.f64 	%fd408, 0d0000000000000000;
	mov.b64 	%rd297, 0;
	mov.u32 	%r393, %r4;
	@%p150 bra 	$L__BB9_3;
	cvt.u64.u32 	%rd245, %r4;
	add.s64 	%rd246, %rd4, %rd245;
	shl.b64 	%rd247, %rd246, 3;
	add.s64 	%rd248, %rd2, %rd247;
	add.s64 	%rd297, %rd197, %rd246;
	ld.global.f64 	%fd408, [%rd248];
	add.s32 	%r393, %r4, 256;
$L__BB9_3:
	setp.ge.s32 	%p151, %r393, %r3;
	@%p151 bra 	$L__BB9_25;
	not.b32 	%r161, %r393;
	add.s32 	%r162, %r161, %r2;
	sub.s32 	%r7, %r162, %r159;
	and.b32  	%r163, %r7, 768;
	setp.eq.s32 	%p152, %r163, 768;
	@%p152 bra 	$L__BB9_10;
	cvt.u64.u32 	%rd250, %r393;
	add.s64 	%rd251, %rd250, %rd4;
	add.s64 	%rd288, %rd251, %rd197;
	shl.b64 	%rd252, %rd251, 3;
	add.s64 	%rd287, %rd2, %rd252;
	shr.u32 	%r164, %r7, 8;
	add.s32 	%r165, %r164, 1;
	and.b32  	%r166, %r165, 3;
	neg.s32 	%r391, %r166;
$L__BB9_6:
	.pragma "nounroll";
	mov.u64 	%rd12, %rd297;
	mov.f64 	%fd3, %fd408;
	ld.global.f64 	%fd4, [%rd287];
	setp.lt.f64 	%p153, %fd3, 0d0000000000000000;
	neg.f64 	%fd341, %fd3;
	selp.f64 	%fd5, %fd341, %fd3, %p153;
	setp.lt.f64 	%p154, %fd4, 0d0000000000000000;
	neg.f64 	%fd342, %fd4;
	selp.f64 	%fd6, %fd342, %fd4, %p154;
	setp.lt.f64 	%p155, %fd5, %fd6;
	mov.u64 	%rd297, %rd288;
	mov.f64 	%fd408, %fd4;
	@%p155 bra 	$L__BB9_9;
	setp.lt.f64 	%p156, %fd6, %fd5;
	mov.u64 	%rd297, %rd12;
	mov.f64 	%fd408, %fd3;
	@%p156 bra 	$L__BB9_9;
	setp.lt.s64 	%p157, %rd12, %rd288;
	min.s64 	%rd297, %rd12, %rd288;
	selp.f64 	%fd408, %fd3, %fd4, %p157;
$L__BB9_9:
	add.s32 	%r393, %r393, 256;
	add.s64 	%rd288, %rd288, 256;
	add.s64 	%rd287, %rd287, 2048;
	add.s32 	%r391, %r391, 1;
	setp.ne.s32 	%p158, %r391, 0;
	@%p158 bra 	$L__BB9_6;
$L__BB9_10:
	setp.lt.u32 	%p159, %r7, 768;
	@%p159 bra 	$L__BB9_25;
	add.s32 	%r394, %r393, 512;
$L__BB9_12:
	mov.u32 	%r15, %r394;
	add.s32 	%r167, %r15, -512;
	cvt.s64.s32 	%rd253, %r167;
	add.s64 	%rd254, %rd253, %rd4;
	shl.b64 	%rd255, %rd254, 3;
	add.s64 	%rd20, %rd2, %rd255;
	add.s64 	%rd21, %rd254, %rd197;
	ld.global.f64 	%fd12, [%rd20];
	setp.lt.f64 	%p160, %fd408, 0d0000000000000000;
	neg.f64 	%fd343, %fd408;
	selp.f64 	%fd13, %fd343, %fd408, %p160;
	setp.lt.f64 	%p161, %fd12, 0d0000000000000000;
	neg.f64 	%fd344, %fd12;
	selp.f64 	%fd14, %fd344, %fd12, %p161;
	setp.lt.f64 	%p162, %fd13, %fd14;
	mov.u64 	%rd294, %rd21;
	mov.f64 	%fd405, %fd12;
	@%p162 bra 	$L__BB9_15;
	setp.lt.f64 	%p163, %fd14, %fd13;
	mov.u64 	%rd294, %rd297;
	mov.f64 	%fd405, %fd408;
	@%p163 bra 	$L__BB9_15;
	setp.lt.s64 	%p164, %rd297, %rd21;
	min.s64 	%rd294, %rd297, %rd21;
	selp.f64 	%fd405, %fd408, %fd12, %p164;
$L__BB9_15:
	add.s32 	%r168, %r15, -256;
	cvt.s64.s32 	%rd256, %r168;
	add.s64 	%rd257, %rd256, %rd4;
	add.s64 	%rd24, %rd257, %rd197;
	ld.global.f64 	%fd17, [%rd20+2048];
	setp.lt.f64 	%p165, %fd405, 0d0000000000000000;
	neg.f64 	%fd345, %fd405;
	selp.f64 	%fd18, %fd345, %fd405, %p165;
	setp.lt.f64 	%p166, %fd17, 0d0000000000000000;
	neg.f64 	%fd346, %fd17;
	selp.f64 	%fd19, %fd346, %fd17, %p166;
	setp.lt.f64 	%p167, %fd18, %fd19;
	mov.u64 	%rd295, %rd24;
	mov.f64 	%fd406, %fd17;
	@%p167 bra 	$L__BB9_18;
	setp.lt.f64 	%p168, %fd19, %fd18;
	mov.u64 	%rd295, %rd294;
	mov.f64 	%fd406, %fd405;
	@%p168 bra 	$L__BB9_18;
	setp.lt.s64 	%p169, %rd294, %rd24;
	min.s64 	%rd295, %rd294, %rd24;
	selp.f64 	%fd406, %fd405, %fd17, %p169;
$L__BB9_18:
	cvt.s64.s32 	%rd258, %r15;
	add.s64 	%rd259, %rd258, %rd4;
	add.s64 	%rd27, %rd259, %rd197;
	ld.global.f64 	%fd22, [%rd20+4096];
	setp.lt.f64 	%p170, %fd406, 0d0000000000000000;
	neg.f64 	%fd347, %fd406;
	selp.f64 	%fd23, %fd347, %fd406, %p170;
	setp.lt.f64 	%p171, %fd22, 0d0000000000000000;
	neg.f64 	%fd348, %fd22;
	selp.f64 	%fd24, %fd348, %fd22, %p171;
	setp.lt.f64 	%p172, %fd23, %fd24;
	mov.u64 	%rd296, %rd27;
	mov.f64 	%fd407, %fd22;
	@%p172 bra 	$L__BB9_21;
	setp.lt.f64 	%p173, %fd24, %fd23;
	mov.u64 	%rd296, %rd295;
	mov.f64 	%fd407, %fd406;
	@%p173 bra 	$L__BB9_21;
	setp.lt.s64 	%p174, %rd295, %rd27;
	min.s64 	%rd296, %rd295, %rd27;
	selp.f64 	%fd407, %fd406, %fd22, %p174;
$L__BB9_21:
	add.s32 	%r169, %r15, 256;
	cvt.s64.s32 	%rd260, %r169;
	add.s64 	%rd261, %rd260, %rd4;
	add.s64 	%rd30, %rd261, %rd197;
	ld.global.f64 	%fd27, [%rd20+6144];
	setp.lt.f64 	%p175, %fd407, 0d0000000000000000;
	neg.f64 	%fd349, %fd407;
	selp.f64 	%fd28, %fd349, %fd407, %p175;
	setp.lt.f64 	%p176, %fd27, 0d0000000000000000;
	neg.f64 	%fd350, %fd27;
	selp.f64 	%fd29, %fd350, %fd27, %p176;
	setp.lt.f64 	%p177, %fd28, %fd29;
	mov.u64 	%rd297, %rd30;
	mov.f64 	%fd408, %fd27;
	@%p177 bra 	$L__BB9_24;
	setp.lt.f64 	%p178, %fd29, %fd28;
	mov.u64 	%rd297, %rd296;
	mov.f64 	%fd408, %fd407;
	@%p178 bra 	$L__BB9_24;
	setp.lt.s64 	%p179, %rd296, %rd30;
	min.s64 	%rd297, %rd296, %rd30;
	selp.f64 	%fd408, %fd407, %fd27, %p179;
$L__BB9_24:
	add.s32 	%r394, %r15, 1024;
	add.s32 	%r170, %r15, 512;
	setp.lt.s32 	%p180, %r170, %r3;
	@%p180 bra 	$L__BB9_12;
$L__BB9_25:
	setp.lt.s32 	%p181, %r3, 256;
	@%p181 bra 	$L__BB9_70;
	// begin inline asm
	mov.u32 %r284, %laneid;
	// end inline asm
	mov.b64 	%rd272, %fd408;
	mov.b64 	{%r286, %r291}, %rd272;
	mov.b32 	%r302, 1;
	mov.b32 	%r303, 31;
	mov.b32 	%r304, -1;
	// begin inline asm
	shfl.sync.down.b32 %r285, %r286, %r302, %r303, %r304;
	// end inline asm
	// begin inline asm
	shfl.sync.down.b32 %r290, %r291, %r302, %r303, %r304;
	// end inline asm
	mov.b64 	%rd273, {%r285, %r290};
	mov.b64 	%fd33, %rd273;
	mov.b64 	{%r296, %r301}, %rd297;
	// begin inline asm
	shfl.sync.down.b32 %r295, %r296, %r302, %r303, %r304;
	// end inline asm
	// begin inline asm
	shfl.sync.down.b32 %r300, %r301, %r302, %r303, %r304;
	// end inline asm
	mov.b64 	%rd34, {%r295, %r300};
	setp.gt.s32 	%p257, %r284, 30;
	mov.u64 	%rd299, %rd297;
	mov.f64 	%fd410, %fd408;
	@%p257 bra 	$L__BB9_30;
	setp.lt.f64 	%p258, %fd408, 0d0000000000000000;
	neg.f64 	%fd375, %fd408;
	selp.f64 	%fd34, %fd375, %fd408, %p258;
	setp.lt.f64 	%p259, %fd33, 0d0000000000000000;
	neg.f64 	%fd376, %fd33;
	selp.f64 	%fd35, %fd376, %fd33, %p259;
	setp.lt.f64 	%p260, %fd34, %fd35;
	mov.u64 	%rd299, %rd34;
	mov.f64 	%fd410, %fd33;
	@%p260 bra 	$L__BB9_30;
	setp.lt.f64 	%p261, %fd35, %fd34;
	mov.u64 	%rd299, %rd297;
	mov.f64 	%fd410, %fd408;
	@%p261 bra 	$L__BB9_30;
	setp.lt.s64 	%p262, %rd297, %rd34;
	min.s64 	%rd299, %rd297, %rd34;
	selp.f64 	%fd410, %fd408, %fd33, %p262;
$L__BB9_30:
	mov.b64 	%rd274, %fd410;
	mov.b64 	{%r306, %r311}, %rd274;
	mov.b32 	%r322, 2;
	mov.b32 	%r323, 31;
	mov.b32 	%r324, -1;
	// begin inline asm
	shfl.sync.down.b32 %r305, %r306, %r322, %r323, %r324;
	// end inline asm
	// begin inline asm
	shfl.sync.down.b32 %r310, %r311, %r322, %r323, %r324;
	// end inline asm
	mov.b64 	%rd275, {%r305, %r310};
	mov.b64 	%fd38, %rd275;
	mov.b64 	{%r316, %r321}, %rd299;
	// begin inline asm
	shfl.sync.down.b32 %r315, %r316, %r322, %r323, %r324;
	// end inline asm
	// begin inline asm
	shfl.sync.down.b32 %r320, %r321, %r322, %r323, %r324;
	// end inline asm
	mov.b64 	%rd37, {%r315, %r320};
	setp.gt.s32 	%p263, %r284, 29;
	mov.u64 	%rd300, %rd299;
	mov.f64 	%fd411, %fd410;
	@%p263 bra 	$L__BB9_34;
	setp.lt.f64 	%p264, %fd410, 0d0000000000000000;
	neg.f64 	%fd377, %fd410;
	selp.f64 	%fd39, %fd377, %fd410, %p264;
	setp.lt.f64 	%p265, %fd38, 0d0000000000000000;
	neg.f64 	%fd378, %fd38;
	selp.f64 	%fd40, %fd378, %fd38, %p265;
	setp.lt.f64 	%p266, %fd39, %fd40;
	mov.u64 	%rd300, %rd37;
	mov.f64 	%fd411, %fd38;
	@%p266 bra 	$L__BB9_34;
	setp.lt.f64 	%p267, %fd40, %fd39;
	mov.u64 	%rd300, %rd299;
	mov.f64 	%fd411, %fd410;
	@%p267 bra 	$L__BB9_34;
	setp.lt.s64 	%p268, %rd299, %rd37;
	min.s64 	%rd300, %rd299, %rd37;
	selp.f64 	%fd411, %fd410, %fd38, %p268;
$L__BB9_34:
	mov.b64 	%rd276, %fd411;
	mov.b64 	{%r326, %r331}, %rd276;
	mov.b32 	%r342, 4;
	mov.b32 	%r343, 31;
	mov.b32 	%r344, -1;
	// begin inline asm
	shfl.sync.down.b32 %r325, %r326, %r342, %r343, %r344;
	// end inline asm
	// begin inline asm
	shfl.sync.down.b32 %r330, %r331, %r342, %r343, %r344;
	// end inline asm
	mov.b64 	%rd277, {%r325, %r330};
	mov.b64 	%fd43, %rd277;
	mov.b64 	{%r336, %r341}, %rd300;
	// begin inline asm
	shfl.sync.down.b32 %r335, %r336, %r342, %r343, %r344;
	// end inline asm
	// begin inline asm
	shfl.sync.down.b32 %r340, %r341, %r342, %r343, %r344;
	// end inline asm
	mov.b64 	%rd40, {%r335, %r340};
	setp.gt.s32 	%p269, %r284, 27;
	mov.u64 	%rd301, %rd300;
	mov.f64 	%fd412, %fd411;
	@%p269 bra 	$L__BB9_38;
	setp.lt.f64 	%p270, %fd411, 0d0000000000000000;
	neg.f64 	%fd379, %fd411;
	selp.f64 	%fd44, %fd379, %fd411, %p270;
	setp.lt.f64 	%p271, %fd43, 0d0000000000000000;
	neg.f64 	%fd380, %fd43;
	selp.f64 	%fd45, %fd380, %fd43, %p271;
	setp.lt.f64 	%p272, %fd44, %fd45;
	mov.u64 	%rd301, %rd40;
	mov.f64 	%fd412, %fd43;
	@%p272 bra 	$L__BB9_38;
	setp.lt.f64 	%p273, %fd45, %fd44;
	mov.u64 	%rd301, %rd300;
	mov.f64 	%fd412, %fd411;
	@%p273 bra 	$L__BB9_38;
	setp.lt.s64 	%p274, %rd300, %rd40;
	min.s64 	%rd301, %rd300, %rd40;
	selp.f64 	%fd412, %fd411, %fd43, %p274;
$L__BB9_38:
	mov.b64 	%rd278, %fd412;
	mov.b64 	{%r346, %r351}, %rd278;
	mov.b32 	%r362, 8;
	mov.b32 	%r363, 31;
	mov.b32 	%r364, -1;
	// begin inline asm
	shfl.sync.down.b32 %r345, %r346, %r362, %r363, %r364;
	// end inline asm
	// begin inline asm
	shfl.sync.down.b32 %r350, %r351, %r362, %r363, %r364;
	// end inline asm
	mov.b64 	%rd279, {%r345, %r350};
	mov.b64 	%fd48, %rd279;
	mov.b64 	{%r356, %r361}, %rd301;
	// begin inline asm
	shfl.sync.down.b32 %r355, %r356, %r362, %r363, %r364;
	// end inline asm
	// begin inline asm
	shfl.sync.down.b32 %r360, %r361, %r362, %r363, %r364;
	// end inline asm
	mov.b64 	%rd43, {%r355, %r360};
	setp.gt.s32 	%p275, %r284, 23;
	mov.u64 	%rd302, %rd301;
	mov.f64 	%fd413, %fd412;
	@%p275 bra 	$L__BB9_42;
	setp.lt.f64 	%p276, %fd412, 0d0000000000000000;
	neg.f64 	%fd381, %fd412;
	selp.f64 	%fd49, %fd381, %fd412, %p276;
	setp.lt.f64 	%p277, %fd48, 0d0000000000000000;
	neg.f64 	%fd382, %fd48;
	selp.f64 	%fd50, %fd382, %fd48, %p277;
	setp.lt.f64 	%p278, %fd49, %fd50;
	mov.u64 	%rd302, %rd43;
	mov.f64 	%fd413, %fd48;
	@%p278 bra 	$L__BB9_42;
	setp.lt.f64 	%p279, %fd50, %fd49;
	mov.u64 	%rd302, %rd301;
	mov.f64 	%fd413, %fd412;
	@%p279 bra 	$L__BB9_42;
	setp.lt.s64 	%p280, %rd301, %rd43;
	min.s64 	%rd302, %rd301, %rd43;
	selp.f64 	%fd413, %fd412, %fd48, %p280;
$L__BB9_42:
	mov.b64 	%rd280, %fd413;
	mov.b64 	{%r366, %r371}, %rd280;
	mov.b32 	%r382, 16;
	mov.b32 	%r383, 31;
	mov.b32 	%r384, -1;
	// begin inline asm
	shfl.sync.down.b32 %r365, %r366, %r382, %r383, %r384;
	// end inline asm
	// begin inline asm
	shfl.sync.down.b32 %r370, %r371, %r382, %r383, %r384;
	// end inline asm
	mov.b64 	%rd281, {%r365, %r370};
	mov.b64 	%fd53, %rd281;
	mov.b64 	{%r376, %r381}, %rd302;
	// begin inline asm
	shfl.sync.down.b32 %r375, %r376, %r382, %r383, %r384;
	// end inline asm
	// begin inline asm
	shfl.sync.down.b32 %r380, %r381, %r382, %r383, %r384;
	// end inline asm
	mov.b64 	%rd46, {%r375, %r380};
	setp.gt.s32 	%p281, %r284, 15;
	mov.u64 	%rd354, %rd302;
	mov.f64 	%fd461, %fd413;
	@%p281 bra 	$L__BB9_46;
	setp.lt.f64 	%p282, %fd413, 0d0000000000000000;
	neg.f64 	%fd383, %fd413;
	selp.f64 	%fd54, %fd383, %fd413, %p282;
	setp.lt.f64 	%p283, %fd53, 0d0000000000000000;
	neg.f64 	%fd384, %fd53;
	selp.f64 	%fd55, %fd384, %fd53, %p283;
	setp.lt.f64 	%p284, %fd54, %fd55;
	mov.u64 	%rd354, %rd46;
	mov.f64 	%fd461, %fd53;
	@%p284 bra 	$L__BB9_46;
	setp.lt.f64 	%p285, %fd55, %fd54;
	mov.u64 	%rd354, %rd302;
	mov.f64 	%fd461, %fd413;
	@%p285 bra 	$L__BB9_46;
	setp.lt.s64 	%p286, %rd302, %rd46;
	min.s64 	%rd354, %rd302, %rd46;
	selp.f64 	%fd461, %fd413, %fd53, %p286;
$L__BB9_46:
	setp.ne.s32 	%p287, %r284, 0;
	@%p287 bra 	$L__BB9_48;
	shr.u32 	%r385, %r4, 1;
	and.b32  	%r386, %r385, 496;
	mov.u32 	%r387, _ZN6thrust24THRUST_300001_SM_1000_NS8cuda_cub4core6detail5shmemE;
	add.s32 	%r388, %r387, %r386;
	st.shared.f64 	[%r388+8], %fd461;
	st.shared.u64 	[%r388+16], %rd354;
$L__BB9_48:
	bar.sync 	0;
	setp.ne.s32 	%p288, %r4, 0;
	@%p288 bra 	$L__BB9_208;
	ld.shared.f64 	%fd58, [_ZN6thrust24THRUST_300001_SM_1000_NS8cuda_cub4core6detail5shmemE+24];
	ld.shared.u64 	%rd49, [_ZN6thrust24THRUST_300001_SM_1000_NS8cuda_cub4core6detail5shmemE+32];
	setp.lt.f64 	%p289, %fd461, 0d0000000000000000;
	neg.f64 	%fd385, %fd461;
	selp.f64 	%fd59, %fd385, %fd461, %p289;
	setp.lt.f64 	%p290, %fd58, 0d0000000000000000;
	neg.f64 	%fd386, %fd58;
	selp.f64 	%fd60, %fd386, %fd58, %p290;
	setp.lt.f64 	%p291, %fd59, %fd60;
	mov.u64 	%rd304, %rd49;
	mov.f64 	%fd415, %fd58;
	@%p291 bra 	$L__BB9_52;
	setp.lt.f64 	%p292, %fd60, %fd59;
	mov.u64 	%rd304, %rd354;
	mov.f64 	%fd415, %fd461;
	@%p292 bra 	$L__BB9_52;
	setp.lt.s64 	%p293, %rd354, %rd49;
	min.s64 	%rd304, %rd354, %rd49;
	selp.f64 	%fd415, %fd461, %fd58, %p293;
$L__BB9_52:
	ld.shared.f64 	%fd63, [_ZN6thrust24THRUST_300001_SM_1000_NS8cuda_cub4core6detail5shmemE+40];
	ld.shared.u64 	%rd52, [_ZN6thrust24THRUST_300001_SM_1000_NS8cuda_cub4core6detail5shmemE+48];
	setp.lt.f64 	%p294, %fd415, 0d0000000000000000;
	neg.f64 	%fd387, %fd415;
	selp.f64 	%fd64, %fd387, %fd415, %p294;
	setp.lt.f64 	%p295, %fd63, 0d0000000000000000;
	neg.f64 	%fd388, %fd63;
	selp.f64 	%fd65, %fd388, %fd63, %p295;
	setp.lt.f64 	%p296, %fd64, %fd65;
	mov.u64 	%rd305, %rd52;
	mov.f64 	%fd416, %fd63;
	@%p296 bra 	$L__BB9_55;
	setp.lt.f64 	%p297, %fd65, %fd64;
	mov.u64 	%rd305, %rd304;
	mov.f64 	%fd416, %fd415;
	@%p297 bra 	$L__BB9_55;
	setp.lt.s64 	%p298, %rd304, %rd52;
	min.s64 	%rd305, %rd304, %rd52;
	selp.f64 	%fd416, %fd415, %fd63, %p298;
$L__BB9_55:
	ld.shared.f64 	%fd68, [_ZN6thrust24THRUST_300001_SM_1000_NS8cuda_cub4core6detail5shmemE+56];
	ld.shared.u64 	%rd55, [_ZN6thrust24THRUST_300001_SM_1000_NS8cuda_cub4core6detail5shmemE+64];
	setp.lt.f64 	%p299, %fd416, 0d0000000000000000;
	neg.f64 	%fd389, %fd416;
	selp.f64 	%fd69, %fd389, %fd416, %p299;
	setp.lt.f64 	%p300, %fd68, 0d0000000000000000;
	neg.f64 	%fd390, %fd68;
	selp.f64 	%fd70, %fd390, %fd68, %p300;
	setp.lt.f64 	%p301, %fd69, %fd70;
	mov.u64 	%rd306, %rd55;
	mov.f64 	%fd417, %fd68;
	@%p301 bra 	$L__BB9_58;
	setp.lt.f64 	%p302, %fd70, %fd69;
	mov.u64 	%rd306, %rd305;
	mov.f64 	%fd417, %fd416;
	@%p302 bra 	$L__BB9_58;
	setp.lt.s64 	%p303, %rd305, %rd55;
	min.s64 	%rd306, %rd305, %rd55;
	selp.f64 	%fd417, %fd416, %fd68, %p303;
$L__BB9_58:
	ld.shared.f64 	%fd73, [_ZN6thrust24THRUST_300001_SM_1000_NS8cuda_cub4core6detail5shmemE+72];
	ld.shared.u64 	%rd58, [_ZN6thrust24THRUST_300001_SM_1000_NS8cuda_cub4core6detail5shmemE+80];
	setp.lt.f64 	%p304, %fd417, 0d0000000000000000;
	neg.f64 	%fd391, %fd417;
	selp.f64 	%fd74, %fd391, %fd417, %p304;
	setp.lt.f64 	%p305, %fd73, 0d0000000000000000;
	neg.f64 	%fd392, %fd73;
	selp.f64 	%fd75, %fd392, %fd73, %p305;
	setp.lt.f64 	%p306, %fd74, %fd75;
	mov.u64 	%rd307, %rd58;
	mov.f64 	%fd418, %fd73;
	@%p306 bra 	$L__BB9_61;
	setp.lt.f64 	%p307, %fd75, %fd74;
	mov.u64 	%rd307, %rd306;
	mov.f64 	%fd418, %fd417;
	@%p307 bra 	$L__BB9_61;
	setp.lt.s64 	%p308, %rd306, %rd58;
	min.s64 	%rd307, %rd306, %rd58;
	selp.f64 	%fd418, %fd417, %fd73, %p308;
$L__BB9_61:
	ld.shared.f64 	%fd78, [_ZN6thrust24THRUST_300001_SM_1000_NS8cuda_cub4core6detail5shmemE+88];
	ld.shared.u64 	%rd61, [_ZN6thrust24THRUST_300001_SM_1000_NS8cuda_cub4core6detail5shmemE+96];
	setp.lt.f64 	%p309, %fd418, 0d0000000000000000;
	neg.f64 	%fd393, %fd418;
	selp.f64 	%fd79, %fd393, %fd418, %p309;
	setp.lt.f64 	%p310, %fd78, 0d0000000000000000;
	neg.f64 	%fd394, %fd78;
	selp.f64 	%fd80, %fd394, %fd78, %p310;
	setp.lt.f64 	%p311, %fd79, %fd80;
	mov.u64 	%rd308, %rd61;
	mov.f64 	%fd419, %fd78;
	@%p311 bra 	$L__BB9_64;
	setp.lt.f64 	%p312, %fd80, %fd79;
	mov.u64 	%rd308, %rd307;
	mov.f64 	%fd419, %fd418;
	@%p312 bra 	$L__BB9_64;
	setp.lt.s64 	%p313, %rd307, %rd61;
	min.s64 	%rd308, %rd307, %rd61;
	selp.f64 	%fd419, %fd418, %fd78, %p313;
$L__BB9_64:
	ld.shared.f64 	%fd83, [_ZN6thrust24THRUST_300001_SM_1000_NS8cuda_cub4core6detail5shmemE+104];
	ld.shared.u64 	%rd64, [_ZN6thrust24THRUST_300001_SM_1000_NS8cuda_cub4core6detail5shmemE+112];
	setp.lt.f64 	%p314, %fd419, 0d0000000000000000;
	neg.f64 	%fd395, %fd419;
	selp.f64 	%fd84, %fd395, %fd419, %p314;
	setp.lt.f64 	%p315, %fd83, 0d0000000000000000;
	neg.f64 	%fd396, %fd83;
	selp.f64 	%fd85, %fd396, %fd83, %p315;
	setp.lt.f64 	%p316, %fd84, %fd85;
	mov.u64 	%rd309, %rd64;
	mov.f64 	%fd420, %fd83;
	@%p316 bra 	$L__BB9_67;
	setp.lt.f64 	%p317, %fd85, %fd84;
	mov.u64 	%rd309, %rd308;
	mov.f64 	%fd420, %fd419;
	@%p317 bra 	$L__BB9_67;
	setp.lt.s64 	%p318, %rd308, %rd64;
	min.s64 	%rd309, %rd308, %rd64;
	selp.f64 	%fd420, %fd419, %fd83, %p318;
$L__BB9_67:
	ld.shared.f64 	%fd88, [_ZN6thrust24THRUST_300001_SM_1000_NS8cuda_cub4core6detail5shmemE+120];
	ld.shared.u64 	%rd67, [_ZN6thrust24THRUST_300001_SM_1000_NS8cuda_cub4core6detail5shmemE+128];
	setp.lt.f64 	%p319, %fd420, 0d0000000000000000;
	neg.f64 	%fd397, %fd420;
	selp.f64 	%fd89, %fd397, %fd420, %p319;
	setp.lt.f64 	%p320, %fd88, 0d0000000000000000;
	neg.f64 	%fd398, %fd88;
	selp.f64 	%fd90, %fd398, %fd88, %p320;
	setp.lt.f64 	%p321, %fd89, %fd90;
	mov.u64 	%rd354, %rd67;
	mov.f64 	%fd461, %fd88;
	@%p321 bra 	$L__BB9_208;
	setp.lt.f64 	%p322, %fd90, %fd89;
	mov.u64 	%rd354, %rd309;
	mov.f64 	%fd461, %fd420;
	@%p322 bra 	$L__BB9_208;
	setp.lt.s64 	%p323, %rd309, %rd67;
	min.s64 	%rd354, %rd309, %rd67;
	selp.f64 	%fd461, %fd420, %fd88, %p323;
	bra.uni 	$L__BB9_208;
$L__BB9_70:
	// begin inline asm
	mov.u32 %r171, %laneid;
	// end inline asm
	and.b32  	%r192, %r4, 992;
	add.s32 	%r193, %r192, 32;
	setp.gt.s32 	%p182, %r193, %r3;
	not.b32 	%r194, %r192;
	add.s32 	%r195, %r3, %r194;
	selp.b32 	%r190, %r195, 31, %p182;
	mov.b64 	%rd262, %fd408;
	mov.b64 	{%r173, %r178}, %rd262;
	mov.b32 	%r189, 1;
	mov.b32 	%r191, -1;
	// begin inline asm
	shfl.sync.down.b32 %r172, %r173, %r189, %r190, %r191;
	// end inline asm
	// begin inline asm
	shfl.sync.down.b32 %r177, %r178, %r189, %r190, %r191;
	// end inline asm
	mov.b64 	%rd263, {%r172, %r177};
	mov.b64 	%fd92, %rd263;
	mov.b64 	{%r183, %r188}, %rd297;
	// begin inline asm
	shfl.sync.down.b32 %r182, %r183, %r189, %r190, %r191;
	// end inline asm
	// begin inline asm
	shfl.sync.down.b32 %r187, %r188, %r189, %r190, %r191;
	// end inline asm
	mov.b64 	%rd69, {%r182, %r187};
	setp.ge.s32 	%p183, %r171, %r190;
	mov.u64 	%rd310, %rd297;
	mov.f64 	%fd421, %fd408;
	@%p183 bra 	$L__BB9_74;
	setp.lt.f64 	%p184, %fd408, 0d0000000000000000;
	neg.f64 	%fd351, %fd408;
	selp.f64 	%fd93, %fd351, %fd408, %p184;
	setp.lt.f64 	%p185, %fd92, 0d0000000000000000;
	neg.f64 	%fd352, %fd92;
	selp.f64 	%fd94, %fd352, %fd92, %p185;
	setp.lt.f64 	%p186, %fd93, %fd94;
	mov.u64 	%rd310, %rd69;
	mov.f64 	%fd421, %fd92;
	@%p186 bra 	$L__BB9_74;
	setp.lt.f64 	%p187, %fd94, %fd93;
	mov.u64 	%rd310, %rd297;
	mov.f64 	%fd421, %fd408;
	@%p187 bra 	$L__BB9_74;
	setp.lt.s64 	%p188, %rd297, %rd69;
	min.s64 	%rd310, %rd297, %rd69;
	selp.f64 	%fd421, %fd408, %fd92, %p188;
$L__BB9_74:
	mov.b64 	%rd264, %fd421;
	mov.b64 	{%r197, %r202}, %rd264;
	mov.b32 	%r213, 2;
	mov.b32 	%r215, -1;
	// begin inline asm
	shfl.sync.down.b32 %r196, %r197, %r213, %r190, %r215;
	// end inline asm
	// begin inline asm
	shfl.sync.down.b32 %r201, %r202, %r213, %r190, %r215;
	// end inline asm
	mov.b64 	%rd265, {%r196, %r201};
	mov.b64 	%fd97, %rd265;
	mov.b64 	{%r207, %r212}, %rd310;
	// begin inline asm
	shfl.sync.down.b32 %r206, %r207, %r213, %r190, %r215;
	// end inline asm
	// begin inline asm
	shfl.sync.down.b32 %r211, %r212, %r213, %r190, %r215;
	// end inline asm
	mov.b64 	%rd72, {%r206, %r211};
	add.s32 	%r216, %r171, 2;
	setp.gt.s32 	%p189, %r216, %r190;
	mov.u64 	%rd311, %rd310;
	mov.f64 	%fd422, %fd421;
	@%p189 bra 	$L__BB9_78;
	setp.lt.f64 	%p190, %fd421, 0d0000000000000000;
	neg.f64 	%fd353, %fd421;
	selp.f64 	%fd98, %fd353, %fd421, %p190;
	setp.lt.f64 	%p191, %fd97, 0d0000000000000000;
	neg.f64 	%fd354, %fd97;
	selp.f64 	%fd99, %fd354, %fd97, %p191;
	setp.lt.f64 	%p192, %fd98, %fd99;
	mov.u64 	%rd311, %rd72;
	mov.f64 	%fd422, %fd97;
	@%p192 bra 	$L__BB9_78;
	setp.lt.f64 	%p193, %fd99, %fd98;
	mov.u64 	%rd311, %rd310;
	mov.f64 	%fd422, %fd421;
	@%p193 bra 	$L__BB9_78;
	setp.lt.s64 	%p194, %rd310, %rd72;
	min.s64 	%rd311, %rd310, %rd72;
	selp.f64 	%fd422, %fd421, %fd97, %p194;
$L__BB9_78:
	mov.b64 	%rd266, %fd422;
	mov.b64 	{%r218, %r223}, %rd266;
	mov.b32 	%r234, 4;
	mov.b32 	%r236, -1;
	// begin inline asm
	shfl.sync.down.b32 %r217, %r218, %r234, %r190, %r236;
	// end inline asm
	// begin inline asm
	shfl.sync.down.b32 %r222, %r223, %r234, %r190, %r236;
	// end inline asm
	mov.b64 	%rd267, {%r217, %r222};
	mov.b64 	%fd102, %rd267;
	mov.b64 	{%r228, %r233}, %rd311;
	// begin inline asm
	shfl.sync.down.b32 %r227, %r228, %r234, %r190, %r236;
	// end inline asm
	// begin inline asm
	shfl.sync.down.b32 %r232, %r233, %r234, %r190, %r236;
	// end inline asm
	mov.b64 	%rd75, {%r227, %r232};
	add.s32 	%r237, %r171, 4;
	setp.gt.s32 	%p195, %r237, %r190;
	mov.u64 	%rd312, %rd311;
	mov.f64 	%fd423, %fd422;
	@%p195 bra 	$L__BB9_82;
	setp.lt.f64 	%p196, %fd422, 0d0000000000000000;
	neg.f64 	%fd355, %fd422;
	selp.f64 	%fd103, %fd355, %fd422, %p196;
	setp.lt.f64 	%p197, %fd102, 0d0000000000000000;
	neg.f64 	%fd356, %fd102;
	selp.f64 	%fd104, %fd356, %fd102, %p197;
	setp.lt.f64 	%p198, %fd103, %fd104;
	mov.u64 	%rd312, %rd75;
	mov.f64 	%fd423, %fd102;
	@%p198 bra 	$L__BB9_82;
	setp.lt.f64 	%p199, %fd104, %fd103;
	mov.u64 	%rd312, %rd311;
	mov.f64 	%fd423, %fd422;
	@%p199 bra 	$L__BB9_82;
	setp.lt.s64 	%p200, %rd311, %rd75;
	min.s64 	%rd312, %rd311, %rd75;
	selp.f64 	%fd423, %fd422, %fd102, %p200;
$L__BB9_82:
	mov.b64 	%rd268, %fd423;
	mov.b64 	{%r239, %r244}, %rd268;
	mov.b32 	%r255, 8;
	mov.b32 	%r257, -1;
	// begin inline asm
	shfl.sync.down.b32 %r238, %r239, %r255, %r190, %r257;
	// end inline asm
	// begin inline asm
	shfl.sync.down.b32 %r243, %r244, %r255, %r190, %r257;
	// end inline asm
	mov.b64 	%rd269, {%r238, %r243};
	mov.b64 	%fd107, %rd269;
	mov.b64 	{%r249, %r254}, %rd312;
	// begin inline asm
	shfl.sync.down.b32 %r248, %r249, %r255, %r190, %r257;
	// end inline asm
	// begin inline asm
	shfl.sync.down.b32 %r253, %r254, %r255, %r190, %r257;
	// end inline asm
	mov.b64 	%rd78, {%r248, %r253};
	add.s32 	%r258, %r171, 8;
	setp.gt.s32 	%p201, %r258, %r190;
	mov.u64 	%rd313, %rd312;
	mov.f64 	%fd424, %fd423;
	@%p201 bra 	$L__BB9_86;
	setp.lt.f64 	%p202, %fd423, 0d0000000000000000;
	neg.f64 	%fd357, %fd423;
	selp.f64 	%fd108, %fd357, %fd423, %p202;
	setp.lt.f64 	%p203, %fd107, 0d0000000000000000;
	neg.f64 	%fd358, %fd107;
	selp.f64 	%fd109, %fd358, %fd107, %p203;
	setp.lt.f64 	%p204, %fd108, %fd109;
	mov.u64 	%rd313, %rd78;
	mov.f64 	%fd424, %fd107;
	@%p204 bra 	$L__BB9_86;
	setp.lt.f64 	%p205, %fd109, %fd108;
	mov.u64 	%rd313, %rd312;
	mov.f64 	%fd424, %fd423;
	@%p205 bra 	$L__BB9_86;
	setp.lt.s64 	%p206, %rd312, %rd78;
	min.s64 	%rd313, %rd312, %rd78;
	selp.f64 	%fd424, %fd423, %fd107, %p206;
$L__BB9_86:
	mov.b64 	%rd270, %fd424;
	mov.b64 	{%r260, %r265}, %rd270;
	mov.b32 	%r276, 16;
	mov.b32 	%r278, -1;
	// begin inline asm
	shfl.sync.down.b32 %r259, %r260, %r276, %r190, %r278;
	// end inline asm
	// begin inline asm
	shfl.sync.down.b32 %r264, %r265, %r276, %r190, %r278;
	// end inline asm
	mov.b64 	%rd271, {%r259, %r264};
	mov.b64 	%fd112, %rd271;
	mov.b64 	{%r270, %r275}, %rd313;
	// begin inline asm
	shfl.sync.down.b32 %r269, %r270, %r276, %r190, %r278;
	// end inline asm
	// begin inline asm
	shfl.sync.down.b32 %r274, %r275, %r276, %r190, %r278;
	// end inline asm
	mov.b64 	%rd81, {%r269, %r274};
	add.s32 	%r279, %r171, 16;
	setp.gt.s32 	%p207, %r279, %r190;
	mov.u64 	%rd354, %rd313;
	mov.f64 	%fd461, %fd424;
	@%p207 bra 	$L__BB9_90;
	setp.lt.f64 	%p208, %fd424, 0d0000000000000000;
	neg.f64 	%fd359, %fd424;
	selp.f64 	%fd113, %fd359, %fd424, %p208;
	setp.lt.f64 	%p209, %fd112, 0d0000000000000000;
	neg.f64 	%fd360, %fd112;
	selp.f64 	%fd114, %fd360, %fd112, %p209;
	setp.lt.f64 	%p210, %fd113, %fd114;
	mov.u64 	%rd354, %rd81;
	mov.f64 	%fd461, %fd112;
	@%p210 bra 	$L__BB9_90;
	setp.lt.f64 	%p211, %fd114, %fd113;
	mov.u64 	%rd354, %rd313;
	mov.f64 	%fd461, %fd424;
	@%p211 bra 	$L__BB9_90;
	setp.lt.s64 	%p212, %rd313, %rd81;
	min.s64 	%rd354, %rd313, %rd81;
	selp.f64 	%fd461, %fd424, %fd112, %p212;
$L__BB9_90:
	setp.ne.s32 	%p213, %r171, 0;
	@%p213 bra 	$L__BB9_92;
	shr.u32 	%r280, %r4, 1;
	and.b32  	%r281, %r280, 496;
	mov.u32 	%r282, _ZN6thrust24THRUST_300001_SM_1000_NS8cuda_cub4core6detail5shmemE;
	add.s32 	%r283, %r282, %r281;
	st.shared.f64 	[%r283+8], %fd461;
	st.shared.u64 	[%r283+16], %rd354;
$L__BB9_92:
	bar.sync 	0;
	setp.ne.s32 	%p214, %r4, 0;
	@%p214 bra 	$L__BB9_208;
	setp.lt.s32 	%p215, %r3, 33;
	mov.f64 	%fd426, %fd461;
	mov.u64 	%rd315, %rd354;
	@%p215 bra 	$L__BB9_97;
	ld.shared.f64 	%fd117, [_ZN6thrust24THRUST_300001_SM_1000_NS8cuda_cub4core6detail5shmemE+24];
	ld.shared.u64 	%rd84, [_ZN6thrust24THRUST_300001_SM_1000_NS8cuda_cub4core6detail5shmemE+32];
	setp.lt.f64 	%p216, %fd461, 0d0000000000000000;
	neg.f64 	%fd361, %fd461;
	selp.f64 	%fd118, %fd361, %fd461, %p216;
	setp.lt.f64 	%p217, %fd117, 0d0000000000000000;
	neg.f64 	%fd362, %fd117;
	selp.f64 	%fd119, %fd362, %fd117, %p217;
	setp.lt.f64 	%p218, %fd118, %fd119;
	mov.f64 	%fd426, %fd117;
	mov.u64 	%rd315, %rd84;
	@%p218 bra 	$L__BB9_97;
	setp.lt.f64 	%p219, %fd119, %fd118;
	mov.f64 	%fd426, %fd461;
	mov.u64 	%rd315, %rd354;
	@%p219 bra 	$L__BB9_97;
	setp.lt.s64 	%p220, %rd354, %rd84;
	selp.f64 	%fd426, %fd461, %fd117, %p220;
	min.s64 	%rd315, %rd354, %rd84;
$L__BB9_97:
	setp.lt.s32 	%p221, %r3, 65;
	mov.f64 	%fd427, %fd426;
	mov.u64 	%rd316, %rd315;
	@%p221 bra 	$L__BB9_101;
	ld.shared.f64 	%fd122, [_ZN6thrust24THRUST_300001_SM_1000_NS8cuda_cub4core6detail5shmemE+40];
	ld.shared.u64 	%rd87, [_ZN6thrust24THRUST_300001_SM_1000_NS8cuda_cub4core6detail5shmemE+48];
	setp.lt.f64 	%p222, %fd426, 0d0000000000000000;
	neg.f64 	%fd363, %fd426;
	selp.f64 	%fd123, %fd363, %fd426, %p222;
	setp.lt.f64 	%p223, %fd122, 0d0000000000000000;
	neg.f64 	%fd364, %fd122;
	selp.f64 	%fd124, %fd364, %fd122, %p223;
	setp.lt.f64 	%p224, %fd123, %fd124;
	mov.f64 	%fd427, %fd122;
	mov.u64 	%rd316, %rd87;
	@%p224 bra 	$L__BB9_101;
	setp.lt.f64 	%p225, %fd124, %fd123;
	mov.f64 	%fd427, %fd426;
	mov.u64 	%rd316, %rd315;
	@%p225 bra 	$L__BB9_101;
	setp.lt.s64 	%p226, %rd315, %rd87;
	selp.f64 	%fd427, %fd426, %fd122, %p226;
	min.s64 	%rd316, %rd315, %rd87;
$L__BB9_101:
	setp.lt.s32 	%p227, %r3, 97;
	mov.f64 	%fd428, %fd427;
	mov.u64 	%rd317, %rd316;
	@%p227 bra 	$L__BB9_105;
	ld.shared.f64 	%fd127, [_ZN6thrust24THRUST_300001_SM_1000_NS8cuda_cub4core6detail5shmemE+56];
	ld.shared.u64 	%rd90, [_ZN6thrust24THRUST_300001_SM_1000_NS8cuda_cub4core6detail5shmemE+64];
	setp.lt.f64 	%p228, %fd427, 0d0000000000000000;
	neg.f64 	%fd365, %fd427;
	selp.f64 	%fd128, %fd365, %fd427, %p228;
	setp.lt.f64 	%p229, %fd127, 0d0000000000000000;
	neg.f64 	%fd366, %fd127;
	selp.f64 	%fd129, %fd366, %fd127, %p229;
	setp.lt.f64 	%p230, %fd128, %fd129;
	mov.f64 	%fd428, %fd127;
	mov.u64 	%rd317, %rd90;
	@%p230 bra 	$L__BB9_105;
	setp.lt.f64 	%p231, %fd129, %fd128;
	mov.f64 	%fd428, %fd427;
	mov.u64 	%rd317, %rd316;
	@%p231 bra 	$L__BB9_105;
	setp.lt.s64 	%p232, %rd316, %rd90;
	selp.f64 	%fd428, %fd427, %fd127, %p232;
	min.s64 	%rd317, %rd316, %rd90;
$L__BB9_105:
	setp.lt.s32 	%p233, %r3, 129;
	mov.f64 	%fd429, %fd428;
	mov.u64 	%rd318, %rd317;
	@%p233 bra 	$L__BB9_109;
	ld.shared.f64 	%fd132, [_ZN6thrust24THRUST_300001_SM_1000_NS8cuda_cub4core6detail5shmemE+72];
	ld.shared.u64 	%rd93, [_ZN6thrust24THRUST_300001_SM_1000_NS8cuda_cub4core6detail5shmemE+80];
	setp.lt.f64 	%p234, %fd428, 0d0000000000000000;
	neg.f64 	%fd367, %fd428;
	selp.f64 	%fd133, %fd367, %fd428, %p234;
	setp.lt.f64 	%p235, %fd132, 0d0000000000000000;
	neg.f64 	%fd368, %fd132;
	selp.f64 	%fd134, %fd368, %fd132, %p235;
	setp.lt.f64 	%p236, %fd133, %fd134;
	mov.f64 	%fd429, %fd132;
	mov.u64 	%rd318, %rd93;
	@%p236 bra 	$L__BB9_109;
	setp.lt.f64 	%p237, %fd134, %fd133;
	mov.f64 	%fd429, %fd428;
	mov.u64 	%rd318, %rd317;
	@%p237 bra 	$L__BB9_109;
	setp.lt.s64 	%p238, %rd317, %rd93;
	selp.f64 	%fd429, %fd428, %fd132, %p238;
	min.s64 	%rd318, %rd317, %rd93;
$L__BB9_109:
	setp.lt.s32 	%p239, %r3, 161;
	mov.f64 	%fd430, %fd429;
	mov.u64 	%rd319, %rd318;
	@%p239 bra 	$L__BB9_113;
	ld.shared.f64 	%fd137, [_ZN6thrust24THRUST_300001_SM_1000_NS8cuda_cub4core6detail5shmemE+88];
	ld.shared.u64 	%rd96, [_ZN6thrust24THRUST_300001_SM_1000_NS8cuda_cub4core6detail5shmemE+96];
	setp.lt.f64 	%p240, %fd429, 0d0000000000000000;
	neg.f64 	%fd369, %fd429;
	selp.f64 	%fd138, %fd369, %fd429, %p240;
	setp.lt.f64 	%p241, %fd137, 0d0000000000000000;
	neg.f64 	%fd370, %fd137;
	selp.f64 	%fd139, %fd370, %fd137, %p241;
	setp.lt.f64 	%p242, %fd138, %fd139;
	mov.f64 	%fd430, %fd137;
	mov.u64 	%rd319, %rd96;
	@%p242 bra 	$L__BB9_113;
	setp.lt.f64 	%p243, %fd139, %fd138;
	mov.f64 	%fd430, %fd429;
	mov.u64 	%rd319, %rd318;
	@%p243 bra 	$L__BB9_113;
	setp.lt.s64 	%p244, %rd318, %rd96;
	selp.f64 	%fd430, %fd429, %fd137, %p244;
	min.s64 	%rd319, %rd318, %rd96;
$L__BB9_113:
	setp.lt.s32 	%p245, %r3, 193;
	mov.f64 	%fd431, %fd430;
	mov.u64 	%rd320, %rd319;
	@%p245 bra 	$L__BB9_117;
	ld.shared.f64 	%fd142, [_ZN6thrust24THRUST_300001_SM_1000_NS8cuda_cub4core6detail5shmemE+104];
	ld.shared.u64 	%rd99, [_ZN6thrust24THRUST_300001_SM_1000_NS8cuda_cub4core6detail5shmemE+112];
	setp.lt.f64 	%p246, %fd430, 0d0000000000000000;
	neg.f64 	%fd371, %fd430;
	selp.f64 	%fd143, %fd371, %fd430, %p246;
	setp.lt.f64 	%p247, %fd142, 0d0000000000000000;
	neg.f64 	%fd372, %fd142;
	selp.f64 	%fd144, %fd372, %fd142, %p247;
	setp.lt.f64 	%p248, %fd143, %fd144;
	mov.f64 	%fd431, %fd142;
	mov.u64 	%rd320, %rd99;
	@%p248 bra 	$L__BB9_117;
	setp.lt.f64 	%p249, %fd144, %fd143;
	mov.f64 	%fd431, %fd430;
	mov.u64 	%rd320, %rd319;
	@%p249 bra 	$L__BB9_117;
	setp.lt.s64 	%p250, %rd319, %rd99;
	selp.f64 	%fd431, %fd430, %fd142, %p250;
	min.s64 	%rd320, %rd319, %rd99;
$L__BB9_117:
	setp.lt.s32 	%p251, %r3, 225;
	mov.u64 	%rd354, %rd320;
	mov.f64 	%fd461, %fd431;
	@%p251 bra 	$L__BB9_208;
	ld.shared.f64 	%fd147, [_ZN6thrust24THRUST_300001_SM_1000_NS8cuda_cub4core6detail5shmemE+120];
	ld.shared.u64 	%rd102, [_ZN6thrust24THRUST_300001_SM_1000_NS8cuda_cub4core6detail5shmemE+128];
	setp.lt.f64 	%p252, %fd431, 0d0000000000000000;
	neg.f64 	%fd373, %fd431;
	selp.f64 	%fd148, %fd373, %fd431, %p252;
	setp.lt.f64 	%p253, %fd147, 0d0000000000000000;
	neg.f64 	%fd374, %fd147;
	selp.f64 	%fd149, %fd374, %fd147, %p253;
	setp.lt.f64 	%p254, %fd148, %fd149;
	mov.u64 	%rd354, %rd102;
	mov.f64 	%fd461, %fd147;
	@%p254 bra 	$L__BB9_208;
	setp.lt.f64 	%p255, %fd149, %fd148;
	mov.u64 	%rd354, %rd320;
	mov.f64 	%fd461, %fd431;
	@%p255 bra 	$L__BB9_208;
	setp.lt.s64 	%p256, %rd320, %rd102;
	selp.f64 	%fd461, %fd431, %fd147, %p256;
	min.s64 	%rd354, %rd320, %rd102;
	bra.uni 	$L__BB9_208;
$L__BB9_121:
	mov.u32 	%r20, %tid.x;
	add.s64 	%rd104, %rd197, %rd4;
	cvt.u64.u32 	%rd105, %r20;
	add.s64 	%rd202, %rd105, %rd4;
	cvta.to.global.u64 	%rd203, %rd196;
	shl.b64 	%rd204, %rd202, 3;
	add.s64 	%rd205, %rd203, %rd204;
	ld.global.f64 	%fd274, [%rd205];
	add.s32 	%r36, %r20, 256;
	cvt.u64.u32 	%rd206, %r36;
	ld.global.f64 	%fd275, [%rd205+2048];
	add.s32 	%r37, %r20, 512;
	cvt.u64.u32 	%rd207, %r37;
	ld.global.f64 	%fd276, [%rd205+4096];
	add.s32 	%r38, %r20, 768;
	cvt.u64.u32 	%rd208, %r38;
	ld.global.f64 	%fd277, [%rd205+6144];
	or.b32  	%r39, %r20, 1024;
	cvt.u64.u32 	%rd106, %r39;
	add.s64 	%rd342, %rd104, %rd106;
	ld.global.f64 	%fd449, [%rd205+8192];
	setp.lt.f64 	%p2, %fd274, 0d0000000000000000;
	neg.f64 	%fd278, %fd274;
	selp.f64 	%fd279, %fd278, %fd274, %p2;
	setp.lt.f64 	%p3, %fd275, 0d0000000000000000;
	neg.f64 	%fd280, %fd275;
	selp.f64 	%fd281, %fd280, %fd275, %p3;
	setp.geu.f64 	%p4, %fd279, %fd281;
	selp.f64 	%fd282, %fd274, %fd275, %p4;
	selp.b64 	%rd209, %rd105, %rd206, %p4;
	setp.lt.f64 	%p5, %fd282, 0d0000000000000000;
	neg.f64 	%fd283, %fd282;
	selp.f64 	%fd284, %fd283, %fd282, %p5;
	setp.lt.f64 	%p6, %fd276, 0d0000000000000000;
	neg.f64 	%fd285, %fd276;
	selp.f64 	%fd286, %fd285, %fd276, %p6;
	setp.geu.f64 	%p7, %fd284, %fd286;
	selp.f64 	%fd287, %fd282, %fd276, %p7;
	selp.b64 	%rd210, %rd209, %rd207, %p7;
	setp.lt.f64 	%p8, %fd287, 0d0000000000000000;
	neg.f64 	%fd288, %fd287;
	selp.f64 	%fd289, %fd288, %fd287, %p8;
	setp.lt.f64 	%p9, %fd277, 0d0000000000000000;
	neg.f64 	%fd290, %fd277;
	selp.f64 	%fd291, %fd290, %fd277, %p9;
	setp.geu.f64 	%p10, %fd289, %fd291;
	selp.f64 	%fd152, %fd287, %fd277, %p10;
	selp.b64 	%rd108, %rd210, %rd208, %p10;
	setp.lt.f64 	%p11, %fd152, 0d0000000000000000;
	neg.f64 	%fd292, %fd152;
	selp.f64 	%fd153, %fd292, %fd152, %p11;
	setp.lt.f64 	%p12, %fd449, 0d0000000000000000;
	neg.f64 	%fd293, %fd449;
	selp.f64 	%fd154, %fd293, %fd449, %p12;
	setp.lt.f64 	%p13, %fd153, %fd154;
	@%p13 bra 	$L__BB9_123;
	setp.lt.f64 	%p14, %fd154, %fd153;
	setp.lt.u64 	%p15, %rd108, %rd106;
	or.pred  	%p16, %p14, %p15;
	selp.f64 	%fd449, %fd152, %fd449, %p16;
	add.s64 	%rd211, %rd104, %rd108;
	selp.b64 	%rd342, %rd211, %rd342, %p16;
$L__BB9_123:
	setp.le.u64 	%p17, %rd199, %rd5;
	@%p17 bra 	$L__BB9_164;
	setp.ne.s32 	%p18, %r20, 0;
	@%p18 bra 	$L__BB9_126;
	atom.global.add.u64 	%rd212, [%rd1+8], 1280;
	add.s64 	%rd213, %rd212, %rd5;
	st.shared.u64 	[_ZN6thrust24THRUST_300001_SM_1000_NS8cuda_cub4core6detail5shmemE+152], %rd213;
$L__BB9_126:
	bar.sync 	0;
	ld.shared.u64 	%rd330, [_ZN6thrust24THRUST_300001_SM_1000_NS8cuda_cub4core6detail5shmemE+152];
	add.s64 	%rd214, %rd330, 1280;
	setp.gt.s64 	%p19, %rd214, %rd199;
	@%p19 bra 	$L__BB9_141;
	mov.f64 	%fd433, %fd449;
	mov.u64 	%rd323, %rd342;
$L__BB9_128:
	add.s64 	%rd215, %rd330, %rd105;
	cvta.to.global.u64 	%rd216, %rd196;
	shl.b64 	%rd217, %rd215, 3;
	add.s64 	%rd218, %rd216, %rd217;
	add.s64 	%rd324, %rd215, %rd197;
	ld.global.f64 	%fd434, [%rd218];
	add.s64 	%rd325, %rd324, 256;
	ld.global.f64 	%fd435, [%rd218+2048];
	add.s64 	%rd326, %rd324, 512;
	ld.global.f64 	%fd436, [%rd218+4096];
	add.s64 	%rd327, %rd324, 768;
	ld.global.f64 	%fd437, [%rd218+6144];
	add.s64 	%rd342, %rd324, 1024;
	ld.global.f64 	%fd449, [%rd218+8192];
	setp.lt.f64 	%p20, %fd433, 0d0000000000000000;
	neg.f64 	%fd294, %fd433;
	selp.f64 	%fd163, %fd294, %fd433, %p20;
	setp.lt.f64 	%p21, %fd434, 0d0000000000000000;
	neg.f64 	%fd295, %fd434;
	selp.f64 	%fd164, %fd295, %fd434, %p21;
	setp.lt.f64 	%p22, %fd163, %fd164;
	@%p22 bra 	$L__BB9_130;
	setp.lt.f64 	%p23, %fd164, %fd163;
	setp.lt.s64 	%p24, %rd323, %rd324;
	or.pred  	%p25, %p23, %p24;
	selp.f64 	%fd434, %fd433, %fd434, %p25;
	selp.b64 	%rd324, %rd323, %rd324, %p25;
$L__BB9_130:
	setp.lt.f64 	%p26, %fd434, 0d0000000000000000;
	neg.f64 	%fd296, %fd434;
	selp.f64 	%fd167, %fd296, %fd434, %p26;
	setp.lt.f64 	%p27, %fd435, 0d0000000000000000;
	neg.f64 	%fd297, %fd435;
	selp.f64 	%fd168, %fd297, %fd435, %p27;
	setp.lt.f64 	%p28, %fd167, %fd168;
	@%p28 bra 	$L__BB9_132;
	setp.lt.f64 	%p29, %fd168, %fd167;
	setp.lt.s64 	%p30, %rd324, %rd325;
	or.pred  	%p31, %p29, %p30;
	selp.f64 	%fd435, %fd434, %fd435, %p31;
	selp.b64 	%rd325, %rd324, %rd325, %p31;
$L__BB9_132:
	setp.lt.f64 	%p32, %fd435, 0d0000000000000000;
	neg.f64 	%fd298, %fd435;
	selp.f64 	%fd171, %fd298, %fd435, %p32;
	setp.lt.f64 	%p33, %fd436, 0d0000000000000000;
	neg.f64 	%fd299, %fd436;
	selp.f64 	%fd172, %fd299, %fd436, %p33;
	setp.lt.f64 	%p34, %fd171, %fd172;
	@%p34 bra 	$L__BB9_134;
	setp.lt.f64 	%p35, %fd172, %fd171;
	setp.lt.s64 	%p36, %rd325, %rd326;
	or.pred  	%p37, %p35, %p36;
	selp.f64 	%fd436, %fd435, %fd436, %p37;
	selp.b64 	%rd326, %rd325, %rd326, %p37;
$L__BB9_134:
	setp.lt.f64 	%p38, %fd436, 0d0000000000000000;
	neg.f64 	%fd300, %fd436;
	selp.f64 	%fd175, %fd300, %fd436, %p38;
	setp.lt.f64 	%p39, %fd437, 0d0000000000000000;
	neg.f64 	%fd301, %fd437;
	selp.f64 	%fd176, %fd301, %fd437, %p39;
	setp.lt.f64 	%p40, %fd175, %fd176;
	@%p40 bra 	$L__BB9_136;
	setp.lt.f64 	%p41, %fd176, %fd175;
	setp.lt.s64 	%p42, %rd326, %rd327;
	or.pred  	%p43, %p41, %p42;
	selp.f64 	%fd437, %fd436, %fd437, %p43;
	selp.b64 	%rd327, %rd326, %rd327, %p43;
$L__BB9_136:
	setp.lt.f64 	%p44, %fd437, 0d0000000000000000;
	neg.f64 	%fd302, %fd437;
	selp.f64 	%fd179, %fd302, %fd437, %p44;
	setp.lt.f64 	%p45, %fd449, 0d0000000000000000;
	neg.f64 	%fd303, %fd449;
	selp.f64 	%fd180, %fd303, %fd449, %p45;
	setp.lt.f64 	%p46, %fd179, %fd180;
	@%p46 bra 	$L__BB9_138;
	setp.lt.f64 	%p47, %fd180, %fd179;
	setp.lt.s64 	%p48, %rd327, %rd342;
	or.pred  	%p49, %p47, %p48;
	selp.f64 	%fd449, %fd437, %fd449, %p49;
	selp.b64 	%rd342, %rd327, %rd342, %p49;
$L__BB9_138:
	setp.ne.s32 	%p50, %r20, 0;
	bar.sync 	0;
	@%p50 bra 	$L__BB9_140;
	atom.global.add.u64 	%rd219, [%rd1+8], 1280;
	add.s64 	%rd220, %rd219, %rd5;
	st.shared.u64 	[_ZN6thrust24THRUST_300001_SM_1000_NS8cuda_cub4core6detail5shmemE+152], %rd220;
$L__BB9_140:
	bar.sync 	0;
	ld.shared.u64 	%rd330, [_ZN6thrust24THRUST_300001_SM_1000_NS8cuda_cub4core6detail5shmemE+152];
	add.s64 	%rd221, %rd330, 1280;
	setp.le.s64 	%p51, %rd221, %rd199;
	mov.f64 	%fd433, %fd449;
	mov.u64 	%rd323, %rd342;
	@%p51 bra 	$L__BB9_128;
$L__BB9_141:
	setp.le.s64 	%p52, %rd199, %rd330;
	@%p52 bra 	$L__BB9_164;
	cvt.u32.u64 	%r40, %rd330;
	cvt.u32.u64 	%r41, %rd199;
	sub.s32 	%r21, %r41, %r40;
	setp.ge.s32 	%p53, %r20, %r21;
	@%p53 bra 	$L__BB9_164;
	cvta.to.global.u64 	%rd133, %rd196;
	not.b32 	%r43, %r20;
	add.s32 	%r44, %r43, %r41;
	sub.s32 	%r22, %r44, %r40;
	and.b32  	%r46, %r22, 768;
	setp.eq.s32 	%p54, %r46, 768;
	mov.u32 	%r397, %r20;
	@%p54 bra 	$L__BB9_149;
	add.s64 	%rd223, %rd330, %rd105;
	add.s64 	%rd332, %rd223, %rd197;
	shl.b64 	%rd224, %rd223, 3;
	add.s64 	%rd331, %rd133, %rd224;
	shr.u32 	%r47, %r22, 8;
	add.s32 	%r48, %r47, 1;
	and.b32  	%r49, %r48, 3;
	neg.s32 	%r395, %r49;
	mov.u32 	%r397, %r20;
$L__BB9_145:
	.pragma "nounroll";
	mov.u64 	%rd138, %rd342;
	mov.f64 	%fd184, %fd449;
	ld.global.f64 	%fd185, [%rd331];
	setp.lt.f64 	%p55, %fd184, 0d0000000000000000;
	neg.f64 	%fd305, %fd184;
	selp.f64 	%fd186, %fd305, %fd184, %p55;
	setp.lt.f64 	%p56, %fd185, 0d0000000000000000;
	neg.f64 	%fd306, %fd185;
	selp.f64 	%fd187, %fd306, %fd185, %p56;
	setp.lt.f64 	%p57, %fd186, %fd187;
	mov.f64 	%fd449, %fd185;
	mov.u64 	%rd342, %rd332;
	@%p57 bra 	$L__BB9_148;
	setp.lt.f64 	%p58, %fd187, %fd186;
	mov.f64 	%fd449, %fd184;
	mov.u64 	%rd342, %rd138;
	@%p58 bra 	$L__BB9_148;
	setp.lt.s64 	%p59, %rd138, %rd332;
	selp.f64 	%fd449, %fd184, %fd185, %p59;
	min.s64 	%rd342, %rd138, %rd332;
$L__BB9_148:
	add.s32 	%r397, %r397, 256;
	add.s64 	%rd332, %rd332, 256;
	add.s64 	%rd331, %rd331, 2048;
	add.s32 	%r395, %r395, 1;
	setp.ne.s32 	%p60, %r395, 0;
	@%p60 bra 	$L__BB9_145;
$L__BB9_149:
	setp.lt.u32 	%p61, %r22, 768;
	@%p61 bra 	$L__BB9_164;
	add.s32 	%r398, %r397, 512;
$L__BB9_151:
	mov.u32 	%r30, %r398;
	add.s32 	%r50, %r30, -512;
	cvt.u64.u32 	%rd225, %r50;
	add.s64 	%rd226, %rd330, %rd225;
	shl.b64 	%rd227, %rd226, 3;
	add.s64 	%rd146, %rd133, %rd227;
	add.s64 	%rd147, %rd226, %rd197;
	ld.global.f64 	%fd193, [%rd146];
	setp.lt.f64 	%p62, %fd449, 0d0000000000000000;
	neg.f64 	%fd307, %fd449;
	selp.f64 	%fd194, %fd307, %fd449, %p62;
	setp.lt.f64 	%p63, %fd193, 0d0000000000000000;
	neg.f64 	%fd308, %fd193;
	selp.f64 	%fd195, %fd308, %fd193, %p63;
	setp.lt.f64 	%p64, %fd194, %fd195;
	mov.f64 	%fd445, %fd193;
	mov.u64 	%rd338, %rd147;
	@%p64 bra 	$L__BB9_154;
	setp.lt.f64 	%p65, %fd195, %fd194;
	mov.f64 	%fd445, %fd449;
	mov.u64 	%rd338, %rd342;
	@%p65 bra 	$L__BB9_154;
	setp.lt.s64 	%p66, %rd342, %rd147;
	selp.f64 	%fd445, %fd449, %fd193, %p66;
	min.s64 	%rd338, %rd342, %rd147;
$L__BB9_154:
	add.s32 	%r51, %r30, -256;
	cvt.u64.u32 	%rd228, %r51;
	add.s64 	%rd229, %rd330, %rd228;
	add.s64 	%rd150, %rd229, %rd197;
	ld.global.f64 	%fd198, [%rd146+2048];
	setp.lt.f64 	%p67, %fd445, 0d0000000000000000;
	neg.f64 	%fd309, %fd445;
	selp.f64 	%fd199, %fd309, %fd445, %p67;
	setp.lt.f64 	%p68, %fd198, 0d0000000000000000;
	neg.f64 	%fd310, %fd198;
	selp.f64 	%fd200, %fd310, %fd198, %p68;
	setp.lt.f64 	%p69, %fd199, %fd200;
	mov.f64 	%fd446, %fd198;
	mov.u64 	%rd339, %rd150;
	@%p69 bra 	$L__BB9_157;
	setp.lt.f64 	%p70, %fd200, %fd199;
	mov.f64 	%fd446, %fd445;
	mov.u64 	%rd339, %rd338;
	@%p70 bra 	$L__BB9_157;
	setp.lt.s64 	%p71, %rd338, %rd150;
	selp.f64 	%fd446, %fd445, %fd198, %p71;
	min.s64 	%rd339, %rd338, %rd150;
$L__BB9_157:
	cvt.u64.u32 	%rd230, %r30;
	add.s64 	%rd231, %rd330, %rd230;
	add.s64 	%rd153, %rd231, %rd197;
	ld.global.f64 	%fd203, [%rd146+4096];
	setp.lt.f64 	%p72, %fd446, 0d0000000000000000;
	neg.f64 	%fd311, %fd446;
	selp.f64 	%fd204, %fd311, %fd446, %p72;
	setp.lt.f64 	%p73, %fd203, 0d0000000000000000;
	neg.f64 	%fd312, %fd203;
	selp.f64 	%fd205, %fd312, %fd203, %p73;
	setp.lt.f64 	%p74, %fd204, %fd205;
	mov.f64 	%fd447, %fd203;
	mov.u64 	%rd340, %rd153;
	@%p74 bra 	$L__BB9_160;
	setp.lt.f64 	%p75, %fd205, %fd204;
	mov.f64 	%fd447, %fd446;
	mov.u64 	%rd340, %rd339;
	@%p75 bra 	$L__BB9_160;
	setp.lt.s64 	%p76, %rd339, %rd153;
	selp.f64 	%fd447, %fd446, %fd203, %p76;
	min.s64 	%rd340, %rd339, %rd153;
$L__BB9_160:
	add.s32 	%r52, %r30, 256;
	cvt.u64.u32 	%rd232, %r52;
	add.s64 	%rd233, %rd330, %rd232;
	add.s64 	%rd156, %rd233, %rd197;
	ld.global.f64 	%fd208, [%rd146+6144];
	setp.lt.f64 	%p77, %fd447, 0d0000000000000000;
	neg.f64 	%fd313, %fd447;
	selp.f64 	%fd209, %fd313, %fd447, %p77;
	setp.lt.f64 	%p78, %fd208, 0d0000000000000000;
	neg.f64 	%fd314, %fd208;
	selp.f64 	%fd210, %fd314, %fd208, %p78;
	setp.lt.f64 	%p79, %fd209, %fd210;
	mov.f64 	%fd449, %fd208;
	mov.u64 	%rd342, %rd156;
	@%p79 bra 	$L__BB9_163;
	setp.lt.f64 	%p80, %fd210, %fd209;
	mov.f64 	%fd449, %fd447;
	mov.u64 	%rd342, %rd340;
	@%p80 bra 	$L__BB9_163;
	setp.lt.s64 	%p81, %rd340, %rd156;
	selp.f64 	%fd449, %fd447, %fd208, %p81;
	min.s64 	%rd342, %rd340, %rd156;
$L__BB9_163:
	add.s32 	%r398, %r30, 1024;
	add.s32 	%r53, %r30, 512;
	setp.lt.s32 	%p82, %r53, %r21;
	@%p82 bra 	$L__BB9_151;
$L__BB9_164:
	// begin inline asm
	mov.u32 %r54, %laneid;
	// end inline asm
	mov.b64 	%rd234, %fd449;
	mov.b64 	{%r56, %r61}, %rd234;
	mov.b32 	%r72, 1;
	mov.b32 	%r73, 31;
	mov.b32 	%r74, -1;
	// begin inline asm
	shfl.sync.down.b32 %r55, %r56, %r72, %r73, %r74;
	// end inline asm
	// begin inline asm
	shfl.sync.down.b32 %r60, %r61, %r72, %r73, %r74;
	// end inline asm
	mov.b64 	%rd235, {%r55, %r60};
	mov.b64 	%fd214, %rd235;
	mov.b64 	{%r66, %r71}, %rd342;
	// begin inline asm
	shfl.sync.down.b32 %r65, %r66, %r72, %r73, %r74;
	// end inline asm
	// begin inline asm
	shfl.sync.down.b32 %r70, %r71, %r72, %r73, %r74;
	// end inline asm
	mov.b64 	%rd160, {%r65, %r70};
	setp.gt.s32 	%p83, %r54, 30;
	mov.f64 	%fd450, %fd449;
	mov.u64 	%rd343, %rd342;
	@%p83 bra 	$L__BB9_168;
	setp.lt.f64 	%p84, %fd449, 0d0000000000000000;
	neg.f64 	%fd315, %fd449;
	selp.f64 	%fd215, %fd315, %fd449, %p84;
	setp.lt.f64 	%p85, %fd214, 0d0000000000000000;
	neg.f64 	%fd316, %fd214;
	selp.f64 	%fd216, %fd316, %fd214, %p85;
	setp.lt.f64 	%p86, %fd215, %fd216;
	mov.f64 	%fd450, %fd214;
	mov.u64 	%rd343, %rd160;
	@%p86 bra 	$L__BB9_168;
	setp.lt.f64 	%p87, %fd216, %fd215;
	mov.f64 	%fd450, %fd449;
	mov.u64 	%rd343, %rd342;
	@%p87 bra 	$L__BB9_168;
	setp.lt.s64 	%p88, %rd342, %rd160;
	selp.f64 	%fd450, %fd449, %fd214, %p88;
	min.s64 	%rd343, %rd342, %rd160;
$L__BB9_168:
	mov.b64 	%rd236, %fd450;
	mov.b64 	{%r76, %r81}, %rd236;
	mov.b32 	%r92, 2;
	mov.b32 	%r93, 31;
	mov.b32 	%r94, -1;
	// begin inline asm
	shfl.sync.down.b32 %r75, %r76, %r92, %r93, %r94;
	// end inline asm
	// begin inline asm
	shfl.sync.down.b32 %r80, %r81, %r92, %r93, %r94;
	// end inline asm
	mov.b64 	%rd237, {%r75, %r80};
	mov.b64 	%fd219, %rd237;
	mov.b64 	{%r86, %r91}, %rd343;
	// begin inline asm
	shfl.sync.down.b32 %r85, %r86, %r92, %r93, %r94;
	// end inline asm
	// begin inline asm
	shfl.sync.down.b32 %r90, %r91, %r92, %r93, %r94;
	// end inline asm
	mov.b64 	%rd163, {%r85, %r90};
	setp.gt.s32 	%p89, %r54, 29;
	mov.f64 	%fd451, %fd450;
	mov.u64 	%rd344, %rd343;
	@%p89 bra 	$L__BB9_172;
	setp.lt.f64 	%p90, %fd450, 0d0000000000000000;
	neg.f64 	%fd317, %fd450;
	selp.f64 	%fd220, %fd317, %fd450, %p90;
	setp.lt.f64 	%p91, %fd219, 0d0000000000000000;
	neg.f64 	%fd318, %fd219;
	selp.f64 	%fd221, %fd318, %fd219, %p91;
	setp.lt.f64 	%p92, %fd220, %fd221;
	mov.f64 	%fd451, %fd219;
	mov.u64 	%rd344, %rd163;
	@%p92 bra 	$L__BB9_172;
	setp.lt.f64 	%p93, %fd221, %fd220;
	mov.f64 	%fd451, %fd450;
	mov.u64 	%rd344, %rd343;
	@%p93 bra 	$L__BB9_172;
	setp.lt.s64 	%p94, %rd343, %rd163;
	selp.f64 	%fd451, %fd450, %fd219, %p94;
	min.s64 	%rd344, %rd343, %rd163;
$L__BB9_172:
	mov.b64 	%rd238, %fd451;
	mov.b64 	{%r96, %r101}, %rd238;
	mov.b32 	%r112, 4;
	mov.b32 	%r113, 31;
	mov.b32 	%r114, -1;
	// begin inline asm
	shfl.sync.down.b32 %r95, %r96, %r112, %r113, %r114;
	// end inline asm
	// begin inline asm
	shfl.sync.down.b32 %r100, %r101, %r112, %r113, %r114;
	// end inline asm
	mov.b64 	%rd239, {%r95, %r100};
	mov.b64 	%fd224, %rd239;
	mov.b64 	{%r106, %r111}, %rd344;
	// begin inline asm
	shfl.sync.down.b32 %r105, %r106, %r112, %r113, %r114;
	// end inline asm
	// begin inline asm
	shfl.sync.down.b32 %r110, %r111, %r112, %r113, %r114;
	// end inline asm
	mov.b64 	%rd166, {%r105, %r110};
	setp.gt.s32 	%p95, %r54, 27;
	mov.f64 	%fd452, %fd451;
	mov.u64 	%rd345, %rd344;
	@%p95 bra 	$L__BB9_176;
	setp.lt.f64 	%p96, %fd451, 0d0000000000000000;
	neg.f64 	%fd319, %fd451;
	selp.f64 	%fd225, %fd319, %fd451, %p96;
	setp.lt.f64 	%p97, %fd224, 0d0000000000000000;
	neg.f64 	%fd320, %fd224;
	selp.f64 	%fd226, %fd320, %fd224, %p97;
	setp.lt.f64 	%p98, %fd225, %fd226;
	mov.f64 	%fd452, %fd224;
	mov.u64 	%rd345, %rd166;
	@%p98 bra 	$L__BB9_176;
	setp.lt.f64 	%p99, %fd226, %fd225;
	mov.f64 	%fd452, %fd451;
	mov.u64 	%rd345, %rd344;
	@%p99 bra 	$L__BB9_176;
	setp.lt.s64 	%p100, %rd344, %rd166;
	selp.f64 	%fd452, %fd451, %fd224, %p100;
	min.s64 	%rd345, %rd344, %rd166;
$L__BB9_176:
	mov.b64 	%rd240, %fd452;
	mov.b64 	{%r116, %r121}, %rd240;
	mov.b32 	%r132, 8;
	mov.b32 	%r133, 31;
	mov.b32 	%r134, -1;
	// begin inline asm
	shfl.sync.down.b32 %r115, %r116, %r132, %r133, %r134;
	// end inline asm
	// begin inline asm
	shfl.sync.down.b32 %r120, %r121, %r132, %r133, %r134;
	// end inline asm
	mov.b64 	%rd241, {%r115, %r120};
	mov.b64 	%fd229, %rd241;
	mov.b64 	{%r126, %r131}, %rd345;
	// begin inline asm
	shfl.sync.down.b32 %r125, %r126, %r132, %r133, %r134;
	// end inline asm
	// begin inline asm
	shfl.sync.down.b32 %r130, %r131, %r132, %r133, %r134;
	// end inline asm
	mov.b64 	%rd169, {%r125, %r130};
	setp.gt.s32 	%p101, %r54, 23;
	mov.f64 	%fd453, %fd452;
	mov.u64 	%rd346, %rd345;
	@%p101 bra 	$L__BB9_180;
	setp.lt.f64 	%p102, %fd452, 0d0000000000000000;
	neg.f64 	%fd321, %fd452;
	selp.f64 	%fd230, %fd321, %fd452, %p102;
	setp.lt.f64 	%p103, %fd229, 0d0000000000000000;
	neg.f64 	%fd322, %fd229;
	selp.f64 	%fd231, %fd322, %fd229, %p103;
	setp.lt.f64 	%p104, %fd230, %fd231;
	mov.f64 	%fd453, %fd229;
	mov.u64 	%rd346, %rd169;
	@%p104 bra 	$L__BB9_180;
	setp.lt.f64 	%p105, %fd231, %fd230;
	mov.f64 	%fd453, %fd452;
	mov.u64 	%rd346, %rd345;
	@%p105 bra 	$L__BB9_180;
	setp.lt.s64 	%p106, %rd345, %rd169;
	selp.f64 	%fd453, %fd452, %fd229, %p106;
	min.s64 	%rd346, %rd345, %rd169;
$L__BB9_180:
	mov.b64 	%rd242, %fd453;
	mov.b64 	{%r136, %r141}, %rd242;
	mov.b32 	%r152, 16;
	mov.b32 	%r153, 31;
	mov.b32 	%r154, -1;
	// begin inline asm
	shfl.sync.down.b32 %r135, %r136, %r152, %r153, %r154;
	// end inline asm
	// begin inline asm
	shfl.sync.down.b32 %r140, %r141, %r152, %r153, %r154;
	// end inline asm
	mov.b64 	%rd243, {%r135, %r140};
	mov.b64 	%fd234, %rd243;
	mov.b64 	{%r146, %r151}, %rd346;
	// begin inline asm
	shfl.sync.down.b32 %r145, %r146, %r152, %r153, %r154;
	// end inline asm
	// begin inline asm
	shfl.sync.down.b32 %r150, %r151, %r152, %r153, %r154;
	// end inline asm
	mov.b64 	%rd172, {%r145, %r150};
	setp.gt.s32 	%p107, %r54, 15;
	mov.f64 	%fd461, %fd453;
	mov.u64 	%rd354, %rd346;
	@%p107 bra 	$L__BB9_184;
	setp.lt.f64 	%p108, %fd453, 0d0000000000000000;
	neg.f64 	%fd323, %fd453;
	selp.f64 	%fd235, %fd323, %fd453, %p108;
	setp.lt.f64 	%p109, %fd234, 0d0000000000000000;
	neg.f64 	%fd324, %fd234;
	selp.f64 	%fd236, %fd324, %fd234, %p109;
	setp.lt.f64 	%p110, %fd235, %fd236;
	mov.f64 	%fd461, %fd234;
	mov.u64 	%rd354, %rd172;
	@%p110 bra 	$L__BB9_184;
	setp.lt.f64 	%p111, %fd236, %fd235;
	mov.f64 	%fd461, %fd453;
	mov.u64 	%rd354, %rd346;
	@%p111 bra 	$L__BB9_184;
	setp.lt.s64 	%p112, %rd346, %rd172;
	selp.f64 	%fd461, %fd453, %fd234, %p112;
	min.s64 	%rd354, %rd346, %rd172;
$L__BB9_184:
	setp.ne.s32 	%p113, %r54, 0;
	@%p113 bra 	$L__BB9_186;
	shr.u32 	%r155, %r20, 1;
	and.b32  	%r156, %r155, 496;
	mov.u32 	%r157, _ZN6thrust24THRUST_300001_SM_1000_NS8cuda_cub4core6detail5shmemE;
	add.s32 	%r158, %r157, %r156;
	st.shared.f64 	[%r158+8], %fd461;
	st.shared.u64 	[%r158+16], %rd354;
$L__BB9_186:
	bar.sync 	0;
	setp.ne.s32 	%p114, %r20, 0;
	@%p114 bra 	$L__BB9_208;
	ld.shared.f64 	%fd239, [_ZN6thrust24THRUST_300001_SM_1000_NS8cuda_cub4core6detail5shmemE+24];
	ld.shared.u64 	%rd175, [_ZN6thrust24THRUST_300001_SM_1000_NS8cuda_cub4core6detail5shmemE+32];
	setp.lt.f64 	%p115, %fd461, 0d0000000000000000;
	neg.f64 	%fd325, %fd461;
	selp.f64 	%fd240, %fd325, %fd461, %p115;
	setp.lt.f64 	%p116, %fd239, 0d0000000000000000;
	neg.f64 	%fd326, %fd239;
	selp.f64 	%fd241, %fd326, %fd239, %p116;
	setp.lt.f64 	%p117, %fd240, %fd241;
	mov.f64 	%fd455, %fd239;
	mov.u64 	%rd348, %rd175;
	@%p117 bra 	$L__BB9_190;
	setp.lt.f64 	%p118, %fd241, %fd240;
	mov.f64 	%fd455, %fd461;
	mov.u64 	%rd348, %rd354;
	@%p118 bra 	$L__BB9_190;
	setp.lt.s64 	%p119, %rd354, %rd175;
	selp.f64 	%fd455, %fd461, %fd239, %p119;
	min.s64 	%rd348, %rd354, %rd175;
$L__BB9_190:
	ld.shared.f64 	%fd244, [_ZN6thrust24THRUST_300001_SM_1000_NS8cuda_cub4core6detail5shmemE+40];
	ld.shared.u64 	%rd178, [_ZN6thrust24THRUST_300001_SM_1000_NS8cuda_cub4core6detail5shmemE+48];
	setp.lt.f64 	%p120, %fd455, 0d0000000000000000;
	neg.f64 	%fd327, %fd455;
	selp.f64 	%fd245, %fd327, %fd455, %p120;
	setp.lt.f64 	%p121, %fd244, 0d0000000000000000;
	neg.f64 	%fd328, %fd244;
	selp.f64 	%fd246, %fd328, %fd244, %p121;
	setp.lt.f64 	%p122, %fd245, %fd246;
	mov.f64 	%fd456, %fd244;
	mov.u64 	%rd349, %rd178;
	@%p122 bra 	$L__BB9_193;
	setp.lt.f64 	%p123, %fd246, %fd245;
	mov.f64 	%fd456, %fd455;
	mov.u64 	%rd349, %rd348;
	@%p123 bra 	$L__BB9_193;
	setp.lt.s64 	%p124, %rd348, %rd178;
	selp.f64 	%fd456, %fd455, %fd244, %p124;
	min.s64 	%rd349, %rd348, %rd178;
$L__BB9_193:
	ld.shared.f64 	%fd249, [_ZN6thrust24THRUST_300001_SM_1000_NS8cuda_cub4core6detail5shmemE+56];
	ld.shared.u64 	%rd181, [_ZN6thrust24THRUST_300001_SM_1000_NS8cuda_cub4core6detail5shmemE+64];
	setp.lt.f64 	%p125, %fd456, 0d0000000000000000;
	neg.f64 	%fd329, %fd456;
	selp.f64 	%fd250, %fd329, %fd456, %p125;
	setp.lt.f64 	%p126, %fd249, 0d0000000000000000;
	neg.f64 	%fd330, %fd249;
	selp.f64 	%fd251, %fd330, %fd249, %p126;
	setp.lt.f64 	%p127, %fd250, %fd251;
	mov.f64 	%fd457, %fd249;
	mov.u64 	%rd350, %rd181;
	@%p127 bra 	$L__BB9_196;
	setp.lt.f64 	%p128, %fd251, %fd250;
	mov.f64 	%fd457, %fd456;
	mov.u64 	%rd350, %rd349;
	@%p128 bra 	$L__BB9_196;
	setp.lt.s64 	%p129, %rd349, %rd181;
	selp.f64 	%fd457, %fd456, %fd249, %p129;
	min.s64 	%rd350, %rd349, %rd181;
$L__BB9_196:
	ld.shared.f64 	%fd254, [_ZN6thrust24THRUST_300001_SM_1000_NS8cuda_cub4core6detail5shmemE+72];
	ld.shared.u64 	%rd184, [_ZN6thrust24THRUST_300001_SM_1000_NS8cuda_cub4core6detail5shmemE+80];
	setp.lt.f64 	%p130, %fd457, 0d0000000000000000;
	neg.f64 	%fd331, %fd457;
	selp.f64 	%fd255, %fd331, %fd457, %p130;
	setp.lt.f64 	%p131, %fd254, 0d0000000000000000;
	neg.f64 	%fd332, %fd254;
	selp.f64 	%fd256, %fd332, %fd254, %p131;
	setp.lt.f64 	%p132, %fd255, %fd256;
	mov.f64 	%fd458, %fd254;
	mov.u64 	%rd351, %rd184;
	@%p132 bra 	$L__BB9_199;
	setp.lt.f64 	%p133, %fd256, %fd255;
	mov.f64 	%fd458, %fd457;
	mov.u64 	%rd351, %rd350;
	@%p133 bra 	$L__BB9_199;
	setp.lt.s64 	%p134, %rd350, %rd184;
	selp.f64 	%fd458, %fd457, %fd254, %p134;
	min.s64 	%rd351, %rd350, %rd184;
$L__BB9_199:
	ld.shared.f64 	%fd259, [_ZN6thrust24THRUST_300001_SM_1000_NS8cuda_cub4core6detail5shmemE+88];
	ld.shared.u64 	%rd187, [_ZN6thrust24THRUST_300001_SM_1000_NS8cuda_cub4core6detail5shmemE+96];
	setp.lt.f64 	%p135, %fd458, 0d0000000000000000;
	neg.f64 	%fd333, %fd458;
	selp.f64 	%fd260, %fd333, %fd458, %p135;
	setp.lt.f64 	%p136, %fd259, 0d0000000000000000;
	neg.f64 	%fd334, %fd259;
	selp.f64 	%fd261, %fd334, %fd259, %p136;
	setp.lt.f64 	%p137, %fd260, %fd261;
	mov.f64 	%fd459, %fd259;
	mov.u64 	%rd352, %rd187;
	@%p137 bra 	$L__BB9_202;
	setp.lt.f64 	%p138, %fd261, %fd260;
	mov.f64 	%fd459, %fd458;
	mov.u64 	%rd352, %rd351;
	@%p138 bra 	$L__BB9_202;
	setp.lt.s64 	%p139, %rd351, %rd187;
	selp.f64 	%fd459, %fd458, %fd259, %p139;
	min.s64 	%rd352, %rd351, %rd187;
$L__BB9_202:
	ld.shared.f64 	%fd264, [_ZN6thrust24THRUST_300001_SM_1000_NS8cuda_cub4core6detail5shmemE+104];
	ld.shared.u64 	%rd190, [_ZN6thrust24THRUST_300001_SM_1000_NS8cuda_cub4core6detail5shmemE+112];
	setp.lt.f64 	%p140, %fd459, 0d0000000000000000;
	neg.f64 	%fd335, %fd459;
	selp.f64 	%fd265, %fd335, %fd459, %p140;
	setp.lt.f64 	%p141, %fd264, 0d0000000000000000;
	neg.f64 	%fd336, %fd264;
	selp.f64 	%fd266, %fd336, %fd264, %p141;
	setp.lt.f64 	%p142, %fd265, %fd266;
	mov.f64 	%fd460, %fd264;
	mov.u64 	%rd353, %rd190;
	@%p142 bra 	$L__BB9_205;
	setp.lt.f64 	%p143, %fd266, %fd265;
	mov.f64 	%fd460, %fd459;
	mov.u64 	%rd353, %rd352;
	@%p143 bra 	$L__BB9_205;
	setp.lt.s64 	%p144, %rd352, %rd190;
	selp.f64 	%fd460, %fd459, %fd264, %p144;
	min.s64 	%rd353, %rd352, %rd190;
$L__BB9_205:
	ld.shared.f64 	%fd269, [_ZN6thrust24THRUST_300001_SM_1000_NS8cuda_cub4core6detail5shmemE+120];
	ld.shared.u64 	%rd193, [_ZN6thrust24THRUST_300001_SM_1000_NS8cuda_cub4core6detail5shmemE+128];
	setp.lt.f64 	%p145, %fd460, 0d0000000000000000;
	neg.f64 	%fd337, %fd460;
	selp.f64 	%fd270, %fd337, %fd460, %p145;
	setp.lt.f64 	%p146, %fd269, 0d0000000000000000;
	neg.f64 	%fd338, %fd269;
	selp.f64 	%fd271, %fd338, %fd269, %p146;
	setp.lt.f64 	%p147, %fd270, %fd271;
	mov.u64 	%rd354, %rd193;
	mov.f64 	%fd461, %fd269;
	@%p147 bra 	$L__BB9_208;
	setp.lt.f64 	%p148, %fd271, %fd270;
	mov.u64 	%rd354, %rd353;
	mov.f64 	%fd461, %fd460;
	@%p148 bra 	$L__BB9_208;
	setp.lt.s64 	%p149, %rd353, %rd193;
	selp.f64 	%fd461, %fd460, %fd269, %p149;
	min.s64 	%rd354, %rd353, %rd193;
$L__BB9_208:
	mov.u32 	%r389, %tid.x;
	setp.ne.s32 	%p324, %r389, 0;
	@%p324 bra 	$L__BB9_210;
	ld.param.u64 	%rd285, [_ZN6thrust24THRUST_300001_SM_1000_NS8cuda_cub4core6detail13_kernel_agentINS1_8__reduce11ReduceAgentINS0_12zip_iteratorIN4cuda3std3__45tupleIJNS0_10device_ptrIdEENS0_17counting_iteratorIlNS0_11use_defaultESF_SF_EEEEEEEPNSB_IJdlEEESJ_lNS1_9__extrema9arg_max_fIdl10comparatorEEEEJSI_SK_lN3cub18CUB_300001_SM_100013GridEvenShareIlEENSR_9GridQueueIyEESO_EEEvDpT0__param_1];
	cvta.to.global.u64 	%rd282, %rd285;
	mul.wide.u32 	%rd283, %r1, 16;
	add.s64 	%rd284, %rd282, %rd283;
	st.global.f64 	[%rd284], %fd461;
	st.global.u64 	[%rd284+8], %rd354;
$L__BB9_210:
	ret;

}
	// .globl	_ZN6thrust24THRUST_300001_SM_1000_NS8cuda_cub4core6detail13_kernel_agentINS1_8__reduce10DrainAgentIlEEJN3cub18CUB_300001_SM_10009GridQueueIyEElEEEvDpT0_
.visible .entry _ZN6thrust24THRUST_300001_SM_1000_NS8cuda_cub4core6detail13_kernel_agentINS1_8__reduce10DrainAgentIlEEJN3cub18CUB_300001_SM_10009GridQueueIyEElEEEvDpT0_(
	.param .align 8 .b8 _ZN6thrust24THRUST_300001_SM_1000_NS8cuda_cub4core6detail13_kernel_agentINS1_8__reduce10DrainAgentIlEEJN3cub18CUB_300001_SM_10009GridQueueIyEElEEEvDpT0__param_0[8],
	.param .u64 _ZN6thrust24THRUST_300001_SM_1000_NS8cuda_cub4core6detail13_kernel_agentINS1_8__reduce10DrainAgentIlEEJN3cub18CUB_300001_SM_10009GridQueueIyEElEEEvDpT0__param_1
)
.maxntid 1
{
	.reg .b64 	%rd<5>;

	ld.param.u64 	%rd1, [_ZN6thrust24THRUST_300001_SM_1000_NS8cuda_cub4core6detail13_kernel_agentINS1_8__reduce10DrainAgentIlEEJN3cub18CUB_300001_SM_10009GridQueueIyEElEEEvDpT0__param_0];
	ld.param.u64 	%rd2, [_ZN6thrust24THRUST_300001_SM_1000_NS8cuda_cub4core6detail13_kernel_agentINS1_8__reduce10DrainAgentIlEEJN3cub18CUB_300001_SM_10009GridQueueIyEElEEEvDpT0__param_1];
	cvta.to.global.u64 	%rd3, %rd1;
	st.global.u64 	[%rd3], %rd2;
	mov.b64 	%rd4, 0;
	st.global.u64 	[%rd3+8], %rd4;
	ret;

}
	// .globl	_ZN6thrust24THRUST_300001_SM_1000_NS8cuda_cub4core6detail13_kernel_agentINS1_8__reduce11ReduceAgentIPN4cuda3std3__45tupleIJdlEEESC_SB_lNS1_9__extrema9arg_max_fIdl10comparatorEEEEJSC_SC_iSG_EEEvDpT0_
.visible .entry _ZN6thrust24THRUST_300001_SM_1000_NS8cuda_cub4core6detail13_kernel_agentINS1_8__reduce11ReduceAgentIPN4cuda3std3__45tupleIJdlEEESC_SB_lNS1_9__extrema9arg_max_fIdl10comparatorEEEEJSC_SC_iSG_EEEvDpT0_(
	.param .u64 .ptr .align 1 _ZN6thrust24THRUST_300001_SM_1000_NS8cuda_cub4core6detail13_kernel_agentINS1_8__reduce11ReduceAgentIPN4cuda3std3__45tupleIJdlEEESC_SB_lNS1_9__extrema9arg_max_fIdl10comparatorEEEEJSC_SC_iSG_EEEvDpT0__param_0,
	.param .u64 .ptr .align 1 _ZN6thrust24THRUST_300001_SM_1000_NS8cuda_cub4core6detail13_kernel_agentINS1_8__reduce11ReduceAgentIPN4cuda3std3__45tupleIJdlEEESC_SB_lNS1_9__extrema9arg_max_fIdl10comparatorEEEEJSC_SC_iSG_EEEvDpT0__param_1,
	.param .u32 _ZN6thrust24THRUST_300001_SM_1000_NS8cuda_cub4core6detail13_kernel_agentINS1_8__reduce11ReduceAgentIPN4cuda3std3__45tupleIJdlEEESC_SB_lNS1_9__extrema9arg_max_fIdl10comparatorEEEEJSC_SC_iSG_EEEvDpT0__param_2,
	.param .align 1 .b8 _ZN6thrust24THRUST_300001_SM_1000_NS8cuda_cub4core6detail13_kernel_agentINS1_8__reduce11ReduceAgentIPN4cuda3std3__45tupleIJdlEEESC_SB_lNS1_9__extrema9arg_max_fIdl10comparatorEEEEJSC_SC_iSG_EEEvDpT0__param_3[1]
)
.maxntid 256
{
	.reg .pred 	%p<332>;
	.reg .b32 	%r<374>;
	.reg .b64 	%rd<407>;
	.reg .b64 	%fd<468>;

	ld.param.u64 	%rd197, [_ZN6thrust24THRUST_300001_SM_1000_NS8cuda_cub4core6detail13_kernel_agentINS1_8__reduce11ReduceAgentIPN4cuda3std3__45tupleIJdlEEESC_SB_lNS1_9__extrema9arg_max_fIdl10comparatorEEEEJSC_SC_iSG_EEEvDpT0__param_0];
	ld.param.u32 	%r29, [_ZN6thrust24THRUST_300001_SM_1000_NS8cuda_cub4core6detail13_kernel_agentINS1_8__reduce11ReduceAgentIPN4cuda3std3__45tupleIJdlEEESC_SB_lNS1_9__extrema9arg_max_fIdl10comparatorEEEEJSC_SC_iSG_EEEvDpT0__param_2];
	setp.eq.s32 	%p1, %r29, 0;
	@%p1 bra 	$L__BB11_212;
	setp.gt.s32 	%p2, %r29, 1279;
	@%p2 bra 	$L__BB11_121;
	mov.u32 	%r1, %tid.x;
	setp.ge.s32 	%p157, %r1, %r29;
	mov.f64 	%fd411, 0d0000000000000000;
	mov.b64 	%rd345, 0;
	mov.u32 	%r368, %r1;
	@%p157 bra 	$L__BB11_4;
	mul.wide.u32 	%rd289, %r1, 16;
	add.s64 	%rd286, %rd197, %rd289;
	// begin inline asm
	ld.global.nc.u64 %rd285, [%rd286];
	// end inline asm
	add.s64 	%rd288, %rd286, 8;
	// begin inline asm
	ld.global.nc.u64 %rd345, [%rd288];
	// end inline asm
	mov.b64 	%fd411, %rd285;
	add.s32 	%r368, %r1, 256;
$L__BB11_4:
	setp.ge.s32 	%p158, %r368, %r29;
	@%p158 bra 	$L__BB11_25;
	not.b32 	%r141, %r368;
	add.s32 	%r4, %r29, %r141;
	and.b32  	%r142, %r4, 768;
	setp.eq.s32 	%p159, %r142, 768;
	@%p159 bra 	$L__BB11_11;
	mul.wide.u32 	%rd291, %r368, 16;
	add.s64 	%rd336, %rd197, %rd291;
	shr.u32 	%r143, %r4, 8;
	add.s32 	%r144, %r143, 1;
	and.b32  	%r145, %r144, 3;
	neg.s32 	%r366, %r145;
$L__BB11_7:
	.pragma "nounroll";
	mov.u64 	%rd5, %rd345;
	mov.f64 	%fd3, %fd411;
	// begin inline asm
	ld.global.nc.u64 %rd292, [%rd336];
	// end inline asm
	add.s64 	%rd295, %rd336, 8;
	// begin inline asm
	ld.global.nc.u64 %rd294, [%rd295];
	// end inline asm
	mov.b64 	%fd4, %rd292;
	setp.lt.f64 	%p160, %fd3, 0d0000000000000000;
	neg.f64 	%fd344, %fd3;
	selp.f64 	%fd5, %fd344, %fd3, %p160;
	setp.lt.f64 	%p161, %fd4, 0d0000000000000000;
	neg.f64 	%fd345, %fd4;
	selp.f64 	%fd6, %fd345, %fd4, %p161;
	setp.lt.f64 	%p162, %fd5, %fd6;
	mov.u64 	%rd345, %rd294;
	mov.f64 	%fd411, %fd4;
	@%p162 bra 	$L__BB11_10;
	setp.lt.f64 	%p163, %fd6, %fd5;
	mov.u64 	%rd345, %rd5;
	mov.f64 	%fd411, %fd3;
	@%p163 bra 	$L__BB11_10;
	setp.lt.s64 	%p164, %rd5, %rd294;
	min.s64 	%rd345, %rd5, %rd294;
	selp.f64 	%fd411, %fd3, %fd4, %p164;
$L__BB11_10:
	add.s32 	%r368, %r368, 256;
	add.s64 	%rd336, %rd336, 4096;
	add.s32 	%r366, %r366, 1;
	setp.ne.s32 	%p165, %r366, 0;
	@%p165 bra 	$L__BB11_7;
$L__BB11_11:
	setp.lt.u32 	%p166, %r4, 768;
	@%p166 bra 	$L__BB11_25;
$L__BB11_12:
	mul.wide.s32 	%rd300, %r368, 16;
	add.s64 	%rd297, %rd197, %rd300;
	// begin inline asm
	ld.global.nc.u64 %rd296, [%rd297];
	// end inline asm
	add.s64 	%rd299, %rd297, 8;
	// begin inline asm
	ld.global.nc.u64 %rd298, [%rd299];
	// end inline asm
	mov.b64 	%fd12, %rd296;
	setp.lt.f64 	%p167, %fd411, 0d0000000000000000;
	neg.f64 	%fd346, %fd411;
	selp.f64 	%fd13, %fd346, %fd411, %p167;
	setp.lt.f64 	%p168, %fd12, 0d0000000000000000;
	neg.f64 	%fd347, %fd12;
	selp.f64 	%fd14, %fd347, %fd12, %p168;
	setp.lt.f64 	%p169, %fd13, %fd14;
	mov.u64 	%rd342, %rd298;
	mov.f64 	%fd408, %fd12;
	@%p169 bra 	$L__BB11_15;
	setp.lt.f64 	%p170, %fd14, %fd13;
	mov.u64 	%rd342, %rd345;
	mov.f64 	%fd408, %fd411;
	@%p170 bra 	$L__BB11_15;
	setp.lt.s64 	%p171, %rd345, %rd298;
	min.s64 	%rd342, %rd345, %rd298;
	selp.f64 	%fd408, %fd411, %fd12, %p171;
$L__BB11_15:
	add.s64 	%rd302, %rd297, 4096;
	// begin inline asm
	ld.global.nc.u64 %rd301, [%rd302];
	// end inline asm
	add.s64 	%rd304, %rd297, 4104;
	// begin inline asm
	ld.global.nc.u64 %rd303, [%rd304];
	// end inline asm
	mov.b64 	%fd17, %rd301;
	setp.lt.f64 	%p172, %fd408, 0d0000000000000000;
	neg.f64 	%fd348, %fd408;
	selp.f64 	%fd18, %fd348, %fd408, %p172;
	setp.lt.f64 	%p173, %fd17, 0d0000000000000000;
	neg.f64 	%fd349, %fd17;
	selp.f64 	%fd19, %fd349, %fd17, %p173;
	setp.lt.f64 	%p174, %fd18, %fd19;
	mov.u64 	%rd343, %rd303;
	mov.f64 	%fd409, %fd17;
	@%p174 bra 	$L__BB11_18;
	setp.lt.f64 	%p175, %fd19, %fd18;
	mov.u64 	%rd343, %rd342;
	mov.f64 	%fd409, %fd408;
	@%p175 bra 	$L__BB11_18;
	setp.lt.s64 	%p176, %rd342, %rd303;
	min.s64 	%rd343, %rd342, %rd303;
	selp.f64 	%fd409, %fd408, %fd17, %p176;
$L__BB11_18:
	add.s64 	%rd306, %rd297, 8192;
	// begin inline asm
	ld.global.nc.u64 %rd305, [%rd306];
	// end inline asm
	add.s64 	%rd308, %rd297, 8200;
	// begin inline asm
	ld.global.nc.u64 %rd307, [%rd308];
	// end inline asm
	mov.b64 	%fd22, %rd305;
	setp.lt.f64 	%p177, %fd409, 0d0000000000000000;
	neg.f64 	%fd350, %fd409;
	selp.f64 	%fd23, %fd350, %fd409, %p177;
	setp.lt.f64 	%p178, %fd22, 0d0000000000000000;
	neg.f64 	%fd351, %fd22;
	selp.f64 	%fd24, %fd351, %fd22, %p178;
	setp.lt.f64 	%p179, %fd23, %fd24;
	mov.u64 	%rd344, %rd307;
	mov.f64 	%fd410, %fd22;
	@%p179 bra 	$L__BB11_21;
	setp.lt.f64 	%p180, %fd24, %fd23;
	mov.u64 	%rd344, %rd343;
	mov.f64 	%fd410, %fd409;
	@%p180 bra 	$L__BB11_21;
	setp.lt.s64 	%p181, %rd343, %rd307;
	min.s64 	%rd344, %rd343, %rd307;
	selp.f64 	%fd410, %fd409, %fd22, %p181;
$L__BB11_21:
	add.s64 	%rd310, %rd297, 12288;
	// begin inline asm
	ld.global.nc.u64 %rd309, [%rd310];
	// end inline asm
	add.s64 	%rd312, %rd297, 12296;
	// begin inline asm
	ld.global.nc.u64 %rd311, [%rd312];
	// end inline asm
	mov.b64 	%fd27, %rd309;
	setp.lt.f64 	%p182, %fd410, 0d0000000000000000;
	neg.f64 	%fd352, %fd410;
	selp.f64 	%fd28, %fd352, %fd410, %p182;
	setp.lt.f64 	%p183, %fd27, 0d0000000000000000;
	neg.f64 	%fd353, %fd27;
	selp.f64 	%fd29, %fd353, %fd27, %p183;
	setp.lt.f64 	%p184, %fd28, %fd29;
	mov.u64 	%rd345, %rd311;
	mov.f64 	%fd411, %fd27;
	@%p184 bra 	$L__BB11_24;
	setp.lt.f64 	%p185, %fd29, %fd28;
	mov.u64 	%rd345, %rd344;
	mov.f64 	%fd411, %fd410;
	@%p185 bra 	$L__BB11_24;
	setp.lt.s64 	%p186, %rd344, %rd311;
	min.s64 	%rd345, %rd344, %rd311;
	selp.f64 	%fd411, %fd410, %fd27, %p186;
$L__BB11_24:
	add.s32 	%r368, %r368, 1024;
	setp.lt.s32 	%p187, %r368, %r29;
	@%p187 bra 	$L__BB11_12;
$L__BB11_25:
	setp.lt.s32 	%p188, %r29, 256;
	@%p188 bra 	$L__BB11_70;
	// begin inline asm
	mov.u32 %r259, %laneid;
	// end inline asm
	mov.b64 	%rd323, %fd411;
	mov.b64 	{%r261, %r266}, %rd323;
	mov.b32 	%r277, 1;
	mov.b32 	%r278, 31;
	mov.b32 	%r279, -1;
	// begin inline asm
	shfl.sync.down.b32 %r260, %r261, %r277, %r278, %r279;
	// end inline asm
	// begin inline asm
	shfl.sync.down.b32 %r265, %r266, %r277, %r278, %r279;
	// end inline asm
	mov.b64 	%rd324, {%r260, %r265};
	mov.b64 	%fd33, %rd324;
	mov.b64 	{%r271, %r276}, %rd345;
	// begin inline asm
	shfl.sync.down.b32 %r270, %r271, %r277, %r278, %r279;
	// end inline asm
	// begin inline asm
	shfl.sync.down.b32 %r275, %r276, %r277, %r278, %r279;
	// end inline asm
	mov.b64 	%rd27, {%r270, %r275};
	setp.gt.s32 	%p264, %r259, 30;
	mov.u64 	%rd347, %rd345;
	mov.f64 	%fd413, %fd411;
	@%p264 bra 	$L__BB11_30;
	setp.lt.f64 	%p265, %fd411, 0d0000000000000000;
	neg.f64 	%fd378, %fd411;
	selp.f64 	%fd34, %fd378, %fd411, %p265;
	setp.lt.f64 	%p266, %fd33, 0d0000000000000000;
	neg.f64 	%fd379, %fd33;
	selp.f64 	%fd35, %fd379, %fd33, %p266;
	setp.lt.f64 	%p267, %fd34, %fd35;
	mov.u64 	%rd347, %rd27;
	mov.f64 	%fd413, %fd33;
	@%p267 bra 	$L__BB11_30;
	setp.lt.f64 	%p268, %fd35, %fd34;
	mov.u64 	%rd347, %rd345;
	mov.f64 	%fd413, %fd411;
	@%p268 bra 	$L__BB11_30;
	setp.lt.s64 	%p269, %rd345, %rd27;
	min.s64 	%rd347, %rd345, %rd27;
	selp.f64 	%fd413, %fd411, %fd33, %p269;
$L__BB11_30:
	mov.b64 	%rd325, %fd413;
	mov.b64 	{%r281, %r286}, %rd325;
	mov.b32 	%r297, 2;
	mov.b32 	%r298, 31;
	mov.b32 	%r299, -1;
	// begin inline asm
	shfl.sync.down.b32 %r280, %r281, %r297, %r298, %r299;
	// end inline asm
	// begin inline asm
	shfl.sync.down.b32 %r285, %r286, %r297, %r298, %r299;
	// end inline asm
	mov.b64 	%rd326, {%r280, %r285};
	mov.b64 	%fd38, %rd326;
	mov.b64 	{%r291, %r296}, %rd347;
	// begin inline asm
	shfl.sync.down.b32 %r290, %r291, %r297, %r298, %r299;
	// end inline asm
	// begin inline asm
	shfl.sync.down.b32 %r295, %r296, %r297, %r298, %r299;
	// end inline asm
	mov.b64 	%rd30, {%r290, %r295};
	setp.gt.s32 	%p270, %r259, 29;
	mov.u64 	%rd348, %rd347;
	mov.f64 	%fd414, %fd413;
	@%p270 bra 	$L__BB11_34;
	setp.lt.f64 	%p271, %fd413, 0d0000000000000000;
	neg.f64 	%fd380, %fd413;
	selp.f64 	%fd39, %fd380, %fd413, %p271;
	setp.lt.f64 	%p272, %fd38, 0d0000000000000000;
	neg.f64 	%fd381, %fd38;
	selp.f64 	%fd40, %fd381, %fd38, %p272;
	setp.lt.f64 	%p273, %fd39, %fd40;
	mov.u64 	%rd348, %rd30;
	mov.f64 	%fd414, %fd38;
	@%p273 bra 	$L__BB11_34;
	setp.lt.f64 	%p274, %fd40, %fd39;
	mov.u64 	%rd348, %rd347;
	mov.f64 	%fd414, %fd413;
	@%p274 bra 	$L__BB11_34;
	setp.lt.s64 	%p275, %rd347, %rd30;
	min.s64 	%rd348, %rd347, %rd30;
	selp.f64 	%fd414, %fd413, %fd38, %p275;
$L__BB11_34:
	mov.b64 	%rd327, %fd414;
	mov.b64 	{%r301, %r306}, %rd327;
	mov.b32 	%r317, 4;
	mov.b32 	%r318, 31;
	mov.b32 	%r319, -1;
	// begin inline asm
	shfl.sync.down.b32 %r300, %r301, %r317, %r318, %r319;
	// end inline asm
	// begin inline asm
	shfl.sync.down.b32 %r305, %r306, %r317, %r318, %r319;
	// end inline asm
	mov.b64 	%rd328, {%r300, %r305};
	mov.b64 	%fd43, %rd328;
	mov.b64 	{%r311, %r316}, %rd348;
	// begin inline asm
	shfl.sync.down.b32 %r310, %r311, %r317, %r318, %r319;
	// end inline asm
	// begin inline asm
	shfl.sync.down.b32 %r315, %r316, %r317, %r318, %r319;
	// end inline asm
	mov.b64 	%rd33, {%r310, %r315};
	setp.gt.s32 	%p276, %r259, 27;
	mov.u64 	%rd349, %rd348;
	mov.f64 	%fd415, %fd414;
	@%p276 bra 	$L__BB11_38;
	setp.lt.f64 	%p277, %fd414, 0d0000000000000000;
	neg.f64 	%fd382, %fd414;
	selp.f64 	%fd44, %fd382, %fd414, %p277;
	setp.lt.f64 	%p278, %fd43, 0d0000000000000000;
	neg.f64 	%fd383, %fd43;
	selp.f64 	%fd45, %fd383, %fd43, %p278;
	setp.lt.f64 	%p279, %fd44, %fd45;
	mov.u64 	%rd349, %rd33;
	mov.f64 	%fd415, %fd43;
	@%p279 bra 	$L__BB11_38;
	setp.lt.f64 	%p280, %fd45, %fd44;
	mov.u64 	%rd349, %rd348;
	mov.f64 	%fd415, %fd414;
	@%p280 bra 	$L__BB11_38;
	setp.lt.s64 	%p281, %rd348, %rd33;
	min.s64 	%rd349, %rd348, %rd33;
	selp.f64 	%fd415, %fd414, %fd43, %p281;
$L__BB11_38:
	mov.b64 	%rd329, %fd415;
	mov.b64 	{%r321, %r326}, %rd329;
	mov.b32 	%r337, 8;
	mov.b32 	%r338, 31;
	mov.b32 	%r339, -1;
	// begin inline asm
	shfl.sync.down.b32 %r320, %r321, %r337, %r338, %r339;
	// end inline asm
	// begin inline asm
	shfl.sync.down.b32 %r325, %r326, %r337, %r338, %r339;
	// end inline asm
	mov.b64 	%rd330, {%r320, %r325};
	mov.b64 	%fd48, %rd330;
	mov.b64 	{%r331, %r336}, %rd349;
	// begin inline asm
	shfl.sync.down.b32 %r330, %r331, %r337, %r338, %r339;
	// end inline asm
	// begin inline asm
	shfl.sync.down.b32 %r335, %r336, %r337, %r338, %r339;
	// end inline asm
	mov.b64 	%rd36, {%r330, %r335};
	setp.gt.s32 	%p282, %r259, 23;
	mov.u64 	%rd350, %rd349;
	mov.f64 	%fd416, %fd415;
	@%p282 bra 	$L__BB11_42;
	setp.lt.f64 	%p283, %fd415, 0d0000000000000000;
	neg.f64 	%fd384, %fd415;
	selp.f64 	%fd49, %fd384, %fd415, %p283;
	setp.lt.f64 	%p284, %fd48, 0d0000000000000000;
	neg.f64 	%fd385, %fd48;
	selp.f64 	%fd50, %fd385, %fd48, %p284;
	setp.lt.f64 	%p285, %fd49, %fd50;
	mov.u64 	%rd350, %rd36;
	mov.f64 	%fd416, %fd48;
	@%p285 bra 	$L__BB11_42;
	setp.lt.f64 	%p286, %fd50, %fd49;
	mov.u64 	%rd350, %rd349;
	mov.f64 	%fd416, %fd415;
	@%p286 bra 	$L__BB11_42;
	setp.lt.s64 	%p287, %rd349, %rd36;
	min.s64 	%rd350, %rd349, %rd36;
	selp.f64 	%fd416, %fd415, %fd48, %p287;
$L__BB11_42:
	mov.b64 	%rd331, %fd416;
	mov.b64 	{%r341, %r346}, %rd331;
	mov.b32 	%r357, 16;
	mov.b32 	%r358, 31;
	mov.b32 	%r359, -1;
	// begin inline asm
	shfl.sync.down.b32 %r340, %r341, %r357, %r358, %r359;
	// end inline asm
	// begin inline asm
	shfl.sync.down.b32 %r345, %r346, %r357, %r358, %r359;
	// end inline asm
	mov.b64 	%rd332, {%r340, %r345};
	mov.b64 	%fd53, %rd332;
	mov.b64 	{%r351, %r356}, %rd350;
	// begin inline asm
	shfl.sync.down.b32 %r350, %r351, %r357, %r358, %r359;
	// end inline asm
	// begin inline asm
	shfl.sync.down.b32 %r355, %r356, %r357, %r358, %r359;
	// end inline asm
	mov.b64 	%rd39, {%r350, %r355};
	setp.gt.s32 	%p288, %r259, 15;
	mov.u64 	%rd406, %rd350;
	mov.f64 	%fd467, %fd416;
	@%p288 bra 	$L__BB11_46;
	setp.lt.f64 	%p289, %fd416, 0d0000000000000000;
	neg.f64 	%fd386, %fd416;
	selp.f64 	%fd54, %fd386, %fd416, %p289;
	setp.lt.f64 	%p290, %fd53, 0d0000000000000000;
	neg.f64 	%fd387, %fd53;
	selp.f64 	%fd55, %fd387, %fd53, %p290;
	setp.lt.f64 	%p291, %fd54, %fd55;
	mov.u64 	%rd406, %rd39;
	mov.f64 	%fd467, %fd53;
	@%p291 bra 	$L__BB11_46;
	setp.lt.f64 	%p292, %fd55, %fd54;
	mov.u64 	%rd406, %rd350;
	mov.f64 	%fd467, %fd416;
	@%p292 bra 	$L__BB11_46;
	setp.lt.s64 	%p293, %rd350, %rd39;
	min.s64 	%rd406, %rd350, %rd39;
	selp.f64 	%fd467, %fd416, %fd53, %p293;
$L__BB11_46:
	setp.ne.s32 	%p294, %r259, 0;
	@%p294 bra 	$L__BB11_48;
	shr.u32 	%r360, %r1, 1;
	and.b32  	%r361, %r360, 496;
	mov.u32 	%r362, _ZN6thrust24THRUST_300001_SM_1000_NS8cuda_cub4core6detail5shmemE;
	add.s32 	%r363, %r362, %r361;
	st.shared.f64 	[%r363+8], %fd467;
	st.shared.u64 	[%r363+16], %rd406;
$L__BB11_48:
	bar.sync 	0;
	setp.ne.s32 	%p295, %r1, 0;
	@%p295 bra 	$L__BB11_210;
	ld.shared.f64 	%fd58, [_ZN6thrust24THRUST_300001_SM_1000_NS8cuda_cub4core6detail5shmemE+24];
	ld.shared.u64 	%rd42, [_ZN6thrust24THRUST_300001_SM_1000_NS8cuda_cub4core6detail5shmemE+32];
	setp.lt.f64 	%p296, %fd467, 0d0000000000000000;
	neg.f64 	%fd388, %fd467;
	selp.f64 	%fd59, %fd388, %fd467, %p296;
	setp.lt.f64 	%p297, %fd58, 0d0000000000000000;
	neg.f64 	%fd389, %fd58;
	selp.f64 	%fd60, %fd389, %fd58, %p297;
	setp.lt.f64 	%p298, %fd59, %fd60;
	mov.u64 	%rd352, %rd42;
	mov.f64 	%fd418, %fd58;
	@%p298 bra 	$L__BB11_52;
	setp.lt.f64 	%p299, %fd60, %fd59;
	mov.u64 	%rd352, %rd406;
	mov.f64 	%fd418, %fd467;
	@%p299 bra 	$L__BB11_52;
	setp.lt.s64 	%p300, %rd406, %rd42;
	min.s64 	%rd352, %rd406, %rd42;
	selp.f64 	%fd418, %fd467, %fd58, %p300;
$L__BB11_52:
	ld.shared.f64 	%fd63, [_ZN6thrust24THRUST_300001_SM_1000_NS8cuda_cub4core6detail5shmemE+40];
	ld.shared.u64 	%rd45, [_ZN6thrust24THRUST_300001_SM_1000_NS8cuda_cub4core6detail5shmemE+48];
	setp.lt.f64 	%p301, %fd418, 0d0000000000000000;
	neg.f64 	%fd390, %fd418;
	selp.f64 	%fd64, %fd390, %fd418, %p301;
	setp.lt.f64 	%p302, %fd63, 0d0000000000000000;
	neg.f64 	%fd391, %fd63;
	selp.f64 	%fd65, %fd391, %fd63, %p302;
	setp.lt.f64 	%p303, %fd64, %fd65;
	mov.u64 	%rd353, %rd45;
	mov.f64 	%fd419, %fd63;
	@%p303 bra 	$L__BB11_55;
	setp.lt.f64 	%p304, %fd65, %fd64;
	mov.u64 	%rd353, %rd352;
	mov.f64 	%fd419, %fd418;
	@%p304 bra 	$L__BB11_55;
	setp.lt.s64 	%p305, %rd352, %rd45;
	min.s64 	%rd353, %rd352, %rd45;
	selp.f64 	%fd419, %fd418, %fd63, %p305;
$L__BB11_55:
	ld.shared.f64 	%fd68, [_ZN6thrust24THRUST_300001_SM_1000_NS8cuda_cub4core6detail5shmemE+56];
	ld.shared.u64 	%rd48, [_ZN6thrust24THRUST_300001_SM_1000_NS8cuda_cub4core6detail5shmemE+64];
	setp.lt.f64 	%p306, %fd419, 0d0000000000000000;
	neg.f64 	%fd392, %fd419;
	selp.f64 	%fd69, %fd392, %fd419, %p306;
	setp.lt.f64 	%p307, %fd68, 0d0000000000000000;
	neg.f64 	%fd393, %fd68;
	selp.f64 	%fd70, %fd393, %fd68, %p307;
	setp.lt.f64 	%p308, %fd69, %fd70;
	mov.u64 	%rd354, %rd48;
	mov.f64 	%fd420, %fd68;
	@%p308 bra 	$L__BB11_58;
	setp.lt.f64 	%p309, %fd70, %fd69;
	mov.u64 	%rd354, %rd353;
	mov.f64 	%fd420, %fd419;
	@%p309 bra 	$L__BB11_58;
	setp.lt.s64 	%p310, %rd353, %rd48;
	min.s64 	%rd354, %rd353, %rd48;
	selp.f64 	%fd420, %fd419, %fd68, %p310;
$L__BB11_58:
	ld.shared.f64 	%fd73, [_ZN6thrust24THRUST_300001_SM_1000_NS8cuda_cub4core6detail5shmemE+72];
	ld.shared.u64 	%rd51, [_ZN6thrust24THRUST_300001_SM_1000_NS8cuda_cub4core6detail5shmemE+80];
	setp.lt.f64 	%p311, %fd420, 0d0000000000000000;
	neg.f64 	%fd394, %fd420;
	selp.f64 	%fd74, %fd394, %fd420, %p311;
	setp.lt.f64 	%p312, %fd73, 0d0000000000000000;
	neg.f64 	%fd395, %fd73;
	selp.f64 	%fd75, %fd395, %fd73, %p312;
	setp.lt.f64 	%p313, %fd74, %fd75;
	mov.u64 	%rd355, %rd51;
	mov.f64 	%fd421, %fd73;
	@%p313 bra 	$L__BB11_61;
	setp.lt.f64 	%p314, %fd75, %fd74;
	mov.u64 	%rd355, %rd354;
	mov.f64 	%fd421, %fd420;
	@%p314 bra 	$L__BB11_61;
	setp.lt.s64 	%p315, %rd354, %rd51;
	min.s64 	%rd355, %rd354, %rd51;
	selp.f64 	%fd421, %fd420, %fd73, %p315;
$L__BB11_61:
	ld.shared.f64 	%fd78, [_ZN6thrust24THRUST_300001_SM_1000_NS8cuda_cub4core6detail5shmemE+88];
	ld.shared.u64 	%rd54, [_ZN6thrust24THRUST_300001_SM_1000_NS8cuda_cub4core6detail5shmemE+96];
	setp.lt.f64 	%p316, %fd421, 0d0000000000000000;
	neg.f64 	%fd396, %fd421;
	selp.f64 	%fd79, %fd396, %fd421, %p316;
	setp.lt.f64 	%p317, %fd78, 0d0000000000000000;
	neg.f64 	%fd397, %fd78;
	selp.f64 	%fd80, %fd397, %fd78, %p317;
	setp.lt.f64 	%p318, %fd79, %fd80;
	mov.u64 	%rd356, %rd54;
	mov.f64 	%fd422, %fd78;
	@%p318 bra 	$L__BB11_64;
	setp.lt.f64 	%p319, %fd80, %fd79;
	mov.u64 	%rd356, %rd355;
	mov.f64 	%fd422, %fd421;
	@%p319 bra 	$L__BB11_64;
	setp.lt.s64 	%p320, %rd355, %rd54;
	min.s64 	%rd356, %rd355, %rd54;
	selp.f64 	%fd422, %fd421, %fd78, %p320;
$L__BB11_64:
	ld.shared.f64 	%fd83, [_ZN6thrust24THRUST_300001_SM_1000_NS8cuda_cub4core6detail5shmemE+104];
	ld.shared.u64 	%rd57, [_ZN6thrust24THRUST_300001_SM_1000_NS8cuda_cub4core6detail5shmemE+112];
	setp.lt.f64 	%p321, %fd422, 0d0000000000000000;
	neg.f64 	%fd398, %fd422;
	selp.f64 	%fd84, %fd398, %fd422, %p321;
	setp.lt.f64 	%p322, %fd83, 0d0000000000000000;
	neg.f64 	%fd399, %fd83;
	selp.f64 	%fd85, %fd399, %fd83, %p322;
	setp.lt.f64 	%p323, %fd84, %fd85;
	mov.u64 	%rd357, %rd57;
	mov.f64 	%fd423, %fd83;
	@%p323 bra 	$L__BB11_67;
	setp.lt.f64 	%p324, %fd85, %fd84;
	mov.u64 	%rd357, %rd356;
	mov.f64 	%fd423, %fd422;
	@%p324 bra 	$L__BB11_67;
	setp.lt.s64 	%p325, %rd356, %rd57;
	min.s64 	%rd357, %rd356, %rd57;
	selp.f64 	%fd423, %fd422, %fd83, %p325;
$L__BB11_67:
	ld.shared.f64 	%fd88, [_ZN6thrust24THRUST_300001_SM_1000_NS8cuda_cub4core6detail5shmemE+120];
	ld.shared.u64 	%rd60, [_ZN6thrust24THRUST_300001_SM_1000_NS8cuda_cub4core6detail5shmemE+128];
	setp.lt.f64 	%p326, %fd423, 0d0000000000000000;
	neg.f64 	%fd400, %fd423;
	selp.f64 	%fd89, %fd400, %fd423, %p326;
	setp.lt.f64 	%p327, %fd88, 0d0000000000000000;
	neg.f64 	%fd401, %fd88;
	selp.f64 	%fd90, %fd401, %fd88, %p327;
	setp.lt.f64 	%p328, %fd89, %fd90;
	mov.u64 	%rd406, %rd60;
	mov.f64 	%fd467, %fd88;
	@%p328 bra 	$L__BB11_210;
	setp.lt.f64 	%p329, %fd90, %fd89;
	mov.u64 	%rd406, %rd357;
	mov.f64 	%fd467, %fd423;
	@%p329 bra 	$L__BB11_210;
	setp.lt.s64 	%p330, %rd357, %rd60;
	min.s64 	%rd406, %rd357, %rd60;
	selp.f64 	%fd467, %fd423, %fd88, %p330;
	bra.uni 	$L__BB11_210;
$L__BB11_70:
	// begin inline asm
	mov.u32 %r146, %laneid;
	// end inline asm
	and.b32  	%r167, %r1, 992;
	add.s32 	%r168, %r167, 32;
	setp.gt.s32 	%p189, %r168, %r29;
	not.b32 	%r169, %r167;
	add.s32 	%r170, %r29, %r169;
	selp.b32 	%r165, %r170, 31, %p189;
	mov.b64 	%rd313, %fd411;
	mov.b64 	{%r148, %r153}, %rd313;
	mov.b32 	%r164, 1;
	mov.b32 	%r166, -1;
	// begin inline asm
	shfl.sync.down.b32 %r147, %r148, %r164, %r165, %r166;
	// end inline asm
	// begin inline asm
	shfl.sync.down.b32 %r152, %r153, %r164, %r165, %r166;
	// end inline asm
	mov.b64 	%rd314, {%r147, %r152};
	mov.b64 	%fd92, %rd314;
	mov.b64 	{%r158, %r163}, %rd345;
	// begin inline asm
	shfl.sync.down.b32 %r157, %r158, %r164, %r165, %r166;
	// end inline asm
	// begin inline asm
	shfl.sync.down.b32 %r162, %r163, %r164, %r165, %r166;
	// end inline asm
	mov.b64 	%rd62, {%r157, %r162};
	setp.ge.s32 	%p190, %r146, %r165;
	mov.u64 	%rd358, %rd345;
	mov.f64 	%fd424, %fd411;
	@%p190 bra 	$L__BB11_74;
	setp.lt.f64 	%p191, %fd411, 0d0000000000000000;
	neg.f64 	%fd354, %fd411;
	selp.f64 	%fd93, %fd354, %fd411, %p191;
	setp.lt.f64 	%p192, %fd92, 0d0000000000000000;
	neg.f64 	%fd355, %fd92;
	selp.f64 	%fd94, %fd355, %fd92, %p192;
	setp.lt.f64 	%p193, %fd93, %fd94;
	mov.u64 	%rd358, %rd62;
	mov.f64 	%fd424, %fd92;
	@%p193 bra 	$L__BB11_74;
	setp.lt.f64 	%p194, %fd94, %fd93;
	mov.u64 	%rd358, %rd345;
	mov.f64 	%fd424, %fd411;
	@%p194 bra 	$L__BB11_74;
	setp.lt.s64 	%p195, %rd345, %rd62;
	min.s64 	%rd358, %rd345, %rd62;
	selp.f64 	%fd424, %fd411, %fd92, %p195;
$L__BB11_74:
	mov.b64 	%rd315, %fd424;
	mov.b64 	{%r172, %r177}, %rd315;
	mov.b32 	%r188, 2;
	mov.b32 	%r190, -1;
	// begin inline asm
	shfl.sync.down.b32 %r171, %r172, %r188, %r165, %r190;
	// end inline asm
	// begin inline asm
	shfl.sync.down.b32 %r176, %r177, %r188, %r165, %r190;
	// end inline asm
	mov.b64 	%rd316, {%r171, %r176};
	mov.b64 	%fd97, %rd316;
	mov.b64 	{%r182, %r187}, %rd358;
	// begin inline asm
	shfl.sync.down.b32 %r181, %r182, %r188, %r165, %r190;
	// end inline asm
	// begin inline asm
	shfl.sync.down.b32 %r186, %r187, %r188, %r165, %r190;
	// end inline asm
	mov.b64 	%rd65, {%r181, %r186};
	add.s32 	%r191, %r146, 2;
	setp.gt.s32 	%p196, %r191, %r165;
	mov.u64 	%rd359, %rd358;
	mov.f64 	%fd425, %fd424;
	@%p196 bra 	$L__BB11_78;
	setp.lt.f64 	%p197, %fd424, 0d0000000000000000;
	neg.f64 	%fd356, %fd424;
	selp.f64 	%fd98, %fd356, %fd424, %p197;
	setp.lt.f64 	%p198, %fd97, 0d0000000000000000;
	neg.f64 	%fd357, %fd97;
	selp.f64 	%fd99, %fd357, %fd97, %p198;
	setp.lt.f64 	%p199, %fd98, %fd99;
	mov.u64 	%rd359, %rd65;
	mov.f64 	%fd425, %fd97;
	@%p199 bra 	$L__BB11_78;
	setp.lt.f64 	%p200, %fd99, %fd98;
	mov.u64 	%rd359, %rd358;
	mov.f64 	%fd425, %fd424;
	@%p200 bra 	$L__BB11_78;
	setp.lt.s64 	%p201, %rd358, %rd65;
	min.s64 	%rd359, %rd358, %rd65;
	selp.f64 	%fd425, %fd424, %fd97, %p201;
$L__BB11_78:
	mov.b64 	%rd317, %fd425;
	mov.b64 	{%r193, %r198}, %rd317;
	mov.b32 	%r209, 4;
	mov.b32 	%r211, -1;
	// begin inline asm
	shfl.sync.down.b32 %r192, %r193, %r209, %r165, %r211;
	// end inline asm
	// begin inline asm
	shfl.sync.down.b32 %r197, %r198, %r209, %r165, %r211;
	// end inline asm
	mov.b64 	%rd318, {%r192, %r197};
	mov.b64 	%fd102, %rd318;
	mov.b64 	{%r203, %r208}, %rd359;
	// begin inline asm
	shfl.sync.down.b32 %r202, %r203, %r209, %r165, %r211;
	// end inline asm
	// begin inline asm
	shfl.sync.down.b32 %r207, %r208, %r209, %r165, %r211;
	// end inline asm
	mov.b64 	%rd68, {%r202, %r207};
	add.s32 	%r212, %r146, 4;
	setp.gt.s32 	%p202, %r212, %r165;
	mov.u64 	%rd360, %rd359;
	mov.f64 	%fd426, %fd425;
	@%p202 bra 	$L__BB11_82;
	setp.lt.f64 	%p203, %fd425, 0d0000000000000000;
	neg.f64 	%fd358, %fd425;
	selp.f64 	%fd103, %fd358, %fd425, %p203;
	setp.lt.f64 	%p204, %fd102, 0d0000000000000000;
	neg.f64 	%fd359, %fd102;
	selp.f64 	%fd104, %fd359, %fd102, %p204;
	setp.lt.f64 	%p205, %fd103, %fd104;
	mov.u64 	%rd360, %rd68;
	mov.f64 	%fd426, %fd102;
	@%p205 bra 	$L__BB11_82;
	setp.lt.f64 	%p206, %fd104, %fd103;
	mov.u64 	%rd360, %rd359;
	mov.f64 	%fd426, %fd425;
	@%p206 bra 	$L__BB11_82;
	setp.lt.s64 	%p207, %rd359, %rd68;
	min.s64 	%rd360, %rd359, %rd68;
	selp.f64 	%fd426, %fd425, %fd102, %p207;
$L__BB11_82:
	mov.b64 	%rd319, %fd426;
	mov.b64 	{%r214, %r219}, %rd319;
	mov.b32 	%r230, 8;
	mov.b32 	%r232, -1;
	// begin inline asm
	shfl.sync.down.b32 %r213, %r214, %r230, %r165, %r232;
	// end inline asm
	// begin inline asm
	shfl.sync.down.b32 %r218, %r219, %r230, %r165, %r232;
	// end inline asm
	mov.b64 	%rd320, {%r213, %r218};
	mov.b64 	%fd107, %rd320;
	mov.b64 	{%r224, %r229}, %rd360;
	// begin inline asm
	shfl.sync.down.b32 %r223, %r224, %r230, %r165, %r232;
	// end inline asm
	// begin inline asm
	shfl.sync.down.b32 %r228, %r229, %r230, %r165, %r232;
	// end inline asm
	mov.b64 	%rd71, {%r223, %r228};
	add.s32 	%r233, %r146, 8;
	setp.gt.s32 	%p208, %r233, %r165;
	mov.u64 	%rd361, %rd360;
	mov.f64 	%fd427, %fd426;
	@%p208 bra 	$L__BB11_86;
	setp.lt.f64 	%p209, %fd426, 0d0000000000000000;
	neg.f64 	%fd360, %fd426;
	selp.f64 	%fd108, %fd360, %fd426, %p209;
	setp.lt.f64 	%p210, %fd107, 0d0000000000000000;
	neg.f64 	%fd361, %fd107;
	selp.f64 	%fd109, %fd361, %fd107, %p210;
	setp.lt.f64 	%p211, %fd108, %fd109;
	mov.u64 	%rd361, %rd71;
	mov.f64 	%fd427, %fd107;
	@%p211 bra 	$L__BB11_86;
	setp.lt.f64 	%p212, %fd109, %fd108;
	mov.u64 	%rd361, %rd360;
	mov.f64 	%fd427, %fd426;
	@%p212 bra 	$L__BB11_86;
	setp.lt.s64 	%p213, %rd360, %rd71;
	min.s64 	%rd361, %rd360, %rd71;
	selp.f64 	%fd427, %fd426, %fd107, %p213;
$L__BB11_86:
	mov.b64 	%rd321, %fd427;
	mov.b64 	{%r235, %r240}, %rd321;
	mov.b32 	%r251, 16;
	mov.b32 	%r253, -1;
	// begin inline asm
	shfl.sync.down.b32 %r234, %r235, %r251, %r165, %r253;
	// end inline asm
	// begin inline asm
	shfl.sync.down.b32 %r239, %r240, %r251, %r165, %r253;
	// end inline asm
	mov.b64 	%rd322, {%r234, %r239};
	mov.b64 	%fd112, %rd322;
	mov.b64 	{%r245, %r250}, %rd361;
	// begin inline asm
	shfl.sync.down.b32 %r244, %r245, %r251, %r165, %r253;
	// end inline asm
	// begin inline asm
	shfl.sync.down.b32 %r249, %r250, %r251, %r165, %r253;
	// end inline asm
	mov.b64 	%rd74, {%r244, %r249};
	add.s32 	%r254, %r146, 16;
	setp.gt.s32 	%p214, %r254, %r165;
	mov.u64 	%rd406, %rd361;
	mov.f64 	%fd467, %fd427;
	@%p214 bra 	$L__BB11_90;
	setp.lt.f64 	%p215, %fd427, 0d0000000000000000;
	neg.f64 	%fd362, %fd427;
	selp.f64 	%fd113, %fd362, %fd427, %p215;
	setp.lt.f64 	%p216, %fd112, 0d0000000000000000;
	neg.f64 	%fd363, %fd112;
	selp.f64 	%fd114, %fd363, %fd112, %p216;
	setp.lt.f64 	%p217, %fd113, %fd114;
	mov.u64 	%rd406, %rd74;
	mov.f64 	%fd467, %fd112;
	@%p217 bra 	$L__BB11_90;
	setp.lt.f64 	%p218, %fd114, %fd113;
	mov.u64 	%rd406, %rd361;
	mov.f64 	%fd467, %fd427;
	@%p218 bra 	$L__BB11_90;
	setp.lt.s64 	%p219, %rd361, %rd74;
	min.s64 	%rd406, %rd361, %rd74;
	selp.f64 	%fd467, %fd427, %fd112, %p219;
$L__BB11_90:
	setp.ne.s32 	%p220, %r146, 0;
	@%p220 bra 	$L__BB11_92;
	shr.u32 	%r255, %r1, 1;
	and.b32  	%r256, %r255, 496;
	mov.u32 	%r257, _ZN6thrust24THRUST_300001_SM_1000_NS8cuda_cub4core6detail5shmemE;
	add.s32 	%r258, %r257, %r256;
	st.shared.f64 	[%r258+8], %fd467;
	st.shared.u64 	[%r258+16], %rd406;
$L__BB11_92:
	bar.sync 	0;
	setp.ne.s32 	%p221, %r1, 0;
	@%p221 bra 	$L__BB11_210;
	setp.lt.s32 	%p222, %r29, 33;
	mov.f64 	%fd429, %fd467;
	mov.u64 	%rd363, %rd406;
	@%p222 bra 	$L__BB11_97;
	ld.shared.f64 	%fd117, [_ZN6thrust24THRUST_300001_SM_1000_NS8cuda_cub4core6detail5shmemE+24];
	ld.shared.u64 	%rd77, [_ZN6thrust24THRUST_300001_SM_1000_NS8cuda_cub4core6detail5shmemE+32];
	setp.lt.f64 	%p223, %fd467, 0d0000000000000000;
	neg.f64 	%fd364, %fd467;
	selp.f64 	%fd118, %fd364, %fd467, %p223;
	setp.lt.f64 	%p224, %fd117, 0d0000000000000000;
	neg.f64 	%fd365, %fd117;
	selp.f64 	%fd119, %fd365, %fd117, %p224;
	setp.lt.f64 	%p225, %fd118, %fd119;
	mov.f64 	%fd429, %fd117;
	mov.u64 	%rd363, %rd77;
	@%p225 bra 	$L__BB11_97;
	setp.lt.f64 	%p226, %fd119, %fd118;
	mov.f64 	%fd429, %fd467;
	mov.u64 	%rd363, %rd406;
	@%p226 bra 	$L__BB11_97;
	setp.lt.s64 	%p227, %rd406, %rd77;
	min.s64 	%rd363, %rd406, %rd77;
	selp.f64 	%fd429, %fd467, %fd117, %p227;
$L__BB11_97:
	setp.lt.s32 	%p228, %r29, 65;
	mov.f64 	%fd430, %fd429;
	mov.u64 	%rd364, %rd363;
	@%p228 bra 	$L__BB11_101;
	ld.shared.f64 	%fd122, [_ZN6thrust24THRUST_300001_SM_1000_NS8cuda_cub4core6detail5shmemE+40];
	ld.shared.u64 	%rd80, [_ZN6thrust24THRUST_300001_SM_1000_NS8cuda_cub4core6detail5shmemE+48];
	setp.lt.f64 	%p229, %fd429, 0d0000000000000000;
	neg.f64 	%fd366, %fd429;
	selp.f64 	%fd123, %fd366, %fd429, %p229;
	setp.lt.f64 	%p230, %fd122, 0d0000000000000000;
	neg.f64 	%fd367, %fd122;
	selp.f64 	%fd124, %fd367, %fd122, %p230;
	setp.lt.f64 	%p231, %fd123, %fd124;
	mov.f64 	%fd430, %fd122;
	mov.u64 	%rd364, %rd80;
	@%p231 bra 	$L__BB11_101;
	setp.lt.f64 	%p232, %fd124, %fd123;
	mov.f64 	%fd430, %fd429;
	mov.u64 	%rd364, %rd363;
	@%p232 bra 	$L__BB11_101;
	setp.lt.s64 	%p233, %rd363, %rd80;
	min.s64 	%rd364, %rd363, %rd80;
	selp.f64 	%fd430, %fd429, %fd122, %p233;
$L__BB11_101:
	setp.lt.s32 	%p234, %r29, 97;
	mov.f64 	%fd431, %fd430;
	mov.u64 	%rd365, %rd364;
	@%p234 bra 	$L__BB11_105;
	ld.shared.f64 	%fd127, [_ZN6thrust24THRUST_300001_SM_1000_NS8cuda_cub4core6detail5shmemE+56];
	ld.shared.u64 	%rd83, [_ZN6thrust24THRUST_300001_SM_1000_NS8cuda_cub4core6detail5shmemE+64];
	setp.lt.f64 	%p235, %fd430, 0d0000000000000000;
	neg.f64 	%fd368, %fd430;
	selp.f64 	%fd128, %fd368, %fd430, %p235;
	setp.lt.f64 	%p236, %fd127, 0d0000000000000000;
	neg.f64 	%fd369, %fd127;
	selp.f64 	%fd129, %fd369, %fd127, %p236;
	setp.lt.f64 	%p237, %fd128, %fd129;
	mov.f64 	%fd431, %fd127;
	mov.u64 	%rd365, %rd83;
	@%p237 bra 	$L__BB11_105;
	setp.lt.f64 	%p238, %fd129, %fd128;
	mov.f64 	%fd431, %fd430;
	mov.u64 	%rd365, %rd364;
	@%p238 bra 	$L__BB11_105;
	setp.lt.s64 	%p239, %rd364, %rd83;
	min.s64 	%rd365, %rd364, %rd83;
	selp.f64 	%fd431, %fd430, %fd127, %p239;
$L__BB11_105:
	setp.lt.s32 	%p240, %r29, 129;
	mov.f64 	%fd432, %fd431;
	mov.u64 	%rd366, %rd365;
	@%p240 bra 	$L__BB11_109;
	ld.shared.f64 	%fd132, [_ZN6thrust24THRUST_300001_SM_1000_NS8cuda_cub4core6detail5shmemE+72];
	ld.shared.u64 	%rd86, [_ZN6thrust24THRUST_300001_SM_1000_NS8cuda_cub4core6detail5shmemE+80];
	setp.lt.f64 	%p241, %fd431, 0d0000000000000000;
	neg.f64 	%fd370, %fd431;
	selp.f64 	%fd133, %fd370, %fd431, %p241;
	setp.lt.f64 	%p242, %fd132, 0d0000000000000000;
	neg.f64 	%fd371, %fd132;
	selp.f64 	%fd134, %fd371, %fd132, %p242;
	setp.lt.f64 	%p243, %fd133, %fd134;
	mov.f64 	%fd432, %fd132;
	mov.u64 	%rd366, %rd86;
	@%p243 bra 	$L__BB11_109;
	setp.lt.f64 	%p244, %fd134, %fd133;
	mov.f64 	%fd432, %fd431;
	mov.u64 	%rd366, %rd365;
	@%p244 bra 	$L__BB11_109;
	setp.lt.s64 	%p245, %rd365, %rd86;
	min.s64 	%rd366, %rd365, %rd86;
	selp.f64 	%fd432, %fd431, %fd132, %p245;
$L__BB11_109:
	setp.lt.s32 	%p246, %r29, 161;
	mov.f64 	%fd433, %fd432;
	mov.u64 	%rd367, %rd366;
	@%p246 bra 	$L__BB11_113;
	ld.shared.f64 	%fd137, [_ZN6thrust24THRUST_300001_SM_1000_NS8cuda_cub4core6detail5shmemE+88];
	ld.shared.u64 	%rd89, [_ZN6thrust24THRUST_300001_SM_1000_NS8cuda_cub4core6detail5shmemE+96];
	setp.lt.f64 	%p247, %fd432, 0d0000000000000000;
	neg.f64 	%fd372, %fd432;
	selp.f64 	%fd138, %fd372, %fd432, %p247;
	setp.lt.f64 	%p248, %fd137, 0d0000000000000000;
	neg.f64 	%fd373, %fd137;
	selp.f64 	%fd139, %fd373, %fd137, %p248;
	setp.lt.f64 	%p249, %fd138, %fd139;
	mov.f64 	%fd433, %fd137;
	mov.u64 	%rd367, %rd89;
	@%p249 bra 	$L__BB11_113;
	setp.lt.f64 	%p250, %fd139, %fd138;
	mov.f64 	%fd433, %fd432;
	mov.u64 	%rd367, %rd366;
	@%p250 bra 	$L__BB11_113;
	setp.lt.s64 	%p251, %rd366, %rd89;
	min.s64 	%rd367, %rd366, %rd89;
	selp.f64 	%fd433, %fd432, %fd137, %p251;
$L__BB11_113:
	setp.lt.s32 	%p252, %r29, 193;
	mov.f64 	%fd434, %fd433;
	mov.u64 	%rd368, %rd367;
	@%p252 bra 	$L__BB11_117;
	ld.shared.f64 	%fd142, [_ZN6thrust24THRUST_300001_SM_1000_NS8cuda_cub4core6detail5shmemE+104];
	ld.shared.u64 	%rd92, [_ZN6thrust24THRUST_300001_SM_1000_NS8cuda_cub4core6detail5shmemE+112];
	setp.lt.f64 	%p253, %fd433, 0d0000000000000000;
	neg.f64 	%fd374, %fd433;
	selp.f64 	%fd143, %fd374, %fd433, %p253;
	setp.lt.f64 	%p254, %fd142, 0d0000000000000000;
	neg.f64 	%fd375, %fd142;
	selp.f64 	%fd144, %fd375, %fd142, %p254;
	setp.lt.f64 	%p255, %fd143, %fd144;
	mov.f64 	%fd434, %fd142;
	mov.u64 	%rd368, %rd92;
	@%p255 bra 	$L__BB11_117;
	setp.lt.f64 	%p256, %fd144, %fd143;
	mov.f64 	%fd434, %fd433;
	mov.u64 	%rd368, %rd367;
	@%p256 bra 	$L__BB11_117;
	setp.lt.s64 	%p257, %rd367, %rd92;
	min.s64 	%rd368, %rd367, %rd92;
	selp.f64 	%fd434, %fd433, %fd142, %p257;
$L__BB11_117:
	setp.lt.s32 	%p258, %r29, 225;
	mov.u64 	%rd406, %rd368;
	mov.f64 	%fd467, %fd434;
	@%p258 bra 	$L__BB11_210;
	ld.shared.f64 	%fd147, [_ZN6thrust24THRUST_300001_SM_1000_NS8cuda_cub4core6detail5shmemE+120];
	ld.shared.u64 	%rd95, [_ZN6thrust24THRUST_300001_SM_1000_NS8cuda_cub4core6detail5shmemE+128];
	setp.lt.f64 	%p259, %fd434, 0d0000000000000000;
	neg.f64 	%fd376, %fd434;
	selp.f64 	%fd148, %fd376, %fd434, %p259;
	setp.lt.f64 	%p260, %fd147, 0d0000000000000000;
	neg.f64 	%fd377, %fd147;
	selp.f64 	%fd149, %fd377, %fd147, %p260;
	setp.lt.f64 	%p261, %fd148, %fd149;
	mov.u64 	%rd406, %rd95;
	mov.f64 	%fd467, %fd147;
	@%p261 bra 	$L__BB11_210;
	setp.lt.f64 	%p262, %fd149, %fd148;
	mov.u64 	%rd406, %rd368;
	mov.f64 	%fd467, %fd434;
	@%p262 bra 	$L__BB11_210;
	setp.lt.s64 	%p263, %rd368, %rd95;
	min.s64 	%rd406, %rd368, %rd95;
	selp.f64 	%fd467, %fd434, %fd147, %p263;
	bra.uni 	$L__BB11_210;
$L__BB11_121:
	mov.u32 	%r16, %tid.x;
	cvt.u64.u32 	%rd97, %r16;
	mul.wide.u32 	%rd219, %r16, 16;
	add.s64 	%rd200, %rd197, %rd219;
	// begin inline asm
	ld.global.nc.u64 %rd199, [%rd200];
	// end inline asm
	add.s64 	%rd202, %rd200, 8;
	// begin inline asm
	ld.global.nc.u64 %rd201, [%rd202];
	// end inline asm
	mov.b64 	%fd151, %rd199;
	add.s64 	%rd204, %rd200, 4096;
	// begin inline asm
	ld.global.nc.u64 %rd203, [%rd204];
	// end inline asm
	add.s64 	%rd206, %rd200, 4104;
	// begin inline asm
	ld.global.nc.u64 %rd369, [%rd206];
	// end inline asm
	mov.b64 	%fd435, %rd203;
	add.s64 	%rd208, %rd200, 8192;
	// begin inline asm
	ld.global.nc.u64 %rd207, [%rd208];
	// end inline asm
	add.s64 	%rd210, %rd200, 8200;
	// begin inline asm
	ld.global.nc.u64 %rd370, [%rd210];
	// end inline asm
	mov.b64 	%fd436, %rd207;
	add.s64 	%rd212, %rd200, 12288;
	// begin inline asm
	ld.global.nc.u64 %rd211, [%rd212];
	// end inline asm
	add.s64 	%rd214, %rd200, 12296;
	// begin inline asm
	ld.global.nc.u64 %rd371, [%rd214];
	// end inline asm
	mov.b64 	%fd437, %rd211;
	add.s64 	%rd216, %rd200, 16384;
	// begin inline asm
	ld.global.nc.u64 %rd215, [%rd216];
	// end inline asm
	add.s64 	%rd218, %rd200, 16392;
	// begin inline asm
	ld.global.nc.u64 %rd393, [%rd218];
	// end inline asm
	mov.b64 	%fd454, %rd215;
	setp.lt.f64 	%p3, %fd151, 0d0000000000000000;
	neg.f64 	%fd289, %fd151;
	selp.f64 	%fd156, %fd289, %fd151, %p3;
	setp.lt.f64 	%p4, %fd435, 0d0000000000000000;
	neg.f64 	%fd290, %fd435;
	selp.f64 	%fd157, %fd290, %fd435, %p4;
	setp.lt.f64 	%p5, %fd156, %fd157;
	@%p5 bra 	$L__BB11_123;
	setp.lt.f64 	%p6, %fd157, %fd156;
	setp.lt.s64 	%p7, %rd201, %rd369;
	or.pred  	%p8, %p6, %p7;
	selp.b64 	%rd369, %rd201, %rd369, %p8;
	selp.f64 	%fd435, %fd151, %fd435, %p8;
$L__BB11_123:
	setp.lt.f64 	%p9, %fd435, 0d0000000000000000;
	neg.f64 	%fd291, %fd435;
	selp.f64 	%fd160, %fd291, %fd435, %p9;
	setp.lt.f64 	%p10, %fd436, 0d0000000000000000;
	neg.f64 	%fd292, %fd436;
	selp.f64 	%fd161, %fd292, %fd436, %p10;
	setp.lt.f64 	%p11, %fd160, %fd161;
	@%p11 bra 	$L__BB11_125;
	setp.lt.f64 	%p12, %fd161, %fd160;
	setp.lt.s64 	%p13, %rd369, %rd370;
	or.pred  	%p14, %p12, %p13;
	selp.b64 	%rd370, %rd369, %rd370, %p14;
	selp.f64 	%fd436, %fd435, %fd436, %p14;
$L__BB11_125:
	setp.lt.f64 	%p15, %fd436, 0d0000000000000000;
	neg.f64 	%fd293, %fd436;
	selp.f64 	%fd164, %fd293, %fd436, %p15;
	setp.lt.f64 	%p16, %fd437, 0d0000000000000000;
	neg.f64 	%fd294, %fd437;
	selp.f64 	%fd165, %fd294, %fd437, %p16;
	setp.lt.f64 	%p17, %fd164, %fd165;
	@%p17 bra 	$L__BB11_127;
	setp.lt.f64 	%p18, %fd165, %fd164;
	setp.lt.s64 	%p19, %rd370, %rd371;
	or.pred  	%p20, %p18, %p19;
	selp.b64 	%rd371, %rd370, %rd371, %p20;
	selp.f64 	%fd437, %fd436, %fd437, %p20;
$L__BB11_127:
	setp.lt.f64 	%p21, %fd437, 0d0000000000000000;
	neg.f64 	%fd295, %fd437;
	selp.f64 	%fd168, %fd295, %fd437, %p21;
	setp.lt.f64 	%p22, %fd454, 0d0000000000000000;
	neg.f64 	%fd296, %fd454;
	selp.f64 	%fd169, %fd296, %fd454, %p22;
	setp.lt.f64 	%p23, %fd168, %fd169;
	@%p23 bra 	$L__BB11_129;
	setp.lt.f64 	%p24, %fd169, %fd168;
	setp.lt.s64 	%p25, %rd371, %rd393;
	or.pred  	%p26, %p24, %p25;
	selp.b64 	%rd393, %rd371, %rd393, %p26;
	selp.f64 	%fd454, %fd437, %fd454, %p26;
$L__BB11_129:
	setp.lt.u32 	%p27, %r29, 2560;
	mov.b64 	%rd382, 1280;
	@%p27 bra 	$L__BB11_143;
	shl.b64 	%rd222, %rd97, 4;
	add.s64 	%rd223, %rd222, %rd197;
	add.s64 	%rd374, %rd223, 36872;
	mov.b64 	%rd373, 0;
$L__BB11_131:
	add.s64 	%rd225, %rd374, -16392;
	// begin inline asm
	ld.global.nc.u64 %rd224, [%rd225];
	// end inline asm
	add.s64 	%rd227, %rd374, -16384;
	// begin inline asm
	ld.global.nc.u64 %rd376, [%rd227];
	// end inline asm
	mov.b64 	%fd440, %rd224;
	add.s64 	%rd229, %rd374, -12296;
	// begin inline asm
	ld.global.nc.u64 %rd228, [%rd229];
	// end inline asm
	add.s64 	%rd231, %rd374, -12288;
	// begin inline asm
	ld.global.nc.u64 %rd377, [%rd231];
	// end inline asm
	mov.b64 	%fd441, %rd228;
	add.s64 	%rd233, %rd374, -8200;
	// begin inline asm
	ld.global.nc.u64 %rd232, [%rd233];
	// end inline asm
	add.s64 	%rd235, %rd374, -8192;
	// begin inline asm
	ld.global.nc.u64 %rd378, [%rd235];
	// end inline asm
	mov.b64 	%fd442, %rd232;
	add.s64 	%rd237, %rd374, -4104;
	// begin inline asm
	ld.global.nc.u64 %rd236, [%rd237];
	// end inline asm
	add.s64 	%rd239, %rd374, -4096;
	// begin inline asm
	ld.global.nc.u64 %rd379, [%rd239];
	// end inline asm
	mov.b64 	%fd443, %rd236;
	add.s64 	%rd241, %rd374, -8;
	// begin inline asm
	ld.global.nc.u64 %rd240, [%rd241];
	// end inline asm
	// begin inline asm
	ld.global.nc.u64 %rd380, [%rd374];
	// end inline asm
	mov.b64 	%fd444, %rd240;
	setp.lt.f64 	%p28, %fd454, 0d0000000000000000;
	neg.f64 	%fd297, %fd454;
	selp.f64 	%fd178, %fd297, %fd454, %p28;
	setp.lt.f64 	%p29, %fd440, 0d0000000000000000;
	neg.f64 	%fd298, %fd440;
	selp.f64 	%fd179, %fd298, %fd440, %p29;
	setp.lt.f64 	%p30, %fd178, %fd179;
	@%p30 bra 	$L__BB11_133;
	setp.lt.f64 	%p31, %fd179, %fd178;
	setp.lt.s64 	%p32, %rd393, %rd376;
	or.pred  	%p33, %p31, %p32;
	selp.b64 	%rd376, %rd393, %rd376, %p33;
	selp.f64 	%fd440, %fd454, %fd440, %p33;
$L__BB11_133:
	setp.lt.f64 	%p34, %fd440, 0d0000000000000000;
	neg.f64 	%fd299, %fd440;
	selp.f64 	%fd182, %fd299, %fd440, %p34;
	setp.lt.f64 	%p35, %fd441, 0d0000000000000000;
	neg.f64 	%fd300, %fd441;
	selp.f64 	%fd183, %fd300, %fd441, %p35;
	setp.lt.f64 	%p36, %fd182, %fd183;
	@%p36 bra 	$L__BB11_135;
	setp.lt.f64 	%p37, %fd183, %fd182;
	setp.lt.s64 	%p38, %rd376, %rd377;
	or.pred  	%p39, %p37, %p38;
	selp.b64 	%rd377, %rd376, %rd377, %p39;
	selp.f64 	%fd441, %fd440, %fd441, %p39;
$L__BB11_135:
	setp.lt.f64 	%p40, %fd441, 0d0000000000000000;
	neg.f64 	%fd301, %fd441;
	selp.f64 	%fd186, %fd301, %fd441, %p40;
	setp.lt.f64 	%p41, %fd442, 0d0000000000000000;
	neg.f64 	%fd302, %fd442;
	selp.f64 	%fd187, %fd302, %fd442, %p41;
	setp.lt.f64 	%p42, %fd186, %fd187;
	@%p42 bra 	$L__BB11_137;
	setp.lt.f64 	%p43, %fd187, %fd186;
	setp.lt.s64 	%p44, %rd377, %rd378;
	or.pred  	%p45, %p43, %p44;
	selp.b64 	%rd378, %rd377, %rd378, %p45;
	selp.f64 	%fd442, %fd441, %fd442, %p45;
$L__BB11_137:
	setp.lt.f64 	%p46, %fd442, 0d0000000000000000;
	neg.f64 	%fd303, %fd442;
	selp.f64 	%fd190, %fd303, %fd442, %p46;
	setp.lt.f64 	%p47, %fd443, 0d0000000000000000;
	neg.f64 	%fd304, %fd443;
	selp.f64 	%fd191, %fd304, %fd443, %p47;
	setp.lt.f64 	%p48, %fd190, %fd191;
	@%p48 bra 	$L__BB11_139;
	setp.lt.f64 	%p49, %fd191, %fd190;
	setp.lt.s64 	%p50, %rd378, %rd379;
	or.pred  	%p51, %p49, %p50;
	selp.b64 	%rd379, %rd378, %rd379, %p51;
	selp.f64 	%fd443, %fd442, %fd443, %p51;
$L__BB11_139:
	setp.lt.f64 	%p52, %fd443, 0d0000000000000000;
	neg.f64 	%fd305, %fd443;
	selp.f64 	%fd194, %fd305, %fd443, %p52;
	setp.lt.f64 	%p53, %fd444, 0d0000000000000000;
	neg.f64 	%fd306, %fd444;
	selp.f64 	%fd195, %fd306, %fd444, %p53;
	setp.lt.f64 	%p54, %fd194, %fd195;
	@%p54 bra 	$L__BB11_141;
	setp.lt.f64 	%p55, %fd195, %fd194;
	setp.lt.s64 	%p56, %rd379, %rd380;
	or.pred  	%p57, %p55, %p56;
	selp.b64 	%rd380, %rd379, %rd380, %p57;
	selp.f64 	%fd444, %fd443, %fd444, %p57;
$L__BB11_141:
	add.s64 	%rd374, %rd374, 20480;
	add.s64 	%rd373, %rd373, 1280;
	cvt.s64.s32 	%rd244, %r29;
	add.s64 	%rd245, %rd244, -2560;
	setp.le.s64 	%p58, %rd373, %rd245;
	mov.f64 	%fd454, %fd444;
	mov.u64 	%rd393, %rd380;
	@%p58 bra 	$L__BB11_131;
	add.s64 	%rd382, %rd373, 1280;
	mov.u64 	%rd393, %rd380;
	mov.f64 	%fd454, %fd444;
$L__BB11_143:
	cvt.s64.s32 	%rd246, %r29;
	setp.ge.s64 	%p59, %rd382, %rd246;
	@%p59 bra 	$L__BB11_166;
	cvt.u32.u64 	%r17, %rd382;
	sub.s32 	%r18, %r29, %r17;
	setp.ge.s32 	%p60, %r16, %r18;
	@%p60 bra 	$L__BB11_166;
	not.b32 	%r30, %r16;
	add.s32 	%r31, %r29, %r30;
	sub.s32 	%r19, %r31, %r17;
	and.b32  	%r32, %r19, 768;
	setp.eq.s32 	%p61, %r32, 768;
	mov.u32 	%r372, %r16;
	@%p61 bra 	$L__BB11_151;
	add.s64 	%rd248, %rd382, %rd97;
	shl.b64 	%rd249, %rd248, 4;
	add.s64 	%rd383, %rd197, %rd249;
	shr.u32 	%r33, %r19, 8;
	add.s32 	%r34, %r33, 1;
	and.b32  	%r35, %r34, 3;
	neg.s32 	%r370, %r35;
	mov.u32 	%r372, %r16;
$L__BB11_147:
	.pragma "nounroll";
	mov.u64 	%rd137, %rd393;
	mov.f64 	%fd199, %fd454;
	// begin inline asm
	ld.global.nc.u64 %rd250, [%rd383];
	// end inline asm
	add.s64 	%rd253, %rd383, 8;
	// begin inline asm
	ld.global.nc.u64 %rd252, [%rd253];
	// end inline asm
	mov.b64 	%fd200, %rd250;
	setp.lt.f64 	%p62, %fd199, 0d0000000000000000;
	neg.f64 	%fd308, %fd199;
	selp.f64 	%fd201, %fd308, %fd199, %p62;
	setp.lt.f64 	%p63, %fd200, 0d0000000000000000;
	neg.f64 	%fd309, %fd200;
	selp.f64 	%fd202, %fd309, %fd200, %p63;
	setp.lt.f64 	%p64, %fd201, %fd202;
	mov.f64 	%fd454, %fd200;
	mov.u64 	%rd393, %rd252;
	@%p64 bra 	$L__BB11_150;
	setp.lt.f64 	%p65, %fd202, %fd201;
	mov.f64 	%fd454, %fd199;
	mov.u64 	%rd393, %rd137;
	@%p65 bra 	$L__BB11_150;
	setp.lt.s64 	%p66, %rd137, %rd252;
	selp.f64 	%fd454, %fd199, %fd200, %p66;
	min.s64 	%rd393, %rd137, %rd252;
$L__BB11_150:
	add.s32 	%r372, %r372, 256;
	add.s64 	%rd383, %rd383, 4096;
	add.s32 	%r370, %r370, 1;
	setp.ne.s32 	%p67, %r370, 0;
	@%p67 bra 	$L__BB11_147;
$L__BB11_151:
	setp.lt.u32 	%p68, %r19, 768;
	@%p68 bra 	$L__BB11_166;
	cvt.u64.u32 	%rd254, %r372;
	add.s64 	%rd255, %rd382, %rd254;
	shl.b64 	%rd256, %rd255, 4;
	add.s64 	%rd257, %rd256, %rd197;
	add.s64 	%rd388, %rd257, 12296;
$L__BB11_153:
	add.s64 	%rd259, %rd388, -12296;
	// begin inline asm
	ld.global.nc.u64 %rd258, [%rd259];
	// end inline asm
	add.s64 	%rd261, %rd388, -12288;
	// begin inline asm
	ld.global.nc.u64 %rd260, [%rd261];
	// end inline asm
	mov.b64 	%fd208, %rd258;
	setp.lt.f64 	%p69, %fd454, 0d0000000000000000;
	neg.f64 	%fd310, %fd454;
	selp.f64 	%fd209, %fd310, %fd454, %p69;
	setp.lt.f64 	%p70, %fd208, 0d0000000000000000;
	neg.f64 	%fd311, %fd208;
	selp.f64 	%fd210, %fd311, %fd208, %p70;
	setp.lt.f64 	%p71, %fd209, %fd210;
	mov.f64 	%fd451, %fd208;
	mov.u64 	%rd390, %rd260;
	@%p71 bra 	$L__BB11_156;
	setp.lt.f64 	%p72, %fd210, %fd209;
	mov.f64 	%fd451, %fd454;
	mov.u64 	%rd390, %rd393;
	@%p72 bra 	$L__BB11_156;
	setp.lt.s64 	%p73, %rd393, %rd260;
	selp.f64 	%fd451, %fd454, %fd208, %p73;
	min.s64 	%rd390, %rd393, %rd260;
$L__BB11_156:
	add.s64 	%rd263, %rd388, -8200;
	// begin inline asm
	ld.global.nc.u64 %rd262, [%rd263];
	// end inline asm
	add.s64 	%rd265, %rd388, -8192;
	// begin inline asm
	ld.global.nc.u64 %rd264, [%rd265];
	// end inline asm
	mov.b64 	%fd213, %rd262;
	setp.lt.f64 	%p74, %fd451, 0d0000000000000000;
	neg.f64 	%fd312, %fd451;
	selp.f64 	%fd214, %fd312, %fd451, %p74;
	setp.lt.f64 	%p75, %fd213, 0d0000000000000000;
	neg.f64 	%fd313, %fd213;
	selp.f64 	%fd215, %fd313, %fd213, %p75;
	setp.lt.f64 	%p76, %fd214, %fd215;
	mov.f64 	%fd452, %fd213;
	mov.u64 	%rd391, %rd264;
	@%p76 bra 	$L__BB11_159;
	setp.lt.f64 	%p77, %fd215, %fd214;
	mov.f64 	%fd452, %fd451;
	mov.u64 	%rd391, %rd390;
	@%p77 bra 	$L__BB11_159;
	setp.lt.s64 	%p78, %rd390, %rd264;
	selp.f64 	%fd452, %fd451, %fd213, %p78;
	min.s64 	%rd391, %rd390, %rd264;
$L__BB11_159:
	add.s64 	%rd267, %rd388, -4104;
	// begin inline asm
	ld.global.nc.u64 %rd266, [%rd267];
	// end inline asm
	add.s64 	%rd269, %rd388, -4096;
	// begin inline asm
	ld.global.nc.u64 %rd268, [%rd269];
	// end inline asm
	mov.b64 	%fd218, %rd266;
	setp.lt.f64 	%p79, %fd452, 0d0000000000000000;
	neg.f64 	%fd314, %fd452;
	selp.f64 	%fd219, %fd314, %fd452, %p79;
	setp.lt.f64 	%p80, %fd218, 0d0000000000000000;
	neg.f64 	%fd315, %fd218;
	selp.f64 	%fd220, %fd315, %fd218, %p80;
	setp.lt.f64 	%p81, %fd219, %fd220;
	mov.f64 	%fd453, %fd218;
	mov.u64 	%rd392, %rd268;
	@%p81 bra 	$L__BB11_162;
	setp.lt.f64 	%p82, %fd220, %fd219;
	mov.f64 	%fd453, %fd452;
	mov.u64 	%rd392, %rd391;
	@%p82 bra 	$L__BB11_162;
	setp.lt.s64 	%p83, %rd391, %rd268;
	selp.f64 	%fd453, %fd452, %fd218, %p83;
	min.s64 	%rd392, %rd391, %rd268;
$L__BB11_162:
	add.s64 	%rd271, %rd388, -8;
	// begin inline asm
	ld.global.nc.u64 %rd270, [%rd271];
	// end inline asm
	// begin inline asm
	ld.global.nc.u64 %rd272, [%rd388];
	// end inline asm
	mov.b64 	%fd223, %rd270;
	setp.lt.f64 	%p84, %fd453, 0d0000000000000000;
	neg.f64 	%fd316, %fd453;
	selp.f64 	%fd224, %fd316, %fd453, %p84;
	setp.lt.f64 	%p85, %fd223, 0d0000000000000000;
	neg.f64 	%fd317, %fd223;
	selp.f64 	%fd225, %fd317, %fd223, %p85;
	setp.lt.f64 	%p86, %fd224, %fd225;
	mov.f64 	%fd454, %fd223;
	mov.u64 	%rd393, %rd272;
	@%p86 bra 	$L__BB11_165;
	setp.lt.f64 	%p87, %fd225, %fd224;
	mov.f64 	%fd454, %fd453;
	mov.u64 	%rd393, %rd392;
	@%p87 bra 	$L__BB11_165;
	setp.lt.s64 	%p88, %rd392, %rd272;
	selp.f64 	%fd454, %fd453, %fd223, %p88;
	min.s64 	%rd393, %rd392, %rd272;
$L__BB11_165:
	add.s32 	%r372, %r372, 1024;
	add.s64 	%rd388, %rd388, 16384;
	setp.lt.s32 	%p89, %r372, %r18;
	@%p89 bra 	$L__BB11_153;
$L__BB11_166:
	// begin inline asm
	mov.u32 %r36, %laneid;
	// end inline asm
	mov.b64 	%rd274, %fd454;
	mov.b64 	{%r38, %r43}, %rd274;
	mov.b32 	%r54, 1;
	mov.b32 	%r55, 31;
	mov.b32 	%r56, -1;
	// begin inline asm
	shfl.sync.down.b32 %r37, %r38, %r54, %r55, %r56;
	// end inline asm
	// begin inline asm
	shfl.sync.down.b32 %r42, %r43, %r54, %r55, %r56;
	// end inline asm
	mov.b64 	%rd275, {%r37, %r42};
	mov.b64 	%fd229, %rd275;
	mov.b64 	{%r48, %r53}, %rd393;
	// begin inline asm
	shfl.sync.down.b32 %r47, %r48, %r54, %r55, %r56;
	// end inline asm
	// begin inline asm
	shfl.sync.down.b32 %r52, %r53, %r54, %r55, %r56;
	// end inline asm
	mov.b64 	%rd161, {%r47, %r52};
	setp.gt.s32 	%p90, %r36, 30;
	mov.f64 	%fd456, %fd454;
	mov.u64 	%rd395, %rd393;
	@%p90 bra 	$L__BB11_170;
	setp.lt.f64 	%p91, %fd454, 0d0000000000000000;
	neg.f64 	%fd318, %fd454;
	selp.f64 	%fd230, %fd318, %fd454, %p91;
	setp.lt.f64 	%p92, %fd229, 0d0000000000000000;
	neg.f64 	%fd319, %fd229;
	selp.f64 	%fd231, %fd319, %fd229, %p92;
	setp.lt.f64 	%p93, %fd230, %fd231;
	mov.f64 	%fd456, %fd229;
	mov.u64 	%rd395, %rd161;
	@%p93 bra 	$L__BB11_170;
	setp.lt.f64 	%p94, %fd231, %fd230;
	mov.f64 	%fd456, %fd454;
	mov.u64 	%rd395, %rd393;
	@%p94 bra 	$L__BB11_170;
	setp.lt.s64 	%p95, %rd393, %rd161;
	selp.f64 	%fd456, %fd454, %fd229, %p95;
	min.s64 	%rd395, %rd393, %rd161;
$L__BB11_170:
	mov.b64 	%rd276, %fd456;
	mov.b64 	{%r58, %r63}, %rd276;
	mov.b32 	%r74, 2;
	mov.b32 	%r75, 31;
	mov.b32 	%r76, -1;
	// begin inline asm
	shfl.sync.down.b32 %r57, %r58, %r74, %r75, %r76;
	// end inline asm
	// begin inline asm
	shfl.sync.down.b32 %r62, %r63, %r74, %r75, %r76;
	// end inline asm
	mov.b64 	%rd277, {%r57, %r62};
	mov.b64 	%fd234, %rd277;
	mov.b64 	{%r68, %r73}, %rd395;
	// begin inline asm
	shfl.sync.down.b32 %r67, %r68, %r74, %r75, %r76;
	// end inline asm
	// begin inline asm
	shfl.sync.down.b32 %r72, %r73, %r74, %r75, %r76;
	// end inline asm
	mov.b64 	%rd164, {%r67, %r72};
	setp.gt.s32 	%p96, %r36, 29;
	mov.f64 	%fd457, %fd456;
	mov.u64 	%rd396, %rd395;
	@%p96 bra 	$L__BB11_174;
	setp.lt.f64 	%p97, %fd456, 0d0000000000000000;
	neg.f64 	%fd320, %fd456;
	selp.f64 	%fd235, %fd320, %fd456, %p97;
	setp.lt.f64 	%p98, %fd234, 0d0000000000000000;
	neg.f64 	%fd321, %fd234;
	selp.f64 	%fd236, %fd321, %fd234, %p98;
	setp.lt.f64 	%p99, %fd235, %fd236;
	mov.f64 	%fd457, %fd234;
	mov.u64 	%rd396, %rd164;
	@%p99 bra 	$L__BB11_174;
	setp.lt.f64 	%p100, %fd236, %fd235;
	mov.f64 	%fd457, %fd456;
	mov.u64 	%rd396, %rd395;
	@%p100 bra 	$L__BB11_174;
	setp.lt.s64 	%p101, %rd395, %rd164;
	selp.f64 	%fd457, %fd456, %fd234, %p101;
	min.s64 	%rd396, %rd395, %rd164;
$L__BB11_174:
	mov.b64 	%rd278, %fd457;
	mov.b64 	{%r78, %r83}, %rd278;
	mov.b32 	%r94, 4;
	mov.b32 	%r95, 31;
	mov.b32 	%r96, -1;
	// begin inline asm
	shfl.sync.down.b32 %r77, %r78, %r94, %r95, %r96;
	// end inline asm
	// begin inline asm
	shfl.sync.down.b32 %r82, %r83, %r94, %r95, %r96;
	// end inline asm
	mov.b64 	%rd279, {%r77, %r82};
	mov.b64 	%fd239, %rd279;
	mov.b64 	{%r88, %r93}, %rd396;
	// begin inline asm
	shfl.sync.down.b32 %r87, %r88, %r94, %r95, %r96;
	// end inline asm
	// begin inline asm
	shfl.sync.down.b32 %r92, %r93, %r94, %r95, %r96;
	// end inline asm
	mov.b64 	%rd167, {%r87, %r92};
	setp.gt.s32 	%p102, %r36, 27;
	mov.f64 	%fd458, %fd457;
	mov.u64 	%rd397, %rd396;
	@%p102 bra 	$L__BB11_178;
	setp.lt.f64 	%p103, %fd457, 0d0000000000000000;
	neg.f64 	%fd322, %fd457;
	selp.f64 	%fd240, %fd322, %fd457, %p103;
	setp.lt.f64 	%p104, %fd239, 0d0000000000000000;
	neg.f64 	%fd323, %fd239;
	selp.f64 	%fd241, %fd323, %fd239, %p104;
	setp.lt.f64 	%p105, %fd240, %fd241;
	mov.f64 	%fd458, %fd239;
	mov.u64 	%rd397, %rd167;
	@%p105 bra 	$L__BB11_178;
	setp.lt.f64 	%p106, %fd241, %fd240;
	mov.f64 	%fd458, %fd457;
	mov.u64 	%rd397, %rd396;
	@%p106 bra 	$L__BB11_178;
	setp.lt.s64 	%p107, %rd396, %rd167;
	selp.f64 	%fd458, %fd457, %fd239, %p107;
	min.s64 	%rd397, %rd396, %rd167;
$L__BB11_178:
	mov.b64 	%rd280, %fd458;
	mov.b64 	{%r98, %r103}, %rd280;
	mov.b32 	%r114, 8;
	mov.b32 	%r115, 31;
	mov.b32 	%r116, -1;
	// begin inline asm
	shfl.sync.down.b32 %r97, %r98, %r114, %r115, %r116;
	// end inline asm
	// begin inline asm
	shfl.sync.down.b32 %r102, %r103, %r114, %r115, %r116;
	// end inline asm
	mov.b64 	%rd281, {%r97, %r102};
	mov.b64 	%fd244, %rd281;
	mov.b64 	{%r108, %r113}, %rd397;
	// begin inline asm
	shfl.sync.down.b32 %r107, %r108, %r114, %r115, %r116;
	// end inline asm
	// begin inline asm
	shfl.sync.down.b32 %r112, %r113, %r114, %r115, %r116;
	// end inline asm
	mov.b64 	%rd170, {%r107, %r112};
	setp.gt.s32 	%p108, %r36, 23;
	mov.f64 	%fd459, %fd458;
	mov.u64 	%rd398, %rd397;
	@%p108 bra 	$L__BB11_182;
	setp.lt.f64 	%p109, %fd458, 0d0000000000000000;
	neg.f64 	%fd324, %fd458;
	selp.f64 	%fd245, %fd324, %fd458, %p109;
	setp.lt.f64 	%p110, %fd244, 0d0000000000000000;
	neg.f64 	%fd325, %fd244;
	selp.f64 	%fd246, %fd325, %fd244, %p110;
	setp.lt.f64 	%p111, %fd245, %fd246;
	mov.f64 	%fd459, %fd244;
	mov.u64 	%rd398, %rd170;
	@%p111 bra 	$L__BB11_182;
	setp.lt.f64 	%p112, %fd246, %fd245;
	mov.f64 	%fd459, %fd458;
	mov.u64 	%rd398, %rd397;
	@%p112 bra 	$L__BB11_182;
	setp.lt.s64 	%p113, %rd397, %rd170;
	selp.f64 	%fd459, %fd458, %fd244, %p113;
	min.s64 	%rd398, %rd397, %rd170;
$L__BB11_182:
	mov.b64 	%rd282, %fd459;
	mov.b64 	{%r118, %r123}, %rd282;
	mov.b32 	%r134, 16;
	mov.b32 	%r135, 31;
	mov.b32 	%r136, -1;
	// begin inline asm
	shfl.sync.down.b32 %r117, %r118, %r134, %r135, %r136;
	// end inline asm
	// begin inline asm
	shfl.sync.down.b32 %r122, %r123, %r134, %r135, %r136;
	// end inline asm
	mov.b64 	%rd283, {%r117, %r122};
	mov.b64 	%fd249, %rd283;
	mov.b64 	{%r128, %r133}, %rd398;
	// begin inline asm
	shfl.sync.down.b32 %r127, %r128, %r134, %r135, %r136;
	// end inline asm
	// begin inline asm
	shfl.sync.down.b32 %r132, %r133, %r134, %r135, %r136;
	// end inline asm
	mov.b64 	%rd173, {%r127, %r132};
	setp.gt.s32 	%p114, %r36, 15;
	mov.f64 	%fd467, %fd459;
	mov.u64 	%rd406, %rd398;
	@%p114 bra 	$L__BB11_186;
	setp.lt.f64 	%p115, %fd459, 0d0000000000000000;
	neg.f64 	%fd326, %fd459;
	selp.f64 	%fd250, %fd326, %fd459, %p115;
	setp.lt.f64 	%p116, %fd249, 0d0000000000000000;
	neg.f64 	%fd327, %fd249;
	selp.f64 	%fd251, %fd327, %fd249, %p116;
	setp.lt.f64 	%p117, %fd250, %fd251;
	mov.f64 	%fd467, %fd249;
	mov.u64 	%rd406, %rd173;
	@%p117 bra 	$L__BB11_186;
	setp.lt.f64 	%p118, %fd251, %fd250;
	mov.f64 	%fd467, %fd459;
	mov.u64 	%rd406, %rd398;
	@%p118 bra 	$L__BB11_186;
	setp.lt.s64 	%p119, %rd398, %rd173;
	selp.f64 	%fd467, %fd459, %fd249, %p119;
	min.s64 	%rd406, %rd398, %rd173;
$L__BB11_186:
	setp.ne.s32 	%p120, %r36, 0;
	@%p120 bra 	$L__BB11_188;
	shr.u32 	%r137, %r16, 1;
	and.b32  	%r138, %r137, 496;
	mov.u32 	%r139, _ZN6thrust24THRUST_300001_SM_1000_NS8cuda_cub4core6detail5shmemE;
	add.s32 	%r140, %r139, %r138;
	st.shared.f64 	[%r140+8], %fd467;
	st.shared.u64 	[%r140+16], %rd406;
$L__BB11_188:
	bar.sync 	0;
	setp.ne.s32 	%p121, %r16, 0;
	@%p121 bra 	$L__BB11_210;
	ld.shared.f64 	%fd254, [_ZN6thrust24THRUST_300001_SM_1000_NS8cuda_cub4core6detail5shmemE+24];
	ld.shared.u64 	%rd176, [_ZN6thrust24THRUST_300001_SM_1000_NS8cuda_cub4core6detail5shmemE+32];
	setp.lt.f64 	%p122, %fd467, 0d0000000000000000;
	neg.f64 	%fd328, %fd467;
	selp.f64 	%fd255, %fd328, %fd467, %p122;
	setp.lt.f64 	%p123, %fd254, 0d0000000000000000;
	neg.f64 	%fd329, %fd254;
	selp.f64 	%fd256, %fd329, %fd254, %p123;
	setp.lt.f64 	%p124, %fd255, %fd256;
	mov.f64 	%fd461, %fd254;
	mov.u64 	%rd400, %rd176;
	@%p124 bra 	$L__BB11_192;
	setp.lt.f64 	%p125, %fd256, %fd255;
	mov.f64 	%fd461, %fd467;
	mov.u64 	%rd400, %rd406;
	@%p125 bra 	$L__BB11_192;
	setp.lt.s64 	%p126, %rd406, %rd176;
	selp.f64 	%fd461, %fd467, %fd254, %p126;
	min.s64 	%rd400, %rd406, %rd176;
$L__BB11_192:
	ld.shared.f64 	%fd259, [_ZN6thrust24THRUST_300001_SM_1000_NS8cuda_cub4core6detail5shmemE+40];
	ld.shared.u64 	%rd179, [_ZN6thrust24THRUST_300001_SM_1000_NS8cuda_cub4core6detail5shmemE+48];
	setp.lt.f64 	%p127, %fd461, 0d0000000000000000;
	neg.f64 	%fd330, %fd461;
	selp.f64 	%fd260, %fd330, %fd461, %p127;
	setp.lt.f64 	%p128, %fd259, 0d0000000000000000;
	neg.f64 	%fd331, %fd259;
	selp.f64 	%fd261, %fd331, %fd259, %p128;
	setp.lt.f64 	%p129, %fd260, %fd261;
	mov.f64 	%fd462, %fd259;
	mov.u64 	%rd401, %rd179;
	@%p129 bra 	$L__BB11_195;
	setp.lt.f64 	%p130, %fd261, %fd260;
	mov.f64 	%fd462, %fd461;
	mov.u64 	%rd401, %rd400;
	@%p130 bra 	$L__BB11_195;
	setp.lt.s64 	%p131, %rd400, %rd179;
	selp.f64 	%fd462, %fd461, %fd259, %p131;
	min.s64 	%rd401, %rd400, %rd179;
$L__BB11_195:
	ld.shared.f64 	%fd264, [_ZN6thrust24THRUST_300001_SM_1000_NS8cuda_cub4core6detail5shmemE+56];
	ld.shared.u64 	%rd182, [_ZN6thrust24THRUST_300001_SM_1000_NS8cuda_cub4core6detail5shmemE+64];
	setp.lt.f64 	%p132, %fd462, 0d0000000000000000;
	neg.f64 	%fd332, %fd462;
	selp.f64 	%fd265, %fd332, %fd462, %p132;
	setp.lt.f64 	%p133, %fd264, 0d0000000000000000;
	neg.f64 	%fd333, %fd264;
	selp.f64 	%fd266, %fd333, %fd264, %p133;
	setp.lt.f64 	%p134, %fd265, %fd266;
	mov.f64 	%fd463, %fd264;
	mov.u64 	%rd402, %rd182;
	@%p134 bra 	$L__BB11_198;
	setp.lt.f64 	%p135, %fd266, %fd265;
	mov.f64 	%fd463, %fd462;
	mov.u64 	%rd402, %rd401;
	@%p135 bra 	$L__BB11_198;
	setp.lt.s64 	%p136, %rd401, %rd182;
	selp.f64 	%fd463, %fd462, %fd264, %p136;
	min.s64 	%rd402, %rd401, %rd182;
$L__BB11_198:
	ld.shared.f64 	%fd269, [_ZN6thrust24THRUST_300001_SM_1000_NS8cuda_cub4core6detail5shmemE+72];
	ld.shared.u64 	%rd185, [_ZN6thrust24THRUST_300001_SM_1000_NS8cuda_cub4core6detail5shmemE+80];
	setp.lt.f64 	%p137, %fd463, 0d0000000000000000;
	neg.f64 	%fd334, %fd463;
	selp.f64 	%fd270, %fd334, %fd463, %p137;
	setp.lt.f64 	%p138, %fd269, 0d0000000000000000;
	neg.f64 	%fd335, %fd269;
	selp.f64 	%fd271, %fd335, %fd269, %p138;
	setp.lt.f64 	%p139, %fd270, %fd271;
	mov.f64 	%fd464, %fd269;
	mov.u64 	%rd403, %rd185;
	@%p139 bra 	$L__BB11_201;
	setp.lt.f64 	%p140, %fd271, %fd270;
	mov.f64 	%fd464, %fd463;
	mov.u64 	%rd403, %rd402;
	@%p140 bra 	$L__BB11_201;
	setp.lt.s64 	%p141, %rd402, %rd185;
	selp.f64 	%fd464, %fd463, %fd269, %p141;
	min.s64 	%rd403, %rd402, %rd185;
$L__BB11_201:
	ld.shared.f64 	%fd274, [_ZN6thrust24THRUST_300001_SM_1000_NS8cuda_cub4core6detail5shmemE+88];
	ld.shared.u64 	%rd188, [_ZN6thrust24THRUST_300001_SM_1000_NS8cuda_cub4core6detail5shmemE+96];
	setp.lt.f64 	%p142, %fd464, 0d0000000000000000;
	neg.f64 	%fd336, %fd464;
	selp.f64 	%fd275, %fd336, %fd464, %p142;
	setp.lt.f64 	%p143, %fd274, 0d0000000000000000;
	neg.f64 	%fd337, %fd274;
	selp.f64 	%fd276, %fd337, %fd274, %p143;
	setp.lt.f64 	%p144, %fd275, %fd276;
	mov.f64 	%fd465, %fd274;
	mov.u64 	%rd404, %rd188;
	@%p144 bra 	$L__BB11_204;
	setp.lt.f64 	%p145, %fd276, %fd275;
	mov.f64 	%fd465, %fd464;
	mov.u64 	%rd404, %rd403;
	@%p145 bra 	$L__BB11_204;
	setp.lt.s64 	%p146, %rd403, %rd188;
	selp.f64 	%fd465, %fd464, %fd274, %p146;
	min.s64 	%rd404, %rd403, %rd188;
$L__BB11_204:
	ld.shared.f64 	%fd279, [_ZN6thrust24THRUST_300001_SM_1000_NS8cuda_cub4core6detail5shmemE+104];
	ld.shared.u64 	%rd191, [_ZN6thrust24THRUST_300001_SM_1000_NS8cuda_cub4core6detail5shmemE+112];
	setp.lt.f64 	%p147, %fd465, 0d0000000000000000;
	neg.f64 	%fd338, %fd465;
	selp.f64 	%fd280, %fd338, %fd465, %p147;
	setp.lt.f64 	%p148, %fd279, 0d0000000000000000;
	neg.f64 	%fd339, %fd279;
	selp.f64 	%fd281, %fd339, %fd279, %p148;
	setp.lt.f64 	%p149, %fd280, %fd281;
	mov.f64 	%fd466, %fd279;
	mov.u64 	%rd405, %rd191;
	@%p149 bra 	$L__BB11_207;
	setp.lt.f64 	%p150, %fd281, %fd280;
	mov.f64 	%fd466, %fd465;
	mov.u64 	%rd405, %rd404;
	@%p150 bra 	$L__BB11_207;
	setp.lt.s64 	%p151, %rd404, %rd191;
	selp.f64 	%fd466, %fd465, %fd279, %p151;
	min.s64 	%rd405, %rd404, %rd191;
$L__BB11_207:
	ld.shared.f64 	%fd284, [_ZN6thrust24THRUST_300001_SM_1000_NS8cuda_cub4core6detail5shmemE+120];
	ld.shared.u64 	%rd194, [_ZN6thrust24THRUST_300001_SM_1000_NS8cuda_cub4core6detail5shmemE+128];
	setp.lt.f64 	%p152, %fd466, 0d0000000000000000;
	neg.f64 	%fd340, %fd466;
	selp.f64 	%fd285, %fd340, %fd466, %p152;
	setp.lt.f64 	%p153, %fd284, 0d0000000000000000;
	neg.f64 	%fd341, %fd284;
	selp.f64 	%fd286, %fd341, %fd284, %p153;
	setp.lt.f64 	%p154, %fd285, %fd286;
	mov.u64 	%rd406, %rd194;
	mov.f64 	%fd467, %fd284;
	@%p154 bra 	$L__BB11_210;
	setp.lt.f64 	%p155, %fd286, %fd285;
	mov.u64 	%rd406, %rd405;
	mov.f64 	%fd467, %fd466;
	@%p155 bra 	$L__BB11_210;
	setp.lt.s64 	%p156, %rd405, %rd194;
	selp.f64 	%fd467, %fd466, %fd284, %p156;
	min.s64 	%rd406, %rd405, %rd194;
$L__BB11_210:
	mov.u32 	%r364, %tid.x;
	setp.ne.s32 	%p331, %r364, 0;
	@%p331 bra 	$L__BB11_212;
	ld.param.u64 	%rd334, [_ZN6thrust24THRUST_300001_SM_1000_NS8cuda_cub4core6detail13_kernel_agentINS1_8__reduce11ReduceAgentIPN4cuda3std3__45tupleIJdlEEESC_SB_lNS1_9__extrema9arg_max_fIdl10comparatorEEEEJSC_SC_iSG_EEEvDpT0__param_1];
	cvta.to.global.u64 	%rd333, %rd334;
	st.global.f64 	[%rd333], %fd467;
	st.global.u64 	[%rd333+8], %rd406;
$L__BB11_212:
	ret;

}
	// .globl	_ZN3cub18CUB_300001_SM_10006detail11EmptyKernelIvEEvv
.visible .entry _ZN3cub18CUB_300001_SM_10006detail11EmptyKernelIvEEvv()
{


	ret;

}


// ===== COMPILED SASS (sm_100) =====

	.target	sm_100

	.elftype	@"ET_EXEC"


//--------------------- .note.nv.tkinfo           --------------------------
	.section	.note.nv.tkinfo,"",@"SHT_NOTE"
	.sectionflags	@"SHF_NOTE_NV_TKINFO"
	.tkinfo
        /*0018*/ 	.word	0x00000002
        /*0030*/ 	.string	""
        /*0030*/ 	.string	"ptxas"
        /*0030*/ 	.string	"Cuda compilation tools, release 13.0, V13.0.88"
        /*0030*/ 	.string	"Build cuda_13.0.r13.0/compiler.36424714_0"
        /*0030*/ 	.string	"-arch sm_100 -m 64 "



//--------------------- .note.nv.cuinfo           --------------------------
	.section	.note.nv.cuinfo,"",@"SHT_NOTE"
	.sectionflags	@"SHF_NOTE_NV_CUINFO"
        /*0018*/ 	.short	0x0002
        /*001a*/ 	.short	0x0064
        /*001c*/ 	.short	0x0082
	.zero		2


//--------------------- .nv.info                  --------------------------
	.section	.nv.info,"",@"SHT_CUDA_INFO"
	.align	4


	//----- nvinfo : EIATTR_REGCOUNT
	.align		4
        /*0000*/ 	.byte	0x04, 0x2f
        /*0002*/ 	.short	(.L_46 - .L_45)
	.align		4
.L_45:
        /*0004*/ 	.word	index@(_Z7SwapGPUPdiiii)
        /*0008*/ 	.word	0x0000001c


	//----- nvinfo : EIATTR_FRAME_SIZE
	.align		4
.L_46:
        /*000c*/ 	.byte	0x04, 0x11
        /*000e*/ 	.short	(.L_48 - .L_47)
	.align		4
.L_47:
        /*0010*/ 	.word	index@(_Z7SwapGPUPdiiii)
        /*0014*/ 	.word	0x00000000


	//----- nvinfo : EIATTR_REGCOUNT
	.align		4
.L_48:
        /*0018*/ 	.byte	0x04, 0x2f
        /*001a*/ 	.short	(.L_50 - .L_49)
	.align		4
.L_49:
        /*001c*/ 	.word	index@(_Z13NormalizationPdiii)
        /*0020*/ 	.word	0x00000022


	//----- nvinfo : EIATTR_FRAME_SIZE
	.align		4
.L_50:
        /*0024*/ 	.byte	0x04, 0x11
        /*0026*/ 	.short	(.L_52 - .L_51)
	.align		4
.L_51:
        /*0028*/ 	.word	index@($__internal_0_$__cuda_sm20_div_rn_f64_full)
        /*002c*/ 	.word	0x00000000


	//----- nvinfo : EIATTR_FRAME_SIZE
	.align		4
.L_52:
        /*0030*/ 	.byte	0x04, 0x11
        /*0032*/ 	.short	(.L_54 - .L_53)
	.align		4
.L_53:
        /*0034*/ 	.word	index@(_Z13NormalizationPdiii)
        /*0038*/ 	.word	0x00000000


	//----- nvinfo : EIATTR_REGCOUNT
	.align		4
.L_54:
        /*003c*/ 	.byte	0x04, 0x2f
        /*003e*/ 	.short	(.L_56 - .L_55)
	.align		4
.L_55:
        /*0040*/ 	.word	index@(_Z12ForwardGaussPdiii)
        /*0044*/ 	.word	0x00000020


	//----- nvinfo : EIATTR_FRAME_SIZE
	.align		4
.L_56:
        /*0048*/ 	.byte	0x04, 0x11
        /*004a*/ 	.short	(.L_58 - .L_57)
	.align		4
.L_57:
        /*004c*/ 	.word	index@(_Z12ForwardGaussPdiii)
        /*0050*/ 	.word	0x00000000


	//----- nvinfo : EIATTR_REGCOUNT
	.align		4
.L_58:
        /*0054*/ 	.byte	0x04, 0x2f
        /*0056*/ 	.short	(.L_60 - .L_59)
	.align		4
.L_59:
        /*0058*/ 	.word	index@(_Z13BackwardGaussPdS_ii)
        /*005c*/ 	.word	0x00000012


	//----- nvinfo : EIATTR_FRAME_SIZE
	.align		4
.L_60:
        /*0060*/ 	.byte	0x04, 0x11
        /*0062*/ 	.short	(.L_62 - .L_61)
	.align		4
.L_61:
        /*0064*/ 	.word	index@(_Z13BackwardGaussPdS_ii)
        /*0068*/ 	.word	0x00000000


	//----- nvinfo : EIATTR_REGCOUNT
	.align		4
.L_62:
        /*006c*/ 	.byte	0x04, 0x2f
        /*006e*/ 	.short	(.L_64 - .L_63)
	.align		4
.L_63:
        /*0070*/ 	.word	index@(_ZN6thrust24THRUST_300001_SM_1000_NS8cuda_cub4core6detail13_kernel_agentINS1_8__reduce11ReduceAgentINS0_12zip_iteratorIN4cuda3std3__45tupleIJNS0_10device_ptrIdEENS0_17counting_iteratorIlNS0_11use_defaultESF_SF_EEEEEEEPNSB_IJdlEEESJ_iNS1_9__extrema9arg_max_fIdl10comparatorEEEEJSI_SK_iSO_EEEvDpT0_)
        /*0074*/ 	.word	0x00000020


	//----- nvinfo : EIATTR_FRAME_SIZE
	.align		4
.L_64:
        /*0078*/ 	.byte	0x04, 0x11
        /*007a*/ 	.short	(.L_66 - .L_65)
	.align		4
.L_65:
        /*007c*/ 	.word	index@(_ZN6thrust24THRUST_300001_SM_1000_NS8cuda_cub4core6detail13_kernel_agentINS1_8__reduce11ReduceAgentINS0_12zip_iteratorIN4cuda3std3__45tupleIJNS0_10device_ptrIdEENS0_17counting_iteratorIlNS0_11use_defaultESF_SF_EEEEEEEPNSB_IJdlEEESJ_iNS1_9__extrema9arg_max_fIdl10comparatorEEEEJSI_SK_iSO_EEEvDpT0_)
        /*0080*/ 	.word	0x00000000


	//----- nvinfo : EIATTR_REGCOUNT
	.align		4
.L_66:
        /*0084*/ 	.byte	0x04, 0x2f
        /*0086*/ 	.short	(.L_68 - .L_67)
	.align		4
.L_67:
        /*0088*/ 	.word	index@(_ZN6thrust24THRUST_300001_SM_1000_NS8cuda_cub4core6detail13_kernel_agentINS1_8__reduce11ReduceAgentINS0_12zip_iteratorIN4cuda3std3__45tupleIJNS0_10device_ptrIdEENS0_17counting_iteratorIlNS0_11use_defaultESF_SF_EEEEEEEPNSB_IJdlEEESJ_iNS1_9__extrema9arg_max_fIdl10comparatorEEEEJSI_SK_iN3cub18CUB_300001_SM_100013GridEvenShareIiEENSR_9GridQueueIjEESO_EEEvDpT0_)
        /*008c*/ 	.word	0x00000028


	//----- nvinfo : EIATTR_FRAME_SIZE
	.align		4
.L_68:
        /*0090*/ 	.byte	0x04, 0x11
        /*0092*/ 	.short	(.L_70 - .L_69)
	.align		4
.L_69:
        /*0094*/ 	.word	index@(_ZN6thrust24THRUST_300001_SM_1000_NS8cuda_cub4core6detail13_kernel_agentINS1_8__reduce11ReduceAgentINS0_12zip_iteratorIN4cuda3std3__45tupleIJNS0_10device_ptrIdEENS0_17counting_iteratorIlNS0_11use_defaultESF_SF_EEEEEEEPNSB_IJdlEEESJ_iNS1_9__extrema9arg_max_fIdl10comparatorEEEEJSI_SK_iN3cub18CUB_300001_SM_100013GridEvenShareIiEENSR_9GridQueueIjEESO_EEEvDpT0_)
        /*0098*/ 	.word	0x00000000


	//----- nvinfo : EIATTR_REGCOUNT
	.align		4
.L_70:
        /*009c*/ 	.byte	0x04, 0x2f
        /*009e*/ 	.short	(.L_72 - .L_71)
	.align		4
.L_71:
        /*00a0*/ 	.word	index@(_ZN6thrust24THRUST_300001_SM_1000_NS8cuda_cub4core6detail13_kernel_agentINS1_8__reduce10DrainAgentIiEEJN3cub18CUB_300001_SM_10009GridQueueIjEEiEEEvDpT0_)
        /*00a4*/ 	.word	0x00000008


	//----- nvinfo : EIATTR_FRAME_SIZE
	.align		4
.L_72:
        /*00a8*/ 	.byte	0x04, 0x11
        /*00aa*/ 	.short	(.L_74 - .L_73)
	.align		4
.L_73:
        /*00ac*/ 	.word	index@(_ZN6thrust24THRUST_300001_SM_1000_NS8cuda_cub4core6detail13_kernel_agentINS1_8__reduce10DrainAgentIiEEJN3cub18CUB_300001_SM_10009GridQueueIjEEiEEEvDpT0_)
        /*00b0*/ 	.word	0x00000000


	//----- nvinfo : EIATTR_REGCOUNT
	.align		4
.L_74:
        /*00b4*/ 	.byte	0x04, 0x2f
        /*00b6*/ 	.short	(.L_76 - .L_75)
	.align		4
.L_75:
        /*00b8*/ 	.word	index@(_ZN6thrust24THRUST_300001_SM_1000_NS8cuda_cub4core6detail13_kernel_agentINS1_8__reduce11ReduceAgentIPN4cuda3std3__45tupleIJdlEEESC_SB_iNS1_9__extrema9arg_max_fIdl10comparatorEEEEJSC_SC_iSG_EEEvDpT0_)
        /*00bc*/ 	.word	0x00000020


	//----- nvinfo : EIATTR_FRAME_SIZE
	.align		4
.L_76:
        /*00c0*/ 	.byte	0x04, 0x11
        /*00c2*/ 	.short	(.L_78 - .L_77)
	.align		4
.L_77:
        /*00c4*/ 	.word	index@(_ZN6thrust24THRUST_300001_SM_1000_NS8cuda_cub4core6detail13_kernel_agentINS1_8__reduce11ReduceAgentIPN4cuda3std3__45tupleIJdlEEESC_SB_iNS1_9__extrema9arg_max_fIdl10comparatorEEEEJSC_SC_iSG_EEEvDpT0_)
        /*00c8*/ 	.word	0x00000000


	//----- nvinfo : EIATTR_REGCOUNT
	.align		4
.L_78:
        /*00cc*/ 	.byte	0x04, 0x2f
        /*00ce*/ 	.short	(.L_80 - .L_79)
	.align		4
.L_79:
        /*00d0*/ 	.word	index@(_ZN6thrust24THRUST_300001_SM_1000_NS8cuda_cub4core6detail13_kernel_agentINS1_8__reduce11ReduceAgentINS0_12zip_iteratorIN4cuda3std3__45tupleIJNS0_10device_ptrIdEENS0_17counting_iteratorIlNS0_11use_defaultESF_SF_EEEEEEEPNSB_IJdlEEESJ_lNS1_9__extrema9arg_max_fIdl10comparatorEEEEJSI_SK_lSO_EEEvDpT0_)
        /*00d4*/ 	.word	0x00000020


	//----- nvinfo : EIATTR_FRAME_SIZE
	.align		4
.L_80:
        /*00d8*/ 	.byte	0x04, 0x11
        /*00da*/ 	.short	(.L_82 - .L_81)
	.align		4
.L_81:
        /*00dc*/ 	.word	index@(_ZN6thrust24THRUST_300001_SM_1000_NS8cuda_cub4core6detail13_kernel_agentINS1_8__reduce11ReduceAgentINS0_12zip_iteratorIN4cuda3std3__45tupleIJNS0_10device_ptrIdEENS0_17counting_iteratorIlNS0_11use_defaultESF_SF_EEEEEEEPNSB_IJdlEEESJ_lNS1_9__extrema9arg_max_fIdl10comparatorEEEEJSI_SK_lSO_EEEvDpT0_)
        /*00e0*/ 	.word	0x00000000


	//----- nvinfo : EIATTR_REGCOUNT
	.align		4
.L_82:
        /*00e4*/ 	.byte	0x04, 0x2f
        /*00e6*/ 	.short	(.L_84 - .L_83)
	.align		4
.L_83:
        /*00e8*/ 	.word	index@(_ZN6thrust24THRUST_300001_SM_1000_NS8cuda_cub4core6detail13_kernel_agentINS1_8__reduce11ReduceAgentINS0_12zip_iteratorIN4cuda3std3__45tupleIJNS0_10device_ptrIdEENS0_17counting_iteratorIlNS0_11use_defaultESF_SF_EEEEEEEPNSB_IJdlEEESJ_lNS1_9__extrema9arg_max_fIdl10comparatorEEEEJSI_SK_lN3cub18CUB_300001_SM_100013GridEvenShareIlEENSR_9GridQueueIyEESO_EEEvDpT0_)
        /*00ec*/ 	.word	0x00000028


	//----- nvinfo : EIATTR_FRAME_SIZE
	.align		4
.L_84:
        /*00f0*/ 	.byte	0x04, 0x11
        /*00f2*/ 	.short	(.L_86 - .L_85)
	.align		4
.L_85:
        /*00f4*/ 	.word	index@(_ZN6thrust24THRUST_300001_SM_1000_NS8cuda_cub4core6detail13_kernel_agentINS1_8__reduce11ReduceAgentINS0_12zip_iteratorIN4cuda3std3__45tupleIJNS0_10device_ptrIdEENS0_17counting_iteratorIlNS0_11use_defaultESF_SF_EEEEEEEPNSB_IJdlEEESJ_lNS1_9__extrema9arg_max_fIdl10comparatorEEEEJSI_SK_lN3cub18CUB_300001_SM_100013GridEvenShareIlEENSR_9GridQueueIyEESO_EEEvDpT0_)
        /*00f8*/ 	.word	0x00000000


	//----- nvinfo : EIATTR_REGCOUNT
	.align		4
.L_86:
        /*00fc*/ 	.byte	0x04, 0x2f
        /*00fe*/ 	.short	(.L_88 - .L_87)
	.align		4
.L_87:
        /*0100*/ 	.word	index@(_ZN6thrust24THRUST_300001_SM_1000_NS8cuda_cub4core6detail13_kernel_agentINS1_8__reduce10DrainAgentIlEEJN3cub18CUB_300001_SM_10009GridQueueIyEElEEEvDpT0_)
        /*0104*/ 	.word	0x00000008


	//----- nvinfo : EIATTR_FRAME_SIZE
	.align		4
.L_88:
        /*0108*/ 	.byte	0x04, 0x11
        /*010a*/ 	.short	(.L_90 - .L_89)
	.align		4
.L_89:
        /*010c*/ 	.word	index@(_ZN6thrust24THRUST_300001_SM_1000_NS8cuda_cub4core6detail13_kernel_agentINS1_8__reduce10DrainAgentIlEEJN3cub18CUB_300001_SM_10009GridQueueIyEElEEEvDpT0_)
        /*0110*/ 	.word	0x00000000


	//----- nvinfo : EIATTR_REGCOUNT
	.align		4
.L_90:
        /*0114*/ 	.byte	0x04, 0x2f
        /*0116*/ 	.short	(.L_92 - .L_91)
	.align		4
.L_91:
        /*0118*/ 	.word	index@(_ZN6thrust24THRUST_300001_SM_1000_NS8cuda_cub4core6detail13_kernel_agentINS1_8__reduce11ReduceAgentIPN4cuda3std3__45tupleIJdlEEESC_SB_lNS1_9__extrema9arg_max_fIdl10comparatorEEEEJSC_SC_iSG_EEEvDpT0_)
        /*011c*/ 	.word	0x00000020


	//----- nvinfo : EIATTR_FRAME_SIZE
	.align		4
.L_92:
        /*0120*/ 	.byte	0x04, 0x11
        /*0122*/ 	.short	(.L_94 - .L_93)
	.align		4
.L_93:
        /*0124*/ 	.word	index@(_ZN6thrust24THRUST_300001_SM_1000_NS8cuda_cub4core6detail13_kernel_agentINS1_8__reduce11ReduceAgentIPN4cuda3std3__45tupleIJdlEEESC_SB_lNS1_9__extrema9arg_max_fIdl10comparatorEEEEJSC_SC_iSG_EEEvDpT0_)
        /*0128*/ 	.word	0x00000000


	//----- nvinfo : EIATTR_REGCOUNT
	.align		4
.L_94:
        /*012c*/ 	.byte	0x04, 0x2f
        /*012e*/ 	.short	(.L_96 - .L_95)
	.align		4
.L_95:
        /*0130*/ 	.word	index@(_ZN3cub18CUB_300001_SM_10006detail11EmptyKernelIvEEvv)
        /*0134*/ 	.word	0x00000004


	//----- nvinfo : EIATTR_FRAME_SIZE
	.align		4
.L_96:
        /*0138*/ 	.byte	0x04, 0x11
        /*013a*/ 	.short	(.L_98 - .L_97)
	.align		4
.L_97:
        /*013c*/ 	.word	index@(_ZN3cub18CUB_300001_SM_10006detail11EmptyKernelIvEEvv)
        /*0140*/ 	.word	0x00000000


	//----- nvinfo : EIATTR_MIN_STACK_SIZE
	.align		4
.L_98:
        /*0144*/ 	.byte	0x04, 0x12
        /*0146*/ 	.short	(.L_100 - .L_99)
	.align		4
.L_99:
        /*0148*/ 	.word	index@(_ZN3cub18CUB_300001_SM_10006detail11EmptyKernelIvEEvv)
        /*014c*/ 	.word	0x00000000


	//----- nvinfo : EIATTR_MIN_STACK_SIZE
	.align		4
.L_100:
        /*0150*/ 	.byte	0x04, 0x12
        /*0152*/ 	.short	(.L_102 - .L_101)
	.align		4
.L_101:
        /*0154*/ 	.word	index@(_ZN6thrust24THRUST_300001_SM_1000_NS8cuda_cub4core6detail13_kernel_agentINS1_8__reduce11ReduceAgentIPN4cuda3std3__45tupleIJdlEEESC_SB_lNS1_9__extrema9arg_max_fIdl10comparatorEEEEJSC_SC_iSG_EEEvDpT0_)
        /*0158*/ 	.word	0x00000000


	//----- nvinfo : EIATTR_MIN_STACK_SIZE
	.align		4
.L_102:
        /*015c*/ 	.byte	0x04, 0x12
        /*015e*/ 	.short	(.L_104 - .L_103)
	.align		4
.L_103:
        /*0160*/ 	.word	index@(_ZN6thrust24THRUST_300001_SM_1000_NS8cuda_cub4core6detail13_kernel_agentINS1_8__reduce10DrainAgentIlEEJN3cub18CUB_300001_SM_10009GridQueueIyEElEEEvDpT0_)
        /*0164*/ 	.word	0x00000000


	//----- nvinfo : EIATTR_MIN_STACK_SIZE
	.align		4
.L_104:
        /*0168*/ 	.byte	0x04, 0x12
        /*016a*/ 	.short	(.L_106 - .L_105)
	.align		4
.L_105:
        /*016c*/ 	.word	index@(_ZN6thrust24THRUST_300001_SM_1000_NS8cuda_cub4core6detail13_kernel_agentINS1_8__reduce11ReduceAgentINS0_12zip_iteratorIN4cuda3std3__45tupleIJNS0_10device_ptrIdEENS0_17counting_iteratorIlNS0_11use_defaultESF_SF_EEEEEEEPNSB_IJdlEEESJ_lNS1_9__extrema9arg_max_fIdl10comparatorEEEEJSI_SK_lN3cub18CUB_300001_SM_100013GridEvenShareIlEENSR_9GridQueueIyEESO_EEEvDpT0_)
        /*0170*/ 	.word	0x00000000


	//----- nvinfo : EIATTR_MIN_STACK_SIZE
	.align		4
.L_106:
        /*0174*/ 	.byte	0x04, 0x12
        /*0176*/ 	.short	(.L_108 - .L_107)
	.align		4
.L_107:
        /*0178*/ 	.word	index@(_ZN6thrust24THRUST_300001_SM_1000_NS8cuda_cub4core6detail13_kernel_agentINS1_8__reduce11ReduceAgentINS0_12zip_iteratorIN4cuda3std3__45tupleIJNS0_10device_ptrIdEENS0_17counting_iteratorIlNS0_11use_defaultESF_SF_EEEEEEEPNSB_IJdlEEESJ_lNS1_9__extrema9arg_max_fIdl10comparatorEEEEJSI_SK_lSO_EEEvDpT0_)
        /*017c*/ 	.word	0x00000000


	//----- nvinfo : EIATTR_MIN_STACK_SIZE
	.align		4
.L_108:
        /*0180*/ 	.byte	0x04, 0x12
        /*0182*/ 	.short	(.L_110 - .L_109)
	.align		4
.L_109:
        /*0184*/ 	.word	index@(_ZN6thrust24THRUST_300001_SM_1000_NS8cuda_cub4core6detail13_kernel_agentINS1_8__reduce11ReduceAgentIPN4cuda3std3__45tupleIJdlEEESC_SB_iNS1_9__extrema9arg_max_fIdl10comparatorEEEEJSC_SC_iSG_EEEvDpT0_)
        /*0188*/ 	.word	0x00000000


	//----- nvinfo : EIATTR_MIN_STACK_SIZE
	.align		4
.L_110:
        /*018c*/ 	.byte	0x04, 0x12
        /*018e*/ 	.short	(.L_112 - .L_111)
	.align		4
.L_111:
        /*0190*/ 	.word	index@(_ZN6thrust24THRUST_300001_SM_1000_NS8cuda_cub4core6detail13_kernel_agentINS1_8__reduce10DrainAgentIiEEJN3cub18CUB_300001_SM_10009GridQueueIjEEiEEEvDpT0_)
        /*0194*/ 	.word	0x00000000


	//----- nvinfo : EIATTR_MIN_STACK_SIZE
	.align		4
.L_112:
        /*0198*/ 	.byte	0x04, 0x12
        /*019a*/ 	.short	(.L_114 - .L_113)
	.align		4
.L_113:
        /*019c*/ 	.word	index@(_ZN6thrust24THRUST_300001_SM_1000_NS8cuda_cub4core6detail13_kernel_agentINS1_8__reduce11ReduceAgentINS0_12zip_iteratorIN4cuda3std3__45tupleIJNS0_10device_ptrIdEENS0_17counting_iteratorIlNS0_11use_defaultESF_SF_EEEEEEEPNSB_IJdlEEESJ_iNS1_9__extrema9arg_max_fIdl10comparatorEEEEJSI_SK_iN3cub18CUB_300001_SM_100013GridEvenShareIiEENSR_9GridQueueIjEESO_EEEvDpT0_)
        /*01a0*/ 	.word	0x00000000


	//----- nvinfo : EIATTR_MIN_STACK_SIZE
	.align		4
.L_114:
        /*01a4*/ 	.byte	0x04, 0x12
        /*01a6*/ 	.short	(.L_116 - .L_115)
	.align		4
.L_115:
        /*01a8*/ 	.word	index@(_ZN6thrust24THRUST_300001_SM_1000_NS8cuda_cub4core6detail13_kernel_agentINS1_8__reduce11ReduceAgentINS0_12zip_iteratorIN4cuda3std3__45tupleIJNS0_10device_ptrIdEENS0_17counting_iteratorIlNS0_11use_defaultESF_SF_EEEEEEEPNSB_IJdlEEESJ_iNS1_9__extrema9arg_max_fIdl10comparatorEEEEJSI_SK_iSO_EEEvDpT0_)
        /*01ac*/ 	.word	0x00000000


	//----- nvinfo : EIATTR_MIN_STACK_SIZE
	.align		4
.L_116:
        /*01b0*/ 	.byte	0x04, 0x12
        /*01b2*/ 	.short	(.L_118 - .L_117)
	.align		4
.L_117:
        /*01b4*/ 	.word	index@(_Z13BackwardGaussPdS_ii)
        /*01b8*/ 	.word	0x00000000


	//----- nvinfo : EIATTR_MIN_STACK_SIZE
	.align		4
.L_118:
        /*01bc*/ 	.byte	0x04, 0x12
        /*01be*/ 	.short	(.L_120 - .L_119)
	.align		4
.L_119:
        /*01c0*/ 	.word	index@(_Z12ForwardGaussPdiii)
        /*01c4*/ 	.word	0x00000000


	//----- nvinfo : EIATTR_MIN_STACK_SIZE
	.align		4
.L_120:
        /*01c8*/ 	.byte	0x04, 0x12
        /*01ca*/ 	.short	(.L_122 - .L_121)
	.align		4
.L_121:
        /*01cc*/ 	.word	index@(_Z13NormalizationPdiii)
        /*01d0*/ 	.word	0x00000000


	//----- nvinfo : EIATTR_MIN_STACK_SIZE
	.align		4
.L_122:
        /*01d4*/ 	.byte	0x04, 0x12
        /*01d6*/ 	.short	(.L_124 - .L_123)
	.align		4
.L_123:
        /*01d8*/ 	.word	index@(_Z7SwapGPUPdiiii)
        /*01dc*/ 	.word	0x00000000
.L_124:


//--------------------- .nv.compat                --------------------------
	.section	.nv.compat,"",@"SHT_CUDA_COMPAT_INFO"
	.align	4
        /*0000*/ 	.byte	0x02, 0x09, 0x00, 0x00, 0x02, 0x02, 0x01, 0x00, 0x02, 0x05, 0x05, 0x00, 0x03, 0x07, 0x01, 0x01
        /*0010*/ 	.byte	0x02, 0x03, 0x00, 0x00, 0x02, 0x06, 0x01, 0x00, 0x04, 0x0b, 0x08, 0x00, 0x01, 0x00, 0x00, 0x00
        /*0020*/ 	.byte	0x00, 0x00, 0x00, 0x00


//--------------------- .nv.info._ZN3cub18CUB_300001_SM_10006detail11EmptyKernelIvEEvv --------------------------
	.section	.nv.info._ZN3cub18CUB_300001_SM_10006detail11EmptyKernelIvEEvv,"",@"SHT_CUDA_INFO"
	.sectionflags	@""
	.align	4


	//----- nvinfo : EIATTR_CUDA_API_VERSION
	.align		4
        /*0000*/ 	.byte	0x04, 0x37
        /*0002*/ 	.short	(.L_126 - .L_125)
.L_125:
        /*0004*/ 	.word	0x00000082


	//----- nvinfo : EIATTR_SPARSE_MMA_MASK
	.align		4
.L_126:
        /*0008*/ 	.byte	0x03, 0x50
        /*000a*/ 	.short	0x0000


	//----- nvinfo : EIATTR_MAXREG_COUNT
	.align		4
        /*000c*/ 	.byte	0x03, 0x1b
        /*000e*/ 	.short	0x00ff


	//----- nvinfo : EIATTR_MERCURY_ISA_VERSION
	.align		4
        /*0010*/ 	.byte	0x03, 0x5f
        /*0012*/ 	.short	0x0101


	//----- nvinfo : EIATTR_VRC_CTA_INIT_COUNT
	.align		4
        /*0014*/ 	.byte	0x02, 0x4a
	.zero		1
	.zero		1


	//----- nvinfo : EIATTR_EXIT_INSTR_OFFSETS
	.align		4
        /*0018*/ 	.byte	0x04, 0x1c
        /*001a*/ 	.short	(.L_128 - .L_127)


	//   ....[0]....
.L_127:
        /*001c*/ 	.word	0x00000010


	//----- nvinfo : EIATTR_SW_WAR
	.align		4
.L_128:
        /*0020*/ 	.byte	0x04, 0x36
        /*0022*/ 	.short	(.L_130 - .L_129)
.L_129:
        /*0024*/ 	.word	0x00000008
.L_130:


//--------------------- .nv.info._ZN6thrust24THRUST_300001_SM_1000_NS8cuda_cub4core6detail13_kernel_agentINS1_8__reduce11ReduceAgentIPN4cuda3std3__45tupleIJdlEEESC_SB_lNS1_9__extrema9arg_max_fIdl10comparatorEEEEJSC_SC_iSG_EEEvDpT0_ --------------------------
	.section	.nv.info._ZN6thrust24THRUST_300001_SM_1000_NS8cuda_cub4core6detail13_kernel_agentINS1_8__reduce11ReduceAgentIPN4cuda3std3__45tupleIJdlEEESC_SB_lNS1_9__extrema9arg_max_fIdl10comparatorEEEEJSC_SC_iSG_EEEvDpT0_,"",@"SHT_CUDA_INFO"
	.sectionflags	@""
	.align	4


	//----- nvinfo : EIATTR_CUDA_API_VERSION
	.align		4
        /*0000*/ 	.byte	0x04, 0x37
        /*0002*/ 	.short	(.L_132 - .L_131)
.L_131:
        /*0004*/ 	.word	0x00000082


	//----- nvinfo : EIATTR_KPARAM_INFO
	.align		4
.L_132:
        /*0008*/ 	.byte	0x04, 0x17
        /*000a*/ 	.short	(.L_134 - .L_133)
.L_133:
        /*000c*/ 	.word	0x00000000
        /*0010*/ 	.short	0x0003
        /*0012*/ 	.short	0x0014
        /*0014*/ 	.byte	0x00, 0xf0, 0x05, 0x00


	//----- nvinfo : EIATTR_KPARAM_INFO
	.align		4
.L_134:
        /*0018*/ 	.byte	0x04, 0x17
        /*001a*/ 	.short	(.L_136 - .L_135)
.L_135:
        /*001c*/ 	.word	0x00000000
        /*0020*/ 	.short	0x0002
        /*0022*/ 	.short	0x0010
        /*0024*/ 	.byte	0x00, 0xf0, 0x11, 0x00


	//----- nvinfo : EIATTR_KPARAM_INFO
	.align		4
.L_136:
        /*0028*/ 	.byte	0x04, 0x17
        /*002a*/ 	.short	(.L_138 - .L_137)
.L_137:
        /*002c*/ 	.word	0x00000000
        /*0030*/ 	.short	0x0001
        /*0032*/ 	.short	0x0008
        /*0034*/ 	.byte	0x00, 0xf5, 0x21, 0x00


	//----- nvinfo : EIATTR_KPARAM_INFO
	.align		4
.L_138:
        /*0038*/ 	.byte	0x04, 0x17
        /*003a*/ 	.short	(.L_140 - .L_139)
.L_139:
        /*003c*/ 	.word	0x00000000
        /*0040*/ 	.short	0x0000
        /*0042*/ 	.short	0x0000
        /*0044*/ 	.byte	0x00, 0xf5, 0x21, 0x00


	//----- nvinfo : EIATTR_SPARSE_MMA_MASK
	.align		4
.L_140:
        /*0048*/ 	.byte	0x03, 0x50
        /*004a*/ 	.short	0x0000


	//----- nvinfo : EIATTR_MAXREG_COUNT
	.align		4
        /*004c*/ 	.byte	0x03, 0x1b
        /*004e*/ 	.short	0x00ff


	//----- nvinfo : EIATTR_NUM_BARRIERS
	.align		4
        /*0050*/ 	.byte	0x02, 0x4c
        /*0052*/ 	.byte	0x01
	.zero		1


	//----- nvinfo : EIATTR_MERCURY_ISA_VERSION
	.align		4
        /*0054*/ 	.byte	0x03, 0x5f
        /*0056*/ 	.short	0x0101


	//----- nvinfo : EIATTR_COOP_GROUP_MASK_REGIDS
	.align		4
        /*0058*/ 	.byte	0x04, 0x29
        /*005a*/ 	.short	(.L_142 - .L_141)


	//   ....[0]....
.L_141:
        /*005c*/ 	.word	0xffffffff


	//   ....[1]....
        /*0060*/ 	.word	0xffffffff


	//   ....[2]....
        /*0064*/ 	.word	0xffffffff


	//   ....[3]....
        /*0068*/ 	.word	0xffffffff


	//   ....[4]....
        /*006c*/ 	.word	0xffffffff


	//   ....[5]....
        /*0070*/ 	.word	0xffffffff


	//   ....[6]....
        /*0074*/ 	.word	0xffffffff


	//   ....[7]....
        /*0078*/ 	.word	0xffffffff


	//   ....[8]....
        /*007c*/ 	.word	0xffffffff


	//   ....[9]....
        /*0080*/ 	.word	0xffffffff


	//   ....[10]....
        /*0084*/ 	.word	0xffffffff


	//   ....[11]....
        /*0088*/ 	.word	0xffffffff


	//   ....[12]....
        /*008c*/ 	.word	0xffffffff


	//   ....[13]....
        /*0090*/ 	.word	0xffffffff


	//   ....[14]....
        /*0094*/ 	.word	0xffffffff


	//   ....[15]....
        /*0098*/ 	.word	0xffffffff


	//   ....[16]....
        /*009c*/ 	.word	0xffffffff


	//   ....[17]....
        /*00a0*/ 	.word	0xffffffff


	//   ....[18]....
        /*00a4*/ 	.word	0xffffffff


	//   ....[19]....
        /*00a8*/ 	.word	0xffffffff


	//   ....[20]....
        /*00ac*/ 	.word	0xffffffff


	//   ....[21]....
        /*00b0*/ 	.word	0xffffffff


	//   ....[22]....
        /*00b4*/ 	.word	0xffffffff


	//   ....[23]....
        /*00b8*/ 	.word	0xffffffff


	//   ....[24]....
        /*00bc*/ 	.word	0xffffffff


	//   ....[25]....
        /*00c0*/ 	.word	0xffffffff


	//   ....[26]....
        /*00c4*/ 	.word	0xffffffff


	//   ....[27]....
        /*00c8*/ 	.word	0xffffffff


	//   ....[28]....
        /*00cc*/ 	.word	0xffffffff


	//   ....[29]....
        /*00d0*/ 	.word	0xffffffff


	//   ....[30]....
        /*00d4*/ 	.word	0xffffffff


	//   ....[31]....
        /*00d8*/ 	.word	0xffffffff


	//   ....[32]....
        /*00dc*/ 	.word	0xffffffff


	//   ....[33]....
        /*00e0*/ 	.word	0xffffffff


	//   ....[34]....
        /*00e4*/ 	.word	0xffffffff


	//   ....[35]....
        /*00e8*/ 	.word	0xffffffff


	//   ....[36]....
        /*00ec*/ 	.word	0xffffffff


	//   ....[37]....
        /*00f0*/ 	.word	0xffffffff


	//   ....[38]....
        /*00f4*/ 	.word	0xffffffff


	//   ....[39]....
        /*00f8*/ 	.word	0xffffffff


	//   ....[40]....
        /*00fc*/ 	.word	0xffffffff


	//   ....[41]....
        /*0100*/ 	.word	0xffffffff


	//   ....[42]....
        /*0104*/ 	.word	0xffffffff


	//   ....[43]....
        /*0108*/ 	.word	0xffffffff


	//   ....[44]....
        /*010c*/ 	.word	0xffffffff


	//   ....[45]....
        /*0110*/ 	.word	0xffffffff


	//   ....[46]....
        /*0114*/ 	.word	0xffffffff


	//   ....[47]....
        /*0118*/ 	.word	0xffffffff


	//   ....[48]....
        /*011c*/ 	.word	0xffffffff


	//   ....[49]....
        /*0120*/ 	.word	0xffffffff


	//   ....[50]....
        /*0124*/ 	.word	0xffffffff


	//   ....[51]....
        /*0128*/ 	.word	0xffffffff


	//   ....[52]....
        /*012c*/ 	.word	0xffffffff


	//   ....[53]....
        /*0130*/ 	.word	0xffffffff


	//   ....[54]....
        /*0134*/ 	.word	0xffffffff


	//   ....[55]....
        /*0138*/ 	.word	0xffffffff


	//   ....[56]....
        /*013c*/ 	.word	0xffffffff


	//   ....[57]....
        /*0140*/ 	.word	0xffffffff


	//   ....[58]....
        /*0144*/ 	.word	0xffffffff


	//   ....[59]....
        /*0148*/ 	.word	0xffffffff


	//----- nvinfo : EIATTR_COOP_GROUP_INSTR_OFFSETS
	.align		4
.L_142:
        /*014c*/ 	.byte	0x04, 0x28
        /*014e*/ 	.short	(.L_144 - .L_143)


	//   ....[0]....
.L_143:
        /*0150*/ 	.word	0x00000df0


	//   ....[1]....
        /*0154*/ 	.word	0x00000e20


	//   ....[2]....
        /*0158*/ 	.word	0x00000e40


	//   ....[3]....
        /*015c*/ 	.word	0x00000e50


	//   ....[4]....
        /*0160*/ 	.word	0x00001060


	//   ....[5]....
        /*0164*/ 	.word	0x00001090


	//   ....[6]....
        /*0168*/ 	.word	0x000010c0


	//   ....[7]....
        /*016c*/ 	.word	0x000010e0


	//   ....[8]....
        /*0170*/ 	.word	0x000012e0


	//   ....[9]....
        /*0174*/ 	.word	0x00001310


	//   ....[10]....
        /*0178*/ 	.word	0x00001340


	//   ....[11]....
        /*017c*/ 	.word	0x00001360


	//   ....[12]....
        /*0180*/ 	.word	0x00001560


	//   ....[13]....
        /*0184*/ 	.word	0x00001590


	//   ....[14]....
        /*0188*/ 	.word	0x000015c0


	//   ....[15]....
        /*018c*/ 	.word	0x000015e0


	//   ....[16]....
        /*0190*/ 	.word	0x000017e0


	//   ....[17]....
        /*0194*/ 	.word	0x00001810


	//   ....[18]....
        /*0198*/ 	.word	0x00001840


	//   ....[19]....
        /*019c*/ 	.word	0x00001860


	//   ....[20]....
        /*01a0*/ 	.word	0x000029c0


	//   ....[21]....
        /*01a4*/ 	.word	0x000029d0


	//   ....[22]....
        /*01a8*/ 	.word	0x000029e0


	//   ....[23]....
        /*01ac*/ 	.word	0x00002a00


	//   ....[24]....
        /*01b0*/ 	.word	0x00002c00


	//   ....[25]....
        /*01b4*/ 	.word	0x00002c40


	//   ....[26]....
        /*01b8*/ 	.word	0x00002c70


	//   ....[27]....
        /*01bc*/ 	.word	0x00002c90


	//   ....[28]....
        /*01c0*/ 	.word	0x00002e90


	//   ....[29]....
        /*01c4*/ 	.word	0x00002ed0


	//   ....[30]....
        /*01c8*/ 	.word	0x00002f00


	//   ....[31]....
        /*01cc*/ 	.word	0x00002f20


	//   ....[32]....
        /*01d0*/ 	.word	0x00003120


	//   ....[33]....
        /*01d4*/ 	.word	0x00003160


	//   ....[34]....
        /*01d8*/ 	.word	0x00003190


	//   ....[35]....
        /*01dc*/ 	.word	0x000031b0


	//   ....[36]....
        /*01e0*/ 	.word	0x000033b0


	//   ....[37]....
        /*01e4*/ 	.word	0x000033f0


	//   ....[38]....
        /*01e8*/ 	.word	0x00003420


	//   ....[39]....
        /*01ec*/ 	.word	0x00003440


	//   ....[40]....
        /*01f0*/ 	.word	0x00006310


	//   ....[41]....
        /*01f4*/ 	.word	0x00006340


	//   ....[42]....
        /*01f8*/ 	.word	0x00006370


	//   ....[43]....
        /*01fc*/ 	.word	0x00006380


	//   ....[44]....
        /*0200*/ 	.word	0x00006590


	//   ....[45]....
        /*0204*/ 	.word	0x000065c0


	//   ....[46]....
        /*0208*/ 	.word	0x000065f0


	//   ....[47]....
        /*020c*/ 	.word	0x00006610


	//   ....[48]....
        /*0210*/ 	.word	0x00006810


	//   ....[49]....
        /*0214*/ 	.word	0x00006840


	//   ....[50]....
        /*0218*/ 	.word	0x00006870


	//   ....[51]....
        /*021c*/ 	.word	0x00006890


	//   ....[52]....
        /*0220*/ 	.word	0x00006a90


	//   ....[53]....
        /*0224*/ 	.word	0x00006ac0


	//   ....[54]....
        /*0228*/ 	.word	0x00006af0


	//   ....[55]....
        /*022c*/ 	.word	0x00006b10


	//   ....[56]....
        /*0230*/ 	.word	0x00006d10


	//   ....[57]....
        /*0234*/ 	.word	0x00006d40


	//   ....[58]....
        /*0238*/ 	.word	0x00006d70


	//   ....[59]....
        /*023c*/ 	.word	0x00006d90


	//----- nvinfo : EIATTR_VRC_CTA_INIT_COUNT
	.align		4
.L_144:
        /*0240*/ 	.byte	0x02, 0x4a
	.zero		1
	.zero		1


	//----- nvinfo : EIATTR_EXIT_INSTR_OFFSETS
	.align		4
        /*0244*/ 	.byte	0x04, 0x1c
        /*0246*/ 	.short	(.L_146 - .L_145)


	//   ....[0]....
.L_145:
        /*0248*/ 	.word	0x00000030


	//   ....[1]....
        /*024c*/ 	.word	0x00007e30


	//   ....[2]....
        /*0250*/ 	.word	0x00007e70


	//----- nvinfo : EIATTR_MAX_THREADS
	.align		4
.L_146:
        /*0254*/ 	.byte	0x04, 0x05
        /*0256*/ 	.short	(.L_148 - .L_147)
.L_147:
        /*0258*/ 	.word	0x00000100
        /*025c*/ 	.word	0x00000001
        /*0260*/ 	.word	0x00000001


	//----- nvinfo : EIATTR_CRS_STACK_SIZE
	.align		4
.L_148:
        /*0264*/ 	.byte	0x04, 0x1e
        /*0266*/ 	.short	(.L_150 - .L_149)
.L_149:
        /*0268*/ 	.word	0x00000000


	//----- nvinfo : EIATTR_CBANK_PARAM_SIZE
	.align		4
.L_150:
        /*026c*/ 	.byte	0x03, 0x19
        /*026e*/ 	.short	0x0015


	//----- nvinfo : EIATTR_PARAM_CBANK
	.align		4
        /*0270*/ 	.byte	0x04, 0x0a
        /*0272*/ 	.short	(.L_152 - .L_151)
	.align		4
.L_151:
        /*0274*/ 	.word	index@(.nv.constant0._ZN6thrust24THRUST_300001_SM_1000_NS8cuda_cub4core6detail13_kernel_agentINS1_8__reduce11ReduceAgentIPN4cuda3std3__45tupleIJdlEEESC_SB_lNS1_9__extrema9arg_max_fIdl10comparatorEEEEJSC_SC_iSG_EEEvDpT0_)
        /*0278*/ 	.short	0x0380
        /*027a*/ 	.short	0x0015


	//----- nvinfo : EIATTR_SW_WAR
	.align		4
.L_152:
        /*027c*/ 	.byte	0x04, 0x36
        /*027e*/ 	.short	(.L_154 - .L_153)
.L_153:
        /*0280*/ 	.word	0x00000008
.L_154:


//--------------------- .nv.info._ZN6thrust24THRUST_300001_SM_1000_NS8cuda_cub4core6detail13_kernel_agentINS1_8__reduce10DrainAgentIlEEJN3cub18CUB_300001_SM_10009GridQueueIyEElEEEvDpT0_ --------------------------
	.section	.nv.info._ZN6thrust24THRUST_300001_SM_1000_NS8cuda_cub4core6detail13_kernel_agentINS1_8__reduce10DrainAgentIlEEJN3cub18CUB_300001_SM_10009GridQueueIyEElEEEvDpT0_,"",@"SHT_CUDA_INFO"
	.sectionflags	@""
	.align	4


	//----- nvinfo : EIATTR_CUDA_API_VERSION
	.align		4
        /*0000*/ 	.byte	0x04, 0x37
        /*0002*/ 	.short	(.L_156 - .L_155)
.L_155:
        /*0004*/ 	.word	0x00000082


	//----- nvinfo : EIATTR_KPARAM_INFO
	.align		4
.L_156:
        /*0008*/ 	.byte	0x04, 0x17
        /*000a*/ 	.short	(.L_158 - .L_157)
.L_157:
        /*000c*/ 	.word	0x00000000
        /*0010*/ 	.short	0x0001
        /*0012*/ 	.short	0x0008
        /*0014*/ 	.byte	0x00, 0xf0, 0x21, 0x00


	//----- nvinfo : EIATTR_KPARAM_INFO
	.align		4
.L_158:
        /*0018*/ 	.byte	0x04, 0x17
        /*001a*/ 	.short	(.L_160 - .L_159)
.L_159:
        /*001c*/ 	.word	0x00000000
        /*0020*/ 	.short	0x0000
        /*0022*/ 	.short	0x0000
        /*0024*/ 	.byte	0x00, 0xf0, 0x21, 0x00


	//----- nvinfo : EIATTR_SPARSE_MMA_MASK
	.align		4
.L_160:
        /*0028*/ 	.byte	0x03, 0x50
        /*002a*/ 	.short	0x0000


	//----- nvinfo : EIATTR_MAXREG_COUNT
	.align		4
        /*002c*/ 	.byte	0x03, 0x1b
        /*002e*/ 	.short	0x00ff


	//----- nvinfo : EIATTR_MERCURY_ISA_VERSION
	.align		4
        /*0030*/ 	.byte	0x03, 0x5f
        /*0032*/ 	.short	0x0101


	//----- nvinfo : EIATTR_VRC_CTA_INIT_COUNT
	.align		4
        /*0034*/ 	.byte	0x02, 0x4a
	.zero		1
	.zero		1


	//----- nvinfo : EIATTR_EXIT_INSTR_OFFSETS
	.align		4
        /*0038*/ 	.byte	0x04, 0x1c
        /*003a*/ 	.short	(.L_162 - .L_161)


	//   ....[0]....
.L_161:
        /*003c*/ 	.word	0x00000060


	//----- nvinfo : EIATTR_MAX_THREADS
	.align		4
.L_162:
        /*0040*/ 	.byte	0x04, 0x05
        /*0042*/ 	.short	(.L_164 - .L_163)
.L_163:
        /*0044*/ 	.word	0x00000001
        /*0048*/ 	.word	0x00000001
        /*004c*/ 	.word	0x00000001


	//----- nvinfo : EIATTR_CBANK_PARAM_SIZE
	.align		4
.L_164:
        /*0050*/ 	.byte	0x03, 0x19
        /*0052*/ 	.short	0x0010


	//----- nvinfo : EIATTR_PARAM_CBANK
	.align		4
        /*0054*/ 	.byte	0x04, 0x0a
        /*0056*/ 	.short	(.L_166 - .L_165)
	.align		4
.L_165:
        /*0058*/ 	.word	index@(.nv.constant0._ZN6thrust24THRUST_300001_SM_1000_NS8cuda_cub4core6detail13_kernel_agentINS1_8__reduce10DrainAgentIlEEJN3cub18CUB_300001_SM_10009GridQueueIyEElEEEvDpT0_)
        /*005c*/ 	.short	0x0380
        /*005e*/ 	.short	0x0010


	//----- nvinfo : EIATTR_SW_WAR
	.align		4
.L_166:
        /*0060*/ 	.byte	0x04, 0x36
        /*0062*/ 	.short	(.L_168 - .L_167)
.L_167:
        /*0064*/ 	.word	0x00000008
.L_168:


//--------------------- .nv.info._ZN6thrust24THRUST_300001_SM_1000_NS8cuda_cub4core6detail13_kernel_agentINS1_8__reduce11ReduceAgentINS0_12zip_iteratorIN4cuda3std3__45tupleIJNS0_10device_ptrIdEENS0_17counting_iteratorIlNS0_11use_defaultESF_SF_EEEEEEEPNSB_IJdlEEESJ_lNS1_9__extrema9arg_max_fIdl10comparatorEEEEJSI_SK_lN3cub18CUB_300001_SM_100013GridEvenShareIlEENSR_9GridQueueIyEESO_EEEvDpT0_ --------------------------
	.section	.nv.info._ZN6thrust24THRUST_300001_SM_1000_NS8cuda_cub4core6detail13_kernel_agentINS1_8__reduce11ReduceAgentINS0_12zip_iteratorIN4cuda3std3__45tupleIJNS0_10device_ptrIdEENS0_17counting_iteratorIlNS0_11use_defaultESF_SF_EEEEEEEPNSB_IJdlEEESJ_lNS1_9__extrema9arg_max_fIdl10comparatorEEEEJSI_SK_lN3cub18CUB_300001_SM_100013GridEvenShareIlEENSR_9GridQueueIyEESO_EEEvDpT0_,"",@"SHT_CUDA_INFO"
	.sectionflags	@""
	.align	4


	//----- nvinfo : EIATTR_CUDA_API_VERSION
	.align		4
        /*0000*/ 	.byte	0x04, 0x37
        /*0002*/ 	.short	(.L_170 - .L_169)
.L_169:
        /*0004*/ 	.word	0x00000082


	//----- nvinfo : EIATTR_KPARAM_INFO
	.align		4
.L_170:
        /*0008*/ 	.byte	0x04, 0x17
        /*000a*/ 	.short	(.L_172 - .L_171)
.L_171:
        /*000c*/ 	.word	0x00000000
        /*0010*/ 	.short	0x0005
        /*0012*/ 	.short	0x0070
        /*0014*/ 	.byte	0x00, 0xf0, 0x05, 0x00


	//----- nvinfo : EIATTR_KPARAM_INFO
	.align		4
.L_172:
        /*0018*/ 	.byte	0x04, 0x17
        /*001a*/ 	.short	(.L_174 - .L_173)
.L_173:
        /*001c*/ 	.word	0x00000000
        /*0020*/ 	.short	0x0004
        /*0022*/ 	.short	0x0068
        /*0024*/ 	.byte	0x00, 0xf0, 0x21, 0x00


	//----- nvinfo : EIATTR_KPARAM_INFO
	.align		4
.L_174:
        /*0028*/ 	.byte	0x04, 0x17
        /*002a*/ 	.short	(.L_176 - .L_175)
.L_175:
        /*002c*/ 	.word	0x00000000
        /*0030*/ 	.short	0x0003
        /*0032*/ 	.short	0x0020
        /*0034*/ 	.byte	0x00, 0xf0, 0x21, 0x01


	//----- nvinfo : EIATTR_KPARAM_INFO
	.align		4
.L_176:
        /*0038*/ 	.byte	0x04, 0x17
        /*003a*/ 	.short	(.L_178 - .L_177)
.L_177:
        /*003c*/ 	.word	0x00000000
        /*0040*/ 	.short	0x0002
        /*0042*/ 	.short	0x0018
        /*0044*/ 	.byte	0x00, 0xf0, 0x21, 0x00


	//----- nvinfo : EIATTR_KPARAM_INFO
	.align		4
.L_178:
        /*0048*/ 	.byte	0x04, 0x17
        /*004a*/ 	.short	(.L_180 - .L_179)
.L_179:
        /*004c*/ 	.word	0x00000000
        /*0050*/ 	.short	0x0001
        /*0052*/ 	.short	0x0010
        /*0054*/ 	.byte	0x00, 0xf5, 0x21, 0x00


	//----- nvinfo : EIATTR_KPARAM_INFO
	.align		4
.L_180:
        /*0058*/ 	.byte	0x04, 0x17
        /*005a*/ 	.short	(.L_182 - .L_181)
.L_181:
        /*005c*/ 	.word	0x00000000
        /*0060*/ 	.short	0x0000
        /*0062*/ 	.short	0x0000
        /*0064*/ 	.byte	0x00, 0xf0, 0x41, 0x00


	//----- nvinfo : EIATTR_SPARSE_MMA_MASK
	.align		4
.L_182:
        /*0068*/ 	.byte	0x03, 0x50
        /*006a*/ 	.short	0x0000


	//----- nvinfo : EIATTR_MAXREG_COUNT
	.align		4
        /*006c*/ 	.byte	0x03, 0x1b
        /*006e*/ 	.short	0x00ff


	//----- nvinfo : EIATTR_NUM_BARRIERS
	.align		4
        /*0070*/ 	.byte	0x02, 0x4c
        /*0072*/ 	.byte	0x01
	.zero		1


	//----- nvinfo : EIATTR_MERCURY_ISA_VERSION
	.align		4
        /*0074*/ 	.byte	0x03, 0x5f
        /*0076*/ 	.short	0x0101


	//----- nvinfo : EIATTR_COOP_GROUP_MASK_REGIDS
	.align		4
        /*0078*/ 	.byte	0x04, 0x29
        /*007a*/ 	.short	(.L_184 - .L_183)


	//   ....[0]....
.L_183:
        /*007c*/ 	.word	0xffffffff


	//   ....[1]....
        /*0080*/ 	.word	0xffffffff


	//   ....[2]....
        /*0084*/ 	.word	0xffffffff


	//   ....[3]....
        /*0088*/ 	.word	0xffffffff


	//   ....[4]....
        /*008c*/ 	.word	0xffffffff


	//   ....[5]....
        /*0090*/ 	.word	0xffffffff


	//   ....[6]....
        /*0094*/ 	.word	0xffffffff


	//   ....[7]....
        /*0098*/ 	.word	0xffffffff


	//   ....[8]....
        /*009c*/ 	.word	0xffffffff


	//   ....[9]....
        /*00a0*/ 	.word	0xffffffff


	//   ....[10]....
        /*00a4*/ 	.word	0xffffffff


	//   ....[11]....
        /*00a8*/ 	.word	0xffffffff


	//   ....[12]....
        /*00ac*/ 	.word	0xffffffff


	//   ....[13]....
        /*00b0*/ 	.word	0xffffffff


	//   ....[14]....
        /*00b4*/ 	.word	0xffffffff


	//   ....[15]....
        /*00b8*/ 	.word	0xffffffff


	//   ....[16]....
        /*00bc*/ 	.word	0xffffffff


	//   ....[17]....
        /*00c0*/ 	.word	0xffffffff


	//   ....[18]....
        /*00c4*/ 	.word	0xffffffff


	//   ....[19]....
        /*00c8*/ 	.word	0xffffffff


	//   ....[20]....
        /*00cc*/ 	.word	0xffffffff


	//   ....[21]....
        /*00d0*/ 	.word	0xffffffff


	//   ....[22]....
        /*00d4*/ 	.word	0xffffffff


	//   ....[23]....
        /*00d8*/ 	.word	0xffffffff


	//   ....[24]....
        /*00dc*/ 	.word	0xffffffff


	//   ....[25]....
        /*00e0*/ 	.word	0xffffffff


	//   ....[26]....
        /*00e4*/ 	.word	0xffffffff


	//   ....[27]....
        /*00e8*/ 	.word	0xffffffff


	//   ....[28]....
        /*00ec*/ 	.word	0xffffffff


	//   ....[29]....
        /*00f0*/ 	.word	0xffffffff


	//   ....[30]....
        /*00f4*/ 	.word	0xffffffff


	//   ....[31]....
        /*00f8*/ 	.word	0xffffffff


	//   ....[32]....
        /*00fc*/ 	.word	0xffffffff


	//   ....[33]....
        /*0100*/ 	.word	0xffffffff


	//   ....[34]....
        /*0104*/ 	.word	0xffffffff


	//   ....[35]....
        /*0108*/ 	.word	0xffffffff


	//   ....[36]....
        /*010c*/ 	.word	0xffffffff


	//   ....[37]....
        /*0110*/ 	.word	0xffffffff


	//   ....[38]....
        /*0114*/ 	.word	0xffffffff


	//   ....[39]....
        /*0118*/ 	.word	0xffffffff


	//   ....[40]....
        /*011c*/ 	.word	0xffffffff


	//   ....[41]....
        /*0120*/ 	.word	0xffffffff


	//   ....[42]....
        /*0124*/ 	.word	0xffffffff


	//   ....[43]....
        /*0128*/ 	.word	0xffffffff


	//   ....[44]....
        /*012c*/ 	.word	0xffffffff


	//   ....[45]....
        /*0130*/ 	.word	0xffffffff


	//   ....[46]....
        /*0134*/ 	.word	0xffffffff


	//   ....[47]....
        /*0138*/ 	.word	0xffffffff


	//   ....[48]....
        /*013c*/ 	.word	0xffffffff


	//   ....[49]....
        /*0140*/ 	.word	0xffffffff


	//   ....[50]....
        /*0144*/ 	.word	0xffffffff


	//   ....[51]....
        /*0148*/ 	.word	0xffffffff


	//   ....[52]....
        /*014c*/ 	.word	0xffffffff


	//   ....[53]....
        /*0150*/ 	.word	0xffffffff


	//   ....[54]....
        /*0154*/ 	.word	0xffffffff


	//   ....[55]....
        /*0158*/ 	.word	0xffffffff


	//   ....[56]....
        /*015c*/ 	.word	0xffffffff


	//   ....[57]....
        /*0160*/ 	.word	0xffffffff


	//   ....[58]....
        /*0164*/ 	.word	0xffffffff


	//   ....[59]....
        /*0168*/ 	.word	0xffffffff


	//----- nvinfo : EIATTR_COOP_GROUP_INSTR_OFFSETS
	.align		4
.L_184:
        /*016c*/ 	.byte	0x04, 0x28
        /*016e*/ 	.short	(.L_186 - .L_185)


	//   ....[0]....
.L_185:
        /*0170*/ 	.word	0x00000ff0


	//   ....[1]....
        /*0174*/ 	.word	0x00001020


	//   ....[2]....
        /*0178*/ 	.word	0x00001040


	//   ....[3]....
        /*017c*/ 	.word	0x00001050


	//   ....[4]....
        /*0180*/ 	.word	0x00001260


	//   ....[5]....
        /*0184*/ 	.word	0x00001290


	//   ....[6]....
        /*0188*/ 	.word	0x000012c0


	//   ....[7]....
        /*018c*/ 	.word	0x000012e0


	//   ....[8]....
        /*0190*/ 	.word	0x000014e0


	//   ....[9]....
        /*0194*/ 	.word	0x00001510


	//   ....[10]....
        /*0198*/ 	.word	0x00001540


	//   ....[11]....
        /*019c*/ 	.word	0x00001560


	//   ....[12]....
        /*01a0*/ 	.word	0x00001760


	//   ....[13]....
        /*01a4*/ 	.word	0x00001790


	//   ....[14]....
        /*01a8*/ 	.word	0x000017c0


	//   ....[15]....
        /*01ac*/ 	.word	0x000017e0


	//   ....[16]....
        /*01b0*/ 	.word	0x000019e0


	//   ....[17]....
        /*01b4*/ 	.word	0x00001a10


	//   ....[18]....
        /*01b8*/ 	.word	0x00001a40


	//   ....[19]....
        /*01bc*/ 	.word	0x00001a60


	//   ....[20]....
        /*01c0*/ 	.word	0x00002bc0


	//   ....[21]....
        /*01c4*/ 	.word	0x00002bd0


	//   ....[22]....
        /*01c8*/ 	.word	0x00002be0


	//   ....[23]....
        /*01cc*/ 	.word	0x00002c00


	//   ....[24]....
        /*01d0*/ 	.word	0x00002e00


	//   ....[25]....
        /*01d4*/ 	.word	0x00002e40


	//   ....[26]....
        /*01d8*/ 	.word	0x00002e70


	//   ....[27]....
        /*01dc*/ 	.word	0x00002e90


	//   ....[28]....
        /*01e0*/ 	.word	0x00003090


	//   ....[29]....
        /*01e4*/ 	.word	0x000030d0


	//   ....[30]....
        /*01e8*/ 	.word	0x00003100


	//   ....[31]....
        /*01ec*/ 	.word	0x00003120


	//   ....[32]....
        /*01f0*/ 	.word	0x00003320


	//   ....[33]....
        /*01f4*/ 	.word	0x00003360


	//   ....[34]....
        /*01f8*/ 	.word	0x00003390


	//   ....[35]....
        /*01fc*/ 	.word	0x000033b0


	//   ....[36]....
        /*0200*/ 	.word	0x000035b0


	//   ....[37]....
        /*0204*/ 	.word	0x000035f0


	//   ....[38]....
        /*0208*/ 	.word	0x00003620


	//   ....[39]....
        /*020c*/ 	.word	0x00003640


	//   ....[40]....
        /*0210*/ 	.word	0x000068e0


	//   ....[41]....
        /*0214*/ 	.word	0x00006910


	//   ....[42]....
        /*0218*/ 	.word	0x00006930


	//   ....[43]....
        /*021c*/ 	.word	0x00006940


	//   ....[44]....
        /*0220*/ 	.word	0x00006b50


	//   ....[45]....
        /*0224*/ 	.word	0x00006b80


	//   ....[46]....
        /*0228*/ 	.word	0x00006bb0


	//   ....[47]....
        /*022c*/ 	.word	0x00006bd0


	//   ....[48]....
        /*0230*/ 	.word	0x00006dd0


	//   ....[49]....
        /*0234*/ 	.word	0x00006e00


	//   ....[50]....
        /*0238*/ 	.word	0x00006e30


	//   ....[51]....
        /*023c*/ 	.word	0x00006e50


	//   ....[52]....
        /*0240*/ 	.word	0x00007050


	//   ....[53]....
        /*0244*/ 	.word	0x00007080


	//   ....[54]....
        /*0248*/ 	.word	0x000070b0


	//   ....[55]....
        /*024c*/ 	.word	0x000070d0


	//   ....[56]....
        /*0250*/ 	.word	0x000072d0


	//   ....[57]....
        /*0254*/ 	.word	0x00007300


	//   ....[58]....
        /*0258*/ 	.word	0x00007330


	//   ....[59]....
        /*025c*/ 	.word	0x00007350


	//----- nvinfo : EIATTR_VRC_CTA_INIT_COUNT
	.align		4
.L_186:
        /*0260*/ 	.byte	0x02, 0x4a
	.zero		1
	.zero		1


	//----- nvinfo : EIATTR_EXIT_INSTR_OFFSETS
	.align		4
        /*0264*/ 	.byte	0x04, 0x1c
        /*0266*/ 	.short	(.L_188 - .L_187)


	//   ....[0]....
.L_187:
        /*0268*/ 	.word	0x000083f0


	//   ....[1]....
        /*026c*/ 	.word	0x00008440


	//----- nvinfo : EIATTR_MAX_THREADS
	.align		4
.L_188:
        /*0270*/ 	.byte	0x04, 0x05
        /*0272*/ 	.short	(.L_190 - .L_189)
.L_189:
        /*0274*/ 	.word	0x00000100
        /*0278*/ 	.word	0x00000001
        /*027c*/ 	.word	0x00000001


	//----- nvinfo : EIATTR_CRS_STACK_SIZE
	.align		4
.L_190:
        /*0280*/ 	.byte	0x04, 0x1e
        /*0282*/ 	.short	(.L_192 - .L_191)
.L_191:
        /*0284*/ 	.word	0x00000000


	//----- nvinfo : EIATTR_CBANK_PARAM_SIZE
	.align		4
.L_192:
        /*0288*/ 	.byte	0x03, 0x19
        /*028a*/ 	.short	0x0071


	//----- nvinfo : EIATTR_PARAM_CBANK
	.align		4
        /*028c*/ 	.byte	0x04, 0x0a
        /*028e*/ 	.short	(.L_194 - .L_193)
	.align		4
.L_193:
        /*0290*/ 	.word	index@(.nv.constant0._ZN6thrust24THRUST_300001_SM_1000_NS8cuda_cub4core6detail13_kernel_agentINS1_8__reduce11ReduceAgentINS0_12zip_iteratorIN4cuda3std3__45tupleIJNS0_10device_ptrIdEENS0_17counting_iteratorIlNS0_11use_defaultESF_SF_EEEEEEEPNSB_IJdlEEESJ_lNS1_9__extrema9arg_max_fIdl10comparatorEEEEJSI_SK_lN3cub18CUB_300001_SM_100013GridEvenShareIlEENSR_9GridQueueIyEESO_EEEvDpT0_)
        /*0294*/ 	.short	0x0380
        /*0296*/ 	.short	0x0071


	//----- nvinfo : EIATTR_SW_WAR
	.align		4
.L_194:
        /*0298*/ 	.byte	0x04, 0x36
        /*029a*/ 	.short	(.L_196 - .L_195)
.L_195:
        /*029c*/ 	.word	0x00000008
.L_196:


//--------------------- .nv.info._ZN6thrust24THRUST_300001_SM_1000_NS8cuda_cub4core6detail13_kernel_agentINS1_8__reduce11ReduceAgentINS0_12zip_iteratorIN4cuda3std3__45tupleIJNS0_10device_ptrIdEENS0_17counting_iteratorIlNS0_11use_defaultESF_SF_EEEEEEEPNSB_IJdlEEESJ_lNS1_9__extrema9arg_max_fIdl10comparatorEEEEJSI_SK_lSO_EEEvDpT0_ --------------------------
	.section	.nv.info._ZN6thrust24THRUST_300001_SM_1000_NS8cuda_cub4core6detail13_kernel_agentINS1_8__reduce11ReduceAgentINS0_12zip_iteratorIN4cuda3std3__45tupleIJNS0_10device_ptrIdEENS0_17counting_iteratorIlNS0_11use_defaultESF_SF_EEEEEEEPNSB_IJdlEEESJ_lNS1_9__extrema9arg_max_fIdl10comparatorEEEEJSI_SK_lSO_EEEvDpT0_,"",@"SHT_CUDA_INFO"
	.sectionflags	@""
	.align	4


	//----- nvinfo : EIATTR_CUDA_API_VERSION
	.align		4
        /*0000*/ 	.byte	0x04, 0x37
        /*0002*/ 	.short	(.L_198 - .L_197)
.L_197:
        /*0004*/ 	.word	0x00000082


	//----- nvinfo : EIATTR_KPARAM_INFO
	.align		4
.L_198:
        /*0008*/ 	.byte	0x04, 0x17
        /*000a*/ 	.short	(.L_200 - .L_199)
.L_199:
        /*000c*/ 	.word	0x00000000
        /*0010*/ 	.short	0x0003
        /*0012*/ 	.short	0x0020
        /*0014*/ 	.byte	0x00, 0xf0, 0x05, 0x00


	//----- nvinfo : EIATTR_KPARAM_INFO
	.align		4
.L_200:
        /*0018*/ 	.byte	0x04, 0x17
        /*001a*/ 	.short	(.L_202 - .L_201)
.L_201:
        /*001c*/ 	.word	0x00000000
        /*0020*/ 	.short	0x0002
        /*0022*/ 	.short	0x0018
        /*0024*/ 	.byte	0x00, 0xf0, 0x21, 0x00


	//----- nvinfo : EIATTR_KPARAM_INFO
	.align		4
.L_202:
        /*0028*/ 	.byte	0x04, 0x17
        /*002a*/ 	.short	(.L_204 - .L_203)
.L_203:
        /*002c*/ 	.word	0x00000000
        /*0030*/ 	.short	0x0001
        /*0032*/ 	.short	0x0010
        /*0034*/ 	.byte	0x00, 0xf5, 0x21, 0x00


	//----- nvinfo : EIATTR_KPARAM_INFO
	.align		4
.L_204:
        /*0038*/ 	.byte	0x04, 0x17
        /*003a*/ 	.short	(.L_206 - .L_205)
.L_205:
        /*003c*/ 	.word	0x00000000
        /*0040*/ 	.short	0x0000
        /*0042*/ 	.short	0x0000
        /*0044*/ 	.byte	0x00, 0xf0, 0x41, 0x00


	//----- nvinfo : EIATTR_SPARSE_MMA_MASK
	.align		4
.L_206:
        /*0048*/ 	.byte	0x03, 0x50
        /*004a*/ 	.short	0x0000


	//----- nvinfo : EIATTR_MAXREG_COUNT
	.align		4
        /*004c*/ 	.byte	0x03, 0x1b
        /*004e*/ 	.short	0x00ff


	//----- nvinfo : EIATTR_NUM_BARRIERS
	.align		4
        /*0050*/ 	.byte	0x02, 0x4c
        /*0052*/ 	.byte	0x01
	.zero		1


	//----- nvinfo : EIATTR_MERCURY_ISA_VERSION
	.align		4
        /*0054*/ 	.byte	0x03, 0x5f
        /*0056*/ 	.short	0x0101


	//----- nvinfo : EIATTR_COOP_GROUP_MASK_REGIDS
	.align		4
        /*0058*/ 	.byte	0x04, 0x29
        /*005a*/ 	.short	(.L_208 - .L_207)


	//   ....[0]....
.L_207:
        /*005c*/ 	.word	0xffffffff


	//   ....[1]....
        /*0060*/ 	.word	0xffffffff


	//   ....[2]....
        /*0064*/ 	.word	0xffffffff


	//   ....[3]....
        /*0068*/ 	.word	0xffffffff


	//   ....[4]....
        /*006c*/ 	.word	0xffffffff


	//   ....[5]....
        /*0070*/ 	.word	0xffffffff


	//   ....[6]....
        /*0074*/ 	.word	0xffffffff


	//   ....[7]....
        /*0078*/ 	.word	0xffffffff


	//   ....[8]....
        /*007c*/ 	.word	0xffffffff


	//   ....[9]....
        /*0080*/ 	.word	0xffffffff


	//   ....[10]....
        /*0084*/ 	.word	0xffffffff


	//   ....[11]....
        /*0088*/ 	.word	0xffffffff


	//   ....[12]....
        /*008c*/ 	.word	0xffffffff


	//   ....[13]....
        /*0090*/ 	.word	0xffffffff


	//   ....[14]....
        /*0094*/ 	.word	0xffffffff


	//   ....[15]....
        /*0098*/ 	.word	0xffffffff


	//   ....[16]....
        /*009c*/ 	.word	0xffffffff


	//   ....[17]....
        /*00a0*/ 	.word	0xffffffff


	//   ....[18]....
        /*00a4*/ 	.word	0xffffffff


	//   ....[19]....
        /*00a8*/ 	.word	0xffffffff


	//   ....[20]....
        /*00ac*/ 	.word	0xffffffff


	//   ....[21]....
        /*00b0*/ 	.word	0xffffffff


	//   ....[22]....
        /*00b4*/ 	.word	0xffffffff


	//   ....[23]....
        /*00b8*/ 	.word	0xffffffff


	//   ....[24]....
        /*00bc*/ 	.word	0xffffffff


	//   ....[25]....
        /*00c0*/ 	.word	0xffffffff


	//   ....[26]....
        /*00c4*/ 	.word	0xffffffff


	//   ....[27]....
        /*00c8*/ 	.word	0xffffffff


	//   ....[28]....
        /*00cc*/ 	.word	0xffffffff


	//   ....[29]....
        /*00d0*/ 	.word	0xffffffff


	//   ....[30]....
        /*00d4*/ 	.word	0xffffffff


	//   ....[31]....
        /*00d8*/ 	.word	0xffffffff


	//   ....[32]....
        /*00dc*/ 	.word	0xffffffff


	//   ....[33]....
        /*00e0*/ 	.word	0xffffffff


	//   ....[34]....
        /*00e4*/ 	.word	0xffffffff


	//   ....[35]....
        /*00e8*/ 	.word	0xffffffff


	//   ....[36]....
        /*00ec*/ 	.word	0xffffffff


	//   ....[37]....
        /*00f0*/ 	.word	0xffffffff


	//   ....[38]....
        /*00f4*/ 	.word	0xffffffff


	//   ....[39]....
        /*00f8*/ 	.word	0xffffffff


	//   ....[40]....
        /*00fc*/ 	.word	0xffffffff


	//   ....[41]....
        /*0100*/ 	.word	0xffffffff


	//   ....[42]....
        /*0104*/ 	.word	0xffffffff


	//   ....[43]....
        /*0108*/ 	.word	0xffffffff


	//   ....[44]....
        /*010c*/ 	.word	0xffffffff


	//   ....[45]....
        /*0110*/ 	.word	0xffffffff


	//   ....[46]....
        /*0114*/ 	.word	0xffffffff


	//   ....[47]....
        /*0118*/ 	.word	0xffffffff


	//   ....[48]....
        /*011c*/ 	.word	0xffffffff


	//   ....[49]....
        /*0120*/ 	.word	0xffffffff


	//   ....[50]....
        /*0124*/ 	.word	0xffffffff


	//   ....[51]....
        /*0128*/ 	.word	0xffffffff


	//   ....[52]....
        /*012c*/ 	.word	0xffffffff


	//   ....[53]....
        /*0130*/ 	.word	0xffffffff


	//   ....[54]....
        /*0134*/ 	.word	0xffffffff


	//   ....[55]....
        /*0138*/ 	.word	0xffffffff


	//   ....[56]....
        /*013c*/ 	.word	0xffffffff


	//   ....[57]....
        /*0140*/ 	.word	0xffffffff


	//   ....[58]....
        /*0144*/ 	.word	0xffffffff


	//   ....[59]....
        /*0148*/ 	.word	0xffffffff


	//----- nvinfo : EIATTR_COOP_GROUP_INSTR_OFFSETS
	.align		4
.L_208:
        /*014c*/ 	.byte	0x04, 0x28
        /*014e*/ 	.short	(.L_210 - .L_209)


	//   ....[0]....
.L_209:
        /*0150*/ 	.word	0x00000f30


	//   ....[1]....
        /*0154*/ 	.word	0x00000f60


	//   ....[2]....
        /*0158*/ 	.word	0x00000f80


	//   ....[3]....
        /*015c*/ 	.word	0x00000f90


	//   ....[4]....
        /*0160*/ 	.word	0x000011a0


	//   ....[5]....
        /*0164*/ 	.word	0x000011d0


	//   ....[6]....
        /*0168*/ 	.word	0x00001200


	//   ....[7]....
        /*016c*/ 	.word	0x00001220


	//   ....[8]....
        /*0170*/ 	.word	0x00001420


	//   ....[9]....
        /*0174*/ 	.word	0x00001450


	//   ....[10]....
        /*0178*/ 	.word	0x00001480


	//   ....[11]....
        /*017c*/ 	.word	0x000014a0


	//   ....[12]....
        /*0180*/ 	.word	0x000016a0


	//   ....[13]....
        /*0184*/ 	.word	0x000016d0


	//   ....[14]....
        /*0188*/ 	.word	0x00001700


	//   ....[15]....
        /*018c*/ 	.word	0x00001720


	//   ....[16]....
        /*0190*/ 	.word	0x00001920


	//   ....[17]....
        /*0194*/ 	.word	0x00001950


	//   ....[18]....
        /*0198*/ 	.word	0x00001980


	//   ....[19]....
        /*019c*/ 	.word	0x000019a0


	//   ....[20]....
        /*01a0*/ 	.word	0x00002b00


	//   ....[21]....
        /*01a4*/ 	.word	0x00002b10


	//   ....[22]....
        /*01a8*/ 	.word	0x00002b20


	//   ....[23]....
        /*01ac*/ 	.word	0x00002b40


	//   ....[24]....
        /*01b0*/ 	.word	0x00002d40


	//   ....[25]....
        /*01b4*/ 	.word	0x00002d80


	//   ....[26]....
        /*01b8*/ 	.word	0x00002db0


	//   ....[27]....
        /*01bc*/ 	.word	0x00002dd0


	//   ....[28]....
        /*01c0*/ 	.word	0x00002fd0


	//   ....[29]....
        /*01c4*/ 	.word	0x00003010


	//   ....[30]....
        /*01c8*/ 	.word	0x00003040


	//   ....[31]....
        /*01cc*/ 	.word	0x00003060


	//   ....[32]....
        /*01d0*/ 	.word	0x00003260


	//   ....[33]....
        /*01d4*/ 	.word	0x000032a0


	//   ....[34]....
        /*01d8*/ 	.word	0x000032d0


	//   ....[35]....
        /*01dc*/ 	.word	0x000032f0


	//   ....[36]....
        /*01e0*/ 	.word	0x000034f0


	//   ....[37]....
        /*01e4*/ 	.word	0x00003530


	//   ....[38]....
        /*01e8*/ 	.word	0x00003560


	//   ....[39]....
        /*01ec*/ 	.word	0x00003580


	//   ....[40]....
        /*01f0*/ 	.word	0x00006460


	//   ....[41]....
        /*01f4*/ 	.word	0x00006490


	//   ....[42]....
        /*01f8*/ 	.word	0x000064b0


	//   ....[43]....
        /*01fc*/ 	.word	0x000064c0


	//   ....[44]....
        /*0200*/ 	.word	0x000066d0


	//   ....[45]....
        /*0204*/ 	.word	0x00006700


	//   ....[46]....
        /*0208*/ 	.word	0x00006730


	//   ....[47]....
        /*020c*/ 	.word	0x00006750


	//   ....[48]....
        /*0210*/ 	.word	0x00006950


	//   ....[49]....
        /*0214*/ 	.word	0x00006980


	//   ....[50]....
        /*0218*/ 	.word	0x000069b0


	//   ....[51]....
        /*021c*/ 	.word	0x000069d0


	//   ....[52]....
        /*0220*/ 	.word	0x00006bd0


	//   ....[53]....
        /*0224*/ 	.word	0x00006c00


	//   ....[54]....
        /*0228*/ 	.word	0x00006c30


	//   ....[55]....
        /*022c*/ 	.word	0x00006c50


	//   ....[56]....
        /*0230*/ 	.word	0x00006e50


	//   ....[57]....
        /*0234*/ 	.word	0x00006e80


	//   ....[58]....
        /*0238*/ 	.word	0x00006eb0


	//   ....[59]....
        /*023c*/ 	.word	0x00006ed0


	//----- nvinfo : EIATTR_VRC_CTA_INIT_COUNT
	.align		4
.L_210:
        /*0240*/ 	.byte	0x02, 0x4a
	.zero		1
	.zero		1


	//----- nvinfo : EIATTR_EXIT_INSTR_OFFSETS
	.align		4
        /*0244*/ 	.byte	0x04, 0x1c
        /*0246*/ 	.short	(.L_212 - .L_211)


	//   ....[0]....
.L_211:
        /*0248*/ 	.word	0x00000040


	//   ....[1]....
        /*024c*/ 	.word	0x00007f70


	//   ....[2]....
        /*0250*/ 	.word	0x00007fb0


	//----- nvinfo : EIATTR_MAX_THREADS
	.align		4
.L_212:
        /*0254*/ 	.byte	0x04, 0x05
        /*0256*/ 	.short	(.L_214 - .L_213)
.L_213:
        /*0258*/ 	.word	0x00000100
        /*025c*/ 	.word	0x00000001
        /*0260*/ 	.word	0x00000001


	//----- nvinfo : EIATTR_CRS_STACK_SIZE
	.align		4
.L_214:
        /*0264*/ 	.byte	0x04, 0x1e
        /*0266*/ 	.short	(.L_216 - .L_215)
.L_215:
        /*0268*/ 	.word	0x00000000


	//----- nvinfo : EIATTR_CBANK_PARAM_SIZE
	.align		4
.L_216:
        /*026c*/ 	.byte	0x03, 0x19
        /*026e*/ 	.short	0x0021


	//----- nvinfo : EIATTR_PARAM_CBANK
	.align		4
        /*0270*/ 	.byte	0x04, 0x0a
        /*0272*/ 	.short	(.L_218 - .L_217)
	.align		4
.L_217:
        /*0274*/ 	.word	index@(.nv.constant0._ZN6thrust24THRUST_300001_SM_1000_NS8cuda_cub4core6detail13_kernel_agentINS1_8__reduce11ReduceAgentINS0_12zip_iteratorIN4cuda3std3__45tupleIJNS0_10device_ptrIdEENS0_17counting_iteratorIlNS0_11use_defaultESF_SF_EEEEEEEPNSB_IJdlEEESJ_lNS1_9__extrema9arg_max_fIdl10comparatorEEEEJSI_SK_lSO_EEEvDpT0_)
        /*0278*/ 	.short	0x0380
        /*027a*/ 	.short	0x0021


	//----- nvinfo : EIATTR_SW_WAR
	.align		4
.L_218:
        /*027c*/ 	.byte	0x04, 0x36
        /*027e*/ 	.short	(.L_220 - .L_219)
.L_219:
        /*0280*/ 	.word	0x00000008
.L_220:


//--------------------- .nv.info._ZN6thrust24THRUST_300001_SM_1000_NS8cuda_cub4core6detail13_kernel_agentINS1_8__reduce11ReduceAgentIPN4cuda3std3__45tupleIJdlEEESC_SB_iNS1_9__extrema9arg_max_fIdl10comparatorEEEEJSC_SC_iSG_EEEvDpT0_ --------------------------
	.section	.nv.info._ZN6thrust24THRUST_300001_SM_1000_NS8cuda_cub4core6detail13_kernel_agentINS1_8__reduce11ReduceAgentIPN4cuda3std3__45tupleIJdlEEESC_SB_iNS1_9__extrema9arg_max_fIdl10comparatorEEEEJSC_SC_iSG_EEEvDpT0_,"",@"SHT_CUDA_INFO"
	.sectionflags	@""
	.align	4


	//----- nvinfo : EIATTR_CUDA_API_VERSION
	.align		4
        /*0000*/ 	.byte	0x04, 0x37
        /*0002*/ 	.short	(.L_222 - .L_221)
.L_221:
        /*0004*/ 	.word	0x00000082


	//----- nvinfo : EIATTR_KPARAM_INFO
	.align		4
.L_222:
        /*0008*/ 	.byte	0x04, 0x17
        /*000a*/ 	.short	(.L_224 - .L_223)
.L_223:
        /*000c*/ 	.word	0x00000000
        /*0010*/ 	.short	0x0003
        /*0012*/ 	.short	0x0014
        /*0014*/ 	.byte	0x00, 0xf0, 0x05, 0x00


	//----- nvinfo : EIATTR_KPARAM_INFO
	.align		4
.L_224:
        /*0018*/ 	.byte	0x04, 0x17
        /*001a*/ 	.short	(.L_226 - .L_225)
.L_225:
        /*001c*/ 	.word	0x00000000
        /*0020*/ 	.short	0x0002
        /*0022*/ 	.short	0x0010
        /*0024*/ 	.byte	0x00, 0xf0, 0x11, 0x00


	//----- nvinfo : EIATTR_KPARAM_INFO
	.align		4
.L_226:
        /*0028*/ 	.byte	0x04, 0x17
        /*002a*/ 	.short	(.L_228 - .L_227)
.L_227:
        /*002c*/ 	.word	0x00000000
        /*0030*/ 	.short	0x0001
        /*0032*/ 	.short	0x0008
        /*0034*/ 	.byte	0x00, 0xf5, 0x21, 0x00


	//----- nvinfo : EIATTR_KPARAM_INFO
	.align		4
.L_228:
        /*0038*/ 	.byte	0x04, 0x17
        /*003a*/ 	.short	(.L_230 - .L_229)
.L_229:
        /*003c*/ 	.word	0x00000000
        /*0040*/ 	.short	0x0000
        /*0042*/ 	.short	0x0000
        /*0044*/ 	.byte	0x00, 0xf5, 0x21, 0x00


	//----- nvinfo : EIATTR_SPARSE_MMA_MASK
	.align		4
.L_230:
        /*0048*/ 	.byte	0x03, 0x50
        /*004a*/ 	.short	0x0000


	//----- nvinfo : EIATTR_MAXREG_COUNT
	.align		4
        /*004c*/ 	.byte	0x03, 0x1b
        /*004e*/ 	.short	0x00ff


	//----- nvinfo : EIATTR_NUM_BARRIERS
	.align		4
        /*0050*/ 	.byte	0x02, 0x4c
        /*0052*/ 	.byte	0x01
	.zero		1


	//----- nvinfo : EIATTR_MERCURY_ISA_VERSION
	.align		4
        /*0054*/ 	.byte	0x03, 0x5f
        /*0056*/ 	.short	0x0101


	//----- nvinfo : EIATTR_COOP_GROUP_MASK_REGIDS
	.align		4
        /*0058*/ 	.byte	0x04, 0x29
        /*005a*/ 	.short	(.L_232 - .L_231)


	//   ....[0]....
.L_231:
        /*005c*/ 	.word	0xffffffff


	//   ....[1]....
        /*0060*/ 	.word	0xffffffff


	//   ....[2]....
        /*0064*/ 	.word	0xffffffff


	//   ....[3]....
        /*0068*/ 	.word	0xffffffff


	//   ....[4]....
        /*006c*/ 	.word	0xffffffff


	//   ....[5]....
        /*0070*/ 	.word	0xffffffff


	//   ....[6]....
        /*0074*/ 	.word	0xffffffff


	//   ....[7]....
        /*0078*/ 	.word	0xffffffff


	//   ....[8]....
        /*007c*/ 	.word	0xffffffff


	//   ....[9]....
        /*0080*/ 	.word	0xffffffff


	//   ....[10]....
        /*0084*/ 	.word	0xffffffff


	//   ....[11]....
        /*0088*/ 	.word	0xffffffff


	//   ....[12]....
        /*008c*/ 	.word	0xffffffff


	//   ....[13]....
        /*0090*/ 	.word	0xffffffff


	//   ....[14]....
        /*0094*/ 	.word	0xffffffff


	//   ....[15]....
        /*0098*/ 	.word	0xffffffff


	//   ....[16]....
        /*009c*/ 	.word	0xffffffff


	//   ....[17]....
        /*00a0*/ 	.word	0xffffffff


	//   ....[18]....
        /*00a4*/ 	.word	0xffffffff


	//   ....[19]....
        /*00a8*/ 	.word	0xffffffff


	//   ....[20]....
        /*00ac*/ 	.word	0xffffffff


	//   ....[21]....
        /*00b0*/ 	.word	0xffffffff


	//   ....[22]....
        /*00b4*/ 	.word	0xffffffff


	//   ....[23]....
        /*00b8*/ 	.word	0xffffffff


	//   ....[24]....
        /*00bc*/ 	.word	0xffffffff


	//   ....[25]....
        /*00c0*/ 	.word	0xffffffff


	//   ....[26]....
        /*00c4*/ 	.word	0xffffffff


	//   ....[27]....
        /*00c8*/ 	.word	0xffffffff


	//   ....[28]....
        /*00cc*/ 	.word	0xffffffff


	//   ....[29]....
        /*00d0*/ 	.word	0xffffffff


	//   ....[30]....
        /*00d4*/ 	.word	0xffffffff


	//   ....[31]....
        /*00d8*/ 	.word	0xffffffff


	//   ....[32]....
        /*00dc*/ 	.word	0xffffffff


	//   ....[33]....
        /*00e0*/ 	.word	0xffffffff


	//   ....[34]....
        /*00e4*/ 	.word	0xffffffff


	//   ....[35]....
        /*00e8*/ 	.word	0xffffffff


	//   ....[36]....
        /*00ec*/ 	.word	0xffffffff


	//   ....[37]....
        /*00f0*/ 	.word	0xffffffff


	//   ....[38]....
        /*00f4*/ 	.word	0xffffffff


	//   ....[39]....
        /*00f8*/ 	.word	0xffffffff


	//   ....[40]....
        /*00fc*/ 	.word	0xffffffff


	//   ....[41]....
        /*0100*/ 	.word	0xffffffff


	//   ....[42]....
        /*0104*/ 	.word	0xffffffff


	//   ....[43]....
        /*0108*/ 	.word	0xffffffff


	//   ....[44]....
        /*010c*/ 	.word	0xffffffff


	//   ....[45]....
        /*0110*/ 	.word	0xffffffff


	//   ....[46]....
        /*0114*/ 	.word	0xffffffff


	//   ....[47]....
        /*0118*/ 	.word	0xffffffff


	//   ....[48]....
        /*011c*/ 	.word	0xffffffff


	//   ....[49]....
        /*0120*/ 	.word	0xffffffff


	//   ....[50]....
        /*0124*/ 	.word	0xffffffff


	//   ....[51]....
        /*0128*/ 	.word	0xffffffff


	//   ....[52]....
        /*012c*/ 	.word	0xffffffff


	//   ....[53]....
        /*0130*/ 	.word	0xffffffff


	//   ....[54]....
        /*0134*/ 	.word	0xffffffff


	//   ....[55]....
        /*0138*/ 	.word	0xffffffff


	//   ....[56]....
        /*013c*/ 	.word	0xffffffff


	//   ....[57]....
        /*0140*/ 	.word	0xffffffff


	//   ....[58]....
        /*0144*/ 	.word	0xffffffff


	//   ....[59]....
        /*0148*/ 	.word	0xffffffff


	//----- nvinfo : EIATTR_COOP_GROUP_INSTR_OFFSETS
	.align		4
.L_232:
        /*014c*/ 	.byte	0x04, 0x28
        /*014e*/ 	.short	(.L_234 - .L_233)


	//   ....[0]....
.L_233:
        /*0150*/ 	.word	0x00000df0


	//   ....[1]....
        /*0154*/ 	.word	0x00000e20


	//   ....[2]....
        /*0158*/ 	.word	0x00000e40


	//   ....[3]....
        /*015c*/ 	.word	0x00000e50


	//   ....[4]....
        /*0160*/ 	.word	0x00001060


	//   ....[5]....
        /*0164*/ 	.word	0x00001090


	//   ....[6]....
        /*0168*/ 	.word	0x000010c0


	//   ....[7]....
        /*016c*/ 	.word	0x000010e0


	//   ....[8]....
        /*0170*/ 	.word	0x000012e0


	//   ....[9]....
        /*0174*/ 	.word	0x00001310


	//   ....[10]....
        /*0178*/ 	.word	0x00001340


	//   ....[11]....
        /*017c*/ 	.word	0x00001360


	//   ....[12]....
        /*0180*/ 	.word	0x00001560


	//   ....[13]....
        /*0184*/ 	.word	0x00001590


	//   ....[14]....
        /*0188*/ 	.word	0x000015c0


	//   ....[15]....
        /*018c*/ 	.word	0x000015e0


	//   ....[16]....
        /*0190*/ 	.word	0x000017e0


	//   ....[17]....
        /*0194*/ 	.word	0x00001810


	//   ....[18]....
        /*0198*/ 	.word	0x00001840


	//   ....[19]....
        /*019c*/ 	.word	0x00001860


	//   ....[20]....
        /*01a0*/ 	.word	0x000029c0


	//   ....[21]....
        /*01a4*/ 	.word	0x000029d0


	//   ....[22]....
        /*01a8*/ 	.word	0x000029e0


	//   ....[23]....
        /*01ac*/ 	.word	0x00002a00


	//   ....[24]....
        /*01b0*/ 	.word	0x00002c00


	//   ....[25]....
        /*01b4*/ 	.word	0x00002c40


	//   ....[26]....
        /*01b8*/ 	.word	0x00002c70


	//   ....[27]....
        /*01bc*/ 	.word	0x00002c90


	//   ....[28]....
        /*01c0*/ 	.word	0x00002e90


	//   ....[29]....
        /*01c4*/ 	.word	0x00002ed0


	//   ....[30]....
        /*01c8*/ 	.word	0x00002f00


	//   ....[31]....
        /*01cc*/ 	.word	0x00002f20


	//   ....[32]....
        /*01d0*/ 	.word	0x00003120


	//   ....[33]....
        /*01d4*/ 	.word	0x00003160


	//   ....[34]....
        /*01d8*/ 	.word	0x00003190


	//   ....[35]....
        /*01dc*/ 	.word	0x000031b0


	//   ....[36]....
        /*01e0*/ 	.word	0x000033b0


	//   ....[37]....
        /*01e4*/ 	.word	0x000033f0


	//   ....[38]....
        /*01e8*/ 	.word	0x00003420


	//   ....[39]....
        /*01ec*/ 	.word	0x00003440


	//   ....[40]....
        /*01f0*/ 	.word	0x00006250


	//   ....[41]....
        /*01f4*/ 	.word	0x00006280


	//   ....[42]....
        /*01f8*/ 	.word	0x000062b0


	//   ....[43]....
        /*01fc*/ 	.word	0x000062c0


	//   ....[44]....
        /*0200*/ 	.word	0x000064d0


	//   ....[45]....
        /*0204*/ 	.word	0x00006500


	//   ....[46]....
        /*0208*/ 	.word	0x00006530


	//   ....[47]....
        /*020c*/ 	.word	0x00006550


	//   ....[48]....
        /*0210*/ 	.word	0x00006750


	//   ....[49]....
        /*0214*/ 	.word	0x00006780


	//   ....[50]....
        /*0218*/ 	.word	0x000067b0


	//   ....[51]....
        /*021c*/ 	.word	0x000067d0


	//   ....[52]....
        /*0220*/ 	.word	0x000069d0


	//   ....[53]....
        /*0224*/ 	.word	0x00006a00


	//   ....[54]....
        /*0228*/ 	.word	0x00006a30


	//   ....[55]....
        /*022c*/ 	.word	0x00006a50


	//   ....[56]....
        /*0230*/ 	.word	0x00006c50


	//   ....[57]....
        /*0234*/ 	.word	0x00006c80


	//   ....[58]....
        /*0238*/ 	.word	0x00006cb0


	//   ....[59]....
        /*023c*/ 	.word	0x00006cd0


	//----- nvinfo : EIATTR_VRC_CTA_INIT_COUNT
	.align		4
.L_234:
        /*0240*/ 	.byte	0x02, 0x4a
	.zero		1
	.zero		1


	//----- nvinfo : EIATTR_EXIT_INSTR_OFFSETS
	.align		4
        /*0244*/ 	.byte	0x04, 0x1c
        /*0246*/ 	.short	(.L_236 - .L_235)


	//   ....[0]....
.L_235:
        /*0248*/ 	.word	0x00000030


	//   ....[1]....
        /*024c*/ 	.word	0x00007d70


	//   ....[2]....
        /*0250*/ 	.word	0x00007db0


	//----- nvinfo : EIATTR_MAX_THREADS
	.align		4
.L_236:
        /*0254*/ 	.byte	0x04, 0x05
        /*0256*/ 	.short	(.L_238 - .L_237)
.L_237:
        /*0258*/ 	.word	0x00000100
        /*025c*/ 	.word	0x00000001
        /*0260*/ 	.word	0x00000001


	//----- nvinfo : EIATTR_CRS_STACK_SIZE
	.align		4
.L_238:
        /*0264*/ 	.byte	0x04, 0x1e
        /*0266*/ 	.short	(.L_240 - .L_239)
.L_239:
        /*0268*/ 	.word	0x00000000


	//----- nvinfo : EIATTR_CBANK_PARAM_SIZE
	.align		4
.L_240:
        /*026c*/ 	.byte	0x03, 0x19
        /*026e*/ 	.short	0x0015


	//----- nvinfo : EIATTR_PARAM_CBANK
	.align		4
        /*0270*/ 	.byte	0x04, 0x0a
        /*0272*/ 	.short	(.L_242 - .L_241)
	.align		4
.L_241:
        /*0274*/ 	.word	index@(.nv.constant0._ZN6thrust24THRUST_300001_SM_1000_NS8cuda_cub4core6detail13_kernel_agentINS1_8__reduce11ReduceAgentIPN4cuda3std3__45tupleIJdlEEESC_SB_iNS1_9__extrema9arg_max_fIdl10comparatorEEEEJSC_SC_iSG_EEEvDpT0_)
        /*0278*/ 	.short	0x0380
        /*027a*/ 	.short	0x0015


	//----- nvinfo : EIATTR_SW_WAR
	.align		4
.L_242:
        /*027c*/ 	.byte	0x04, 0x36
        /*027e*/ 	.short	(.L_244 - .L_243)
.L_243:
        /*0280*/ 	.word	0x00000008
.L_244:


//--------------------- .nv.info._ZN6thrust24THRUST_300001_SM_1000_NS8cuda_cub4core6detail13_kernel_agentINS1_8__reduce10DrainAgentIiEEJN3cub18CUB_300001_SM_10009GridQueueIjEEiEEEvDpT0_ --------------------------
	.section	.nv.info._ZN6thrust24THRUST_300001_SM_1000_NS8cuda_cub4core6detail13_kernel_agentINS1_8__reduce10DrainAgentIiEEJN3cub18CUB_300001_SM_10009GridQueueIjEEiEEEvDpT0_,"",@"SHT_CUDA_INFO"
	.sectionflags	@""
	.align	4


	//----- nvinfo : EIATTR_CUDA_API_VERSION
	.align		4
        /*0000*/ 	.byte	0x04, 0x37
        /*0002*/ 	.short	(.L_246 - .L_245)
.L_245:
        /*0004*/ 	.word	0x00000082


	//----- nvinfo : EIATTR_KPARAM_INFO
	.align		4
.L_246:
        /*0008*/ 	.byte	0x04, 0x17
        /*000a*/ 	.short	(.L_248 - .L_247)
.L_247:
        /*000c*/ 	.word	0x00000000
        /*0010*/ 	.short	0x0001
        /*0012*/ 	.short	0x0008
        /*0014*/ 	.byte	0x00, 0xf0, 0x11, 0x00


	//----- nvinfo : EIATTR_KPARAM_INFO
	.align		4
.L_248:
        /*0018*/ 	.byte	0x04, 0x17
        /*001a*/ 	.short	(.L_250 - .L_249)
.L_249:
        /*001c*/ 	.word	0x00000000
        /*0020*/ 	.short	0x0000
        /*0022*/ 	.short	0x0000
        /*0024*/ 	.byte	0x00, 0xf0, 0x21, 0x00


	//----- nvinfo : EIATTR_SPARSE_MMA_MASK
	.align		4
.L_250:
        /*0028*/ 	.byte	0x03, 0x50
        /*002a*/ 	.short	0x0000


	//----- nvinfo : EIATTR_MAXREG_COUNT
	.align		4
        /*002c*/ 	.byte	0x03, 0x1b
        /*002e*/ 	.short	0x00ff


	//----- nvinfo : EIATTR_MERCURY_ISA_VERSION
	.align		4
        /*0030*/ 	.byte	0x03, 0x5f
        /*0032*/ 	.short	0x0101


	//----- nvinfo : EIATTR_VRC_CTA_INIT_COUNT
	.align		4
        /*0034*/ 	.byte	0x02, 0x4a
	.zero		1
	.zero		1


	//----- nvinfo : EIATTR_EXIT_INSTR_OFFSETS
	.align		4
        /*0038*/ 	.byte	0x04, 0x1c
        /*003a*/ 	.short	(.L_252 - .L_251)


	//   ....[0]....
.L_251:
        /*003c*/ 	.word	0x00000060


	//----- nvinfo : EIATTR_MAX_THREADS
	.align		4
.L_252:
        /*0040*/ 	.byte	0x04, 0x05
        /*0042*/ 	.short	(.L_254 - .L_253)
.L_253:
        /*0044*/ 	.word	0x00000001
        /*0048*/ 	.word	0x00000001
        /*004c*/ 	.word	0x00000001


	//----- nvinfo : EIATTR_CBANK_PARAM_SIZE
	.align		4
.L_254:
        /*0050*/ 	.byte	0x03, 0x19
        /*0052*/ 	.short	0x000c


	//----- nvinfo : EIATTR_PARAM_CBANK
	.align		4
        /*0054*/ 	.byte	0x04, 0x0a
        /*0056*/ 	.short	(.L_256 - .L_255)
	.align		4
.L_255:
        /*0058*/ 	.word	index@(.nv.constant0._ZN6thrust24THRUST_300001_SM_1000_NS8cuda_cub4core6detail13_kernel_agentINS1_8__reduce10DrainAgentIiEEJN3cub18CUB_300001_SM_10009GridQueueIjEEiEEEvDpT0_)
        /*005c*/ 	.short	0x0380
        /*005e*/ 	.short	0x000c


	//----- nvinfo : EIATTR_SW_WAR
	.align		4
.L_256:
        /*0060*/ 	.byte	0x04, 0x36
        /*0062*/ 	.short	(.L_258 - .L_257)
.L_257:
        /*0064*/ 	.word	0x00000008
.L_258:


//--------------------- .nv.info._ZN6thrust24THRUST_300001_SM_1000_NS8cuda_cub4core6detail13_kernel_agentINS1_8__reduce11ReduceAgentINS0_12zip_iteratorIN4cuda3std3__45tupleIJNS0_10device_ptrIdEENS0_17counting_iteratorIlNS0_11use_defaultESF_SF_EEEEEEEPNSB_IJdlEEESJ_iNS1_9__extrema9arg_max_fIdl10comparatorEEEEJSI_SK_iN3cub18CUB_300001_SM_100013GridEvenShareIiEENSR_9GridQueueIjEESO_EEEvDpT0_ --------------------------
	.section	.nv.info._ZN6thrust24THRUST_300001_SM_1000_NS8cuda_cub4core6detail13_kernel_agentINS1_8__reduce11ReduceAgentINS0_12zip_iteratorIN4cuda3std3__45tupleIJNS0_10device_ptrIdEENS0_17counting_iteratorIlNS0_11use_defaultESF_SF_EEEEEEEPNSB_IJdlEEESJ_iNS1_9__extrema9arg_max_fIdl10comparatorEEEEJSI_SK_iN3cub18CUB_300001_SM_100013GridEvenShareIiEENSR_9GridQueueIjEESO_EEEvDpT0_,"",@"SHT_CUDA_INFO"
	.sectionflags	@""
	.align	4


	//----- nvinfo : EIATTR_CUDA_API_VERSION
	.align		4
        /*0000*/ 	.byte	0x04, 0x37
        /*0002*/ 	.short	(.L_260 - .L_259)
.L_259:
        /*0004*/ 	.word	0x00000082


	//----- nvinfo : EIATTR_KPARAM_INFO
	.align		4
.L_260:
        /*0008*/ 	.byte	0x04, 0x17
        /*000a*/ 	.short	(.L_262 - .L_261)
.L_261:
        /*000c*/ 	.word	0x00000000
        /*0010*/ 	.short	0x0005
        /*0012*/ 	.short	0x0050
        /*0014*/ 	.byte	0x00, 0xf0, 0x05, 0x00


	//----- nvinfo : EIATTR_KPARAM_INFO
	.align		4
.L_262:
        /*0018*/ 	.byte	0x04, 0x17
        /*001a*/ 	.short	(.L_264 - .L_263)
.L_263:
        /*001c*/ 	.word	0x00000000
        /*0020*/ 	.short	0x0004
        /*0022*/ 	.short	0x0048
        /*0024*/ 	.byte	0x00, 0xf0, 0x21, 0x00


	//----- nvinfo : EIATTR_KPARAM_INFO
	.align		4
.L_264:
        /*0028*/ 	.byte	0x04, 0x17
        /*002a*/ 	.short	(.L_266 - .L_265)
.L_265:
        /*002c*/ 	.word	0x00000000
        /*0030*/ 	.short	0x0003
        /*0032*/ 	.short	0x001c
        /*0034*/ 	.byte	0x00, 0xf0, 0xa1, 0x00


	//----- nvinfo : EIATTR_KPARAM_INFO
	.align		4
.L_266:
        /*0038*/ 	.byte	0x04, 0x17
        /*003a*/ 	.short	(.L_268 - .L_267)
.L_267:
        /*003c*/ 	.word	0x00000000
        /*0040*/ 	.short	0x0002
        /*0042*/ 	.short	0x0018
        /*0044*/ 	.byte	0x00, 0xf0, 0x11, 0x00


	//----- nvinfo : EIATTR_KPARAM_INFO
	.align		4
.L_268:
        /*0048*/ 	.byte	0x04, 0x17
        /*004a*/ 	.short	(.L_270 - .L_269)
.L_269:
        /*004c*/ 	.word	0x00000000
        /*0050*/ 	.short	0x0001
        /*0052*/ 	.short	0x0010
        /*0054*/ 	.byte	0x00, 0xf5, 0x21, 0x00


	//----- nvinfo : EIATTR_KPARAM_INFO
	.align		4
.L_270:
        /*0058*/ 	.byte	0x04, 0x17
        /*005a*/ 	.short	(.L_272 - .L_271)
.L_271:
        /*005c*/ 	.word	0x00000000
        /*0060*/ 	.short	0x0000
        /*0062*/ 	.short	0x0000
        /*0064*/ 	.byte	0x00, 0xf0, 0x41, 0x00


	//----- nvinfo : EIATTR_SPARSE_MMA_MASK
	.align		4
.L_272:
        /*0068*/ 	.byte	0x03, 0x50
        /*006a*/ 	.short	0x0000


	//----- nvinfo : EIATTR_MAXREG_COUNT
	.align		4
        /*006c*/ 	.byte	0x03, 0x1b
        /*006e*/ 	.short	0x00ff


	//----- nvinfo : EIATTR_NUM_BARRIERS
	.align		4
        /*0070*/ 	.byte	0x02, 0x4c
        /*0072*/ 	.byte	0x01
	.zero		1


	//----- nvinfo : EIATTR_MERCURY_ISA_VERSION
	.align		4
        /*0074*/ 	.byte	0x03, 0x5f
        /*0076*/ 	.short	0x0101


	//----- nvinfo : EIATTR_COOP_GROUP_MASK_REGIDS
	.align		4
        /*0078*/ 	.byte	0x04, 0x29
        /*007a*/ 	.short	(.L_274 - .L_273)


	//   ....[0]....
.L_273:
        /*007c*/ 	.word	0xffffffff


	//   ....[1]....
        /*0080*/ 	.word	0xffffffff


	//   ....[2]....
        /*0084*/ 	.word	0xffffffff


	//   ....[3]....
        /*0088*/ 	.word	0xffffffff


	//   ....[4]....
        /*008c*/ 	.word	0xffffffff


	//   ....[5]....
        /*0090*/ 	.word	0xffffffff


	//   ....[6]....
        /*0094*/ 	.word	0xffffffff


	//   ....[7]....
        /*0098*/ 	.word	0xffffffff


	//   ....[8]....
        /*009c*/ 	.word	0xffffffff


	//   ....[9]....
        /*00a0*/ 	.word	0xffffffff


	//   ....[10]....
        /*00a4*/ 	.word	0xffffffff


	//   ....[11]....
        /*00a8*/ 	.word	0xffffffff


	//   ....[12]....
        /*00ac*/ 	.word	0xffffffff


	//   ....[13]....
        /*00b0*/ 	.word	0xffffffff


	//   ....[14]....
        /*00b4*/ 	.word	0xffffffff


	//   ....[15]....
        /*00b8*/ 	.word	0xffffffff


	//   ....[16]....
        /*00bc*/ 	.word	0xffffffff


	//   ....[17]....
        /*00c0*/ 	.word	0xffffffff


	//   ....[18]....
        /*00c4*/ 	.word	0xffffffff


	//   ....[19]....
        /*00c8*/ 	.word	0xffffffff


	//   ....[20]....
        /*00cc*/ 	.word	0xffffffff


	//   ....[21]....
        /*00d0*/ 	.word	0xffffffff


	//   ....[22]....
        /*00d4*/ 	.word	0xffffffff


	//   ....[23]....
        /*00d8*/ 	.word	0xffffffff


	//   ....[24]....
        /*00dc*/ 	.word	0xffffffff


	//   ....[25]....
        /*00e0*/ 	.word	0xffffffff


	//   ....[26]....
        /*00e4*/ 	.word	0xffffffff


	//   ....[27]....
        /*00e8*/ 	.word	0xffffffff


	//   ....[28]....
        /*00ec*/ 	.word	0xffffffff


	//   ....[29]....
        /*00f0*/ 	.word	0xffffffff


	//   ....[30]....
        /*00f4*/ 	.word	0xffffffff


	//   ....[31]....
        /*00f8*/ 	.word	0xffffffff


	//   ....[32]....
        /*00fc*/ 	.word	0xffffffff


	//   ....[33]....
        /*0100*/ 	.word	0xffffffff


	//   ....[34]....
        /*0104*/ 	.word	0xffffffff


	//   ....[35]....
        /*0108*/ 	.word	0xffffffff


	//   ....[36]....
        /*010c*/ 	.word	0xffffffff


	//   ....[37]....
        /*0110*/ 	.word	0xffffffff


	//   ....[38]....
        /*0114*/ 	.word	0xffffffff


	//   ....[39]....
        /*0118*/ 	.word	0xffffffff


	//   ....[40]....
        /*011c*/ 	.word	0xffffffff


	//   ....[41]....
        /*0120*/ 	.word	0xffffffff


	//   ....[42]....
        /*0124*/ 	.word	0xffffffff


	//   ....[43]....
        /*0128*/ 	.word	0xffffffff


	//   ....[44]....
        /*012c*/ 	.word	0xffffffff


	//   ....[45]....
        /*0130*/ 	.word	0xffffffff


	//   ....[46]....
        /*0134*/ 	.word	0xffffffff


	//   ....[47]....
        /*0138*/ 	.word	0xffffffff


	//   ....[48]....
        /*013c*/ 	.word	0xffffffff


	//   ....[49]....
        /*0140*/ 	.word	0xffffffff


	//   ....[50]....
        /*0144*/ 	.word	0xffffffff


	//   ....[51]....
        /*0148*/ 	.word	0xffffffff


	//   ....[52]....
        /*014c*/ 	.word	0xffffffff


	//   ....[53]....
        /*0150*/ 	.word	0xffffffff


	//   ....[54]....
        /*0154*/ 	.word	0xffffffff


	//   ....[55]....
        /*0158*/ 	.word	0xffffffff


	//   ....[56]....
        /*015c*/ 	.word	0xffffffff


	//   ....[57]....
        /*0160*/ 	.word	0xffffffff


	//   ....[58]....
        /*0164*/ 	.word	0xffffffff


	//   ....[59]....
        /*0168*/ 	.word	0xffffffff


	//----- nvinfo : EIATTR_COOP_GROUP_INSTR_OFFSETS
	.align		4
.L_274:
        /*016c*/ 	.byte	0x04, 0x28
        /*016e*/ 	.short	(.L_276 - .L_275)


	//   ....[0]....
.L_275:
        /*0170*/ 	.word	0x00000f50


	//   ....[1]....
        /*0174*/ 	.word	0x00000f80


	//   ....[2]....
        /*0178*/ 	.word	0x00000fa0


	//   ....[3]....
        /*017c*/ 	.word	0x00000fb0


	//   ....[4]....
        /*0180*/ 	.word	0x000011c0


	//   ....[5]....
        /*0184*/ 	.word	0x000011f0


	//   ....[6]....
        /*0188*/ 	.word	0x00001220


	//   ....[7]....
        /*018c*/ 	.word	0x00001240


	//   ....[8]....
        /*0190*/ 	.word	0x00001440


	//   ....[9]....
        /*0194*/ 	.word	0x00001470


	//   ....[10]....
        /*0198*/ 	.word	0x000014a0


	//   ....[11]....
        /*019c*/ 	.word	0x000014c0


	//   ....[12]....
        /*01a0*/ 	.word	0x000016c0


	//   ....[13]....
        /*01a4*/ 	.word	0x000016f0


	//   ....[14]....
        /*01a8*/ 	.word	0x00001720


	//   ....[15]....
        /*01ac*/ 	.word	0x00001740


	//   ....[16]....
        /*01b0*/ 	.word	0x00001940


	//   ....[17]....
        /*01b4*/ 	.word	0x00001970


	//   ....[18]....
        /*01b8*/ 	.word	0x000019a0


	//   ....[19]....
        /*01bc*/ 	.word	0x000019c0


	//   ....[20]....
        /*01c0*/ 	.word	0x00002b30


	//   ....[21]....
        /*01c4*/ 	.word	0x00002b40


	//   ....[22]....
        /*01c8*/ 	.word	0x00002b50


	//   ....[23]....
        /*01cc*/ 	.word	0x00002b70


	//   ....[24]....
        /*01d0*/ 	.word	0x00002d70


	//   ....[25]....
        /*01d4*/ 	.word	0x00002db0


	//   ....[26]....
        /*01d8*/ 	.word	0x00002de0


	//   ....[27]....
        /*01dc*/ 	.word	0x00002e00


	//   ....[28]....
        /*01e0*/ 	.word	0x00003000


	//   ....[29]....
        /*01e4*/ 	.word	0x00003040


	//   ....[30]....
        /*01e8*/ 	.word	0x00003070


	//   ....[31]....
        /*01ec*/ 	.word	0x00003090


	//   ....[32]....
        /*01f0*/ 	.word	0x00003290


	//   ....[33]....
        /*01f4*/ 	.word	0x000032d0


	//   ....[34]....
        /*01f8*/ 	.word	0x00003300


	//   ....[35]....
        /*01fc*/ 	.word	0x00003320


	//   ....[36]....
        /*0200*/ 	.word	0x00003520


	//   ....[37]....
        /*0204*/ 	.word	0x00003560


	//   ....[38]....
        /*0208*/ 	.word	0x00003590


	//   ....[39]....
        /*020c*/ 	.word	0x000035b0


	//   ....[40]....
        /*0210*/ 	.word	0x00006730


	//   ....[41]....
        /*0214*/ 	.word	0x00006760


	//   ....[42]....
        /*0218*/ 	.word	0x00006780


	//   ....[43]....
        /*021c*/ 	.word	0x00006790


	//   ....[44]....
        /*0220*/ 	.word	0x000069a0


	//   ....[45]....
        /*0224*/ 	.word	0x000069d0


	//   ....[46]....
        /*0228*/ 	.word	0x00006a00


	//   ....[47]....
        /*022c*/ 	.word	0x00006a20


	//   ....[48]....
        /*0230*/ 	.word	0x00006c20


	//   ....[49]....
        /*0234*/ 	.word	0x00006c50


	//   ....[50]....
        /*0238*/ 	.word	0x00006c80


	//   ....[51]....
        /*023c*/ 	.word	0x00006ca0


	//   ....[52]....
        /*0240*/ 	.word	0x00006ea0


	//   ....[53]....
        /*0244*/ 	.word	0x00006ed0


	//   ....[54]....
        /*0248*/ 	.word	0x00006f00


	//   ....[55]....
        /*024c*/ 	.word	0x00006f20


	//   ....[56]....
        /*0250*/ 	.word	0x00007120


	//   ....[57]....
        /*0254*/ 	.word	0x00007150


	//   ....[58]....
        /*0258*/ 	.word	0x00007180


	//   ....[59]....
        /*025c*/ 	.word	0x000071a0


	//----- nvinfo : EIATTR_VRC_CTA_INIT_COUNT
	.align		4
.L_276:
        /*0260*/ 	.byte	0x02, 0x4a
	.zero		1
	.zero		1


	//----- nvinfo : EIATTR_EXIT_INSTR_OFFSETS
	.align		4
        /*0264*/ 	.byte	0x04, 0x1c
        /*0266*/ 	.short	(.L_278 - .L_277)


	//   ....[0]....
.L_277:
        /*0268*/ 	.word	0x00008260


	//   ....[1]....
        /*026c*/ 	.word	0x000082c0


	//----- nvinfo : EIATTR_MAX_THREADS
	.align		4
.L_278:
        /*0270*/ 	.byte	0x04, 0x05
        /*0272*/ 	.short	(.L_280 - .L_279)
.L_279:
        /*0274*/ 	.word	0x00000100
        /*0278*/ 	.word	0x00000001
        /*027c*/ 	.word	0x00000001


	//----- nvinfo : EIATTR_CRS_STACK_SIZE
	.align		4
.L_280:
        /*0280*/ 	.byte	0x04, 0x1e
        /*0282*/ 	.short	(.L_282 - .L_281)
.L_281:
        /*0284*/ 	.word	0x00000000


	//----- nvinfo : EIATTR_CBANK_PARAM_SIZE
	.align		4
.L_282:
        /*0288*/ 	.byte	0x03, 0x19
        /*028a*/ 	.short	0x0051


	//----- nvinfo : EIATTR_PARAM_CBANK
	.align		4
        /*028c*/ 	.byte	0x04, 0x0a
        /*028e*/ 	.short	(.L_284 - .L_283)
	.align		4
.L_283:
        /*0290*/ 	.word	index@(.nv.constant0._ZN6thrust24THRUST_300001_SM_1000_NS8cuda_cub4core6detail13_kernel_agentINS1_8__reduce11ReduceAgentINS0_12zip_iteratorIN4cuda3std3__45tupleIJNS0_10device_ptrIdEENS0_17counting_iteratorIlNS0_11use_defaultESF_SF_EEEEEEEPNSB_IJdlEEESJ_iNS1_9__extrema9arg_max_fIdl10comparatorEEEEJSI_SK_iN3cub18CUB_300001_SM_100013GridEvenShareIiEENSR_9GridQueueIjEESO_EEEvDpT0_)
        /*0294*/ 	.short	0x0380
        /*0296*/ 	.short	0x0051


	//----- nvinfo : EIATTR_SW_WAR
	.align		4
.L_284:
        /*0298*/ 	.byte	0x04, 0x36
        /*029a*/ 	.short	(.L_286 - .L_285)
.L_285:
        /*029c*/ 	.word	0x00000008
.L_286:


//--------------------- .nv.info._ZN6thrust24THRUST_300001_SM_1000_NS8cuda_cub4core6detail13_kernel_agentINS1_8__reduce11ReduceAgentINS0_12zip_iteratorIN4cuda3std3__45tupleIJNS0_10device_ptrIdEENS0_17counting_iteratorIlNS0_11use_defaultESF_SF_EEEEEEEPNSB_IJdlEEESJ_iNS1_9__extrema9arg_max_fIdl10comparatorEEEEJSI_SK_iSO_EEEvDpT0_ --------------------------
	.section	.nv.info._ZN6thrust24THRUST_300001_SM_1000_NS8cuda_cub4core6detail13_kernel_agentINS1_8__reduce11ReduceAgentINS0_12zip_iteratorIN4cuda3std3__45tupleIJNS0_10device_ptrIdEENS0_17counting_iteratorIlNS0_11use_defaultESF_SF_EEEEEEEPNSB_IJdlEEESJ_iNS1_9__extrema9arg_max_fIdl10comparatorEEEEJSI_SK_iSO_EEEvDpT0_,"",@"SHT_CUDA_INFO"
	.sectionflags	@""
	.align	4


	//----- nvinfo : EIATTR_CUDA_API_VERSION
	.align		4
        /*0000*/ 	.byte	0x04, 0x37
        /*0002*/ 	.short	(.L_288 - .L_287)
.L_287:
        /*0004*/ 	.word	0x00000082


	//----- nvinfo : EIATTR_KPARAM_INFO
	.align		4
.L_288:
        /*0008*/ 	.byte	0x04, 0x17
        /*000a*/ 	.short	(.L_290 - .L_289)
.L_289:
        /*000c*/ 	.word	0x00000000
        /*0010*/ 	.short	0x0003
        /*0012*/ 	.short	0x001c
        /*0014*/ 	.byte	0x00, 0xf0, 0x05, 0x00


	//----- nvinfo : EIATTR_KPARAM_INFO
	.align		4
.L_290:
        /*0018*/ 	.byte	0x04, 0x17
        /*001a*/ 	.short	(.L_292 - .L_291)
.L_291:
        /*001c*/ 	.word	0x00000000
        /*0020*/ 	.short	0x0002
        /*0022*/ 	.short	0x0018
        /*0024*/ 	.byte	0x00, 0xf0, 0x11, 0x00


	//----- nvinfo : EIATTR_KPARAM_INFO
	.align		4
.L_292:
        /*0028*/ 	.byte	0x04, 0x17
        /*002a*/ 	.short	(.L_294 - .L_293)
.L_293:
        /*002c*/ 	.word	0x00000000
        /*0030*/ 	.short	0x0001
        /*0032*/ 	.short	0x0010
        /*0034*/ 	.byte	0x00, 0xf5, 0x21, 0x00


	//----- nvinfo : EIATTR_KPARAM_INFO
	.align		4
.L_294:
        /*0038*/ 	.byte	0x04, 0x17
        /*003a*/ 	.short	(.L_296 - .L_295)
.L_295:
        /*003c*/ 	.word	0x00000000
        /*0040*/ 	.short	0x0000
        /*0042*/ 	.short	0x0000
        /*0044*/ 	.byte	0x00, 0xf0, 0x41, 0x00


	//----- nvinfo : EIATTR_SPARSE_MMA_MASK
	.align		4
.L_296:
        /*0048*/ 	.byte	0x03, 0x50
        /*004a*/ 	.short	0x0000


	//----- nvinfo : EIATTR_MAXREG_COUNT
	.align		4
        /*004c*/ 	.byte	0x03, 0x1b
        /*004e*/ 	.short	0x00ff


	//----- nvinfo : EIATTR_NUM_BARRIERS
	.align		4
        /*0050*/ 	.byte	0x02, 0x4c
        /*0052*/ 	.byte	0x01
	.zero		1


	//----- nvinfo : EIATTR_MERCURY_ISA_VERSION
	.align		4
        /*0054*/ 	.byte	0x03, 0x5f
        /*0056*/ 	.short	0x0101


	//----- nvinfo : EIATTR_COOP_GROUP_MASK_REGIDS
	.align		4
        /*0058*/ 	.byte	0x04, 0x29
        /*005a*/ 	.short	(.L_298 - .L_297)


	//   ....[0]....
.L_297:
        /*005c*/ 	.word	0xffffffff


	//   ....[1]....
        /*0060*/ 	.word	0xffffffff


	//   ....[2]....
        /*0064*/ 	.word	0xffffffff


	//   ....[3]....
        /*0068*/ 	.word	0xffffffff


	//   ....[4]....
        /*006c*/ 	.word	0xffffffff


	//   ....[5]....
        /*0070*/ 	.word	0xffffffff


	//   ....[6]....
        /*0074*/ 	.word	0xffffffff


	//   ....[7]....
        /*0078*/ 	.word	0xffffffff


	//   ....[8]....
        /*007c*/ 	.word	0xffffffff


	//   ....[9]....
        /*0080*/ 	.word	0xffffffff


	//   ....[10]....
        /*0084*/ 	.word	0xffffffff


	//   ....[11]....
        /*0088*/ 	.word	0xffffffff


	//   ....[12]....
        /*008c*/ 	.word	0xffffffff


	//   ....[13]....
        /*0090*/ 	.word	0xffffffff


	//   ....[14]....
        /*0094*/ 	.word	0xffffffff


	//   ....[15]....
        /*0098*/ 	.word	0xffffffff


	//   ....[16]....
        /*009c*/ 	.word	0xffffffff


	//   ....[17]....
        /*00a0*/ 	.word	0xffffffff


	//   ....[18]....
        /*00a4*/ 	.word	0xffffffff


	//   ....[19]....
        /*00a8*/ 	.word	0xffffffff


	//   ....[20]....
        /*00ac*/ 	.word	0xffffffff


	//   ....[21]....
        /*00b0*/ 	.word	0xffffffff


	//   ....[22]....
        /*00b4*/ 	.word	0xffffffff


	//   ....[23]....
        /*00b8*/ 	.word	0xffffffff


	//   ....[24]....
        /*00bc*/ 	.word	0xffffffff


	//   ....[25]....
        /*00c0*/ 	.word	0xffffffff


	//   ....[26]....
        /*00c4*/ 	.word	0xffffffff


	//   ....[27]....
        /*00c8*/ 	.word	0xffffffff


	//   ....[28]....
        /*00cc*/ 	.word	0xffffffff


	//   ....[29]....
        /*00d0*/ 	.word	0xffffffff


	//   ....[30]....
        /*00d4*/ 	.word	0xffffffff


	//   ....[31]....
        /*00d8*/ 	.word	0xffffffff


	//   ....[32]....
        /*00dc*/ 	.word	0xffffffff


	//   ....[33]....
        /*00e0*/ 	.word	0xffffffff


	//   ....[34]....
        /*00e4*/ 	.word	0xffffffff


	//   ....[35]....
        /*00e8*/ 	.word	0xffffffff


	//   ....[36]....
        /*00ec*/ 	.word	0xffffffff


	//   ....[37]....
        /*00f0*/ 	.word	0xffffffff


	//   ....[38]....
        /*00f4*/ 	.word	0xffffffff


	//   ....[39]....
        /*00f8*/ 	.word	0xffffffff


	//   ....[40]....
        /*00fc*/ 	.word	0xffffffff


	//   ....[41]....
        /*0100*/ 	.word	0xffffffff


	//   ....[42]....
        /*0104*/ 	.word	0xffffffff


	//   ....[43]....
        /*0108*/ 	.word	0xffffffff


	//   ....[44]....
        /*010c*/ 	.word	0xffffffff


	//   ....[45]....
        /*0110*/ 	.word	0xffffffff


	//   ....[46]....
        /*0114*/ 	.word	0xffffffff


	//   ....[47]....
        /*0118*/ 	.word	0xffffffff


	//   ....[48]....
        /*011c*/ 	.word	0xffffffff


	//   ....[49]....
        /*0120*/ 	.word	0xffffffff


	//   ....[50]....
        /*0124*/ 	.word	0xffffffff


	//   ....[51]....
        /*0128*/ 	.word	0xffffffff


	//   ....[52]....
        /*012c*/ 	.word	0xffffffff


	//   ....[53]....
        /*0130*/ 	.word	0xffffffff


	//   ....[54]....
        /*0134*/ 	.word	0xffffffff


	//   ....[55]....
        /*0138*/ 	.word	0xffffffff


	//   ....[56]....
        /*013c*/ 	.word	0xffffffff


	//   ....[57]....
        /*0140*/ 	.word	0xffffffff


	//   ....[58]....
        /*0144*/ 	.word	0xffffffff


	//   ....[59]....
        /*0148*/ 	.word	0xffffffff


	//----- nvinfo : EIATTR_COOP_GROUP_INSTR_OFFSETS
	.align		4
.L_298:
        /*014c*/ 	.byte	0x04, 0x28
        /*014e*/ 	.short	(.L_300 - .L_299)


	//   ....[0]....
.L_299:
        /*0150*/ 	.word	0x00000f10


	//   ....[1]....
        /*0154*/ 	.word	0x00000f40


	//   ....[2]....
        /*0158*/ 	.word	0x00000f60


	//   ....[3]....
        /*015c*/ 	.word	0x00000f70


	//   ....[4]....
        /*0160*/ 	.word	0x00001180


	//   ....[5]....
        /*0164*/ 	.word	0x000011b0


	//   ....[6]....
        /*0168*/ 	.word	0x000011e0


	//   ....[7]....
        /*016c*/ 	.word	0x00001200


	//   ....[8]....
        /*0170*/ 	.word	0x00001400


	//   ....[9]....
        /*0174*/ 	.word	0x00001430


	//   ....[10]....
        /*0178*/ 	.word	0x00001460


	//   ....[11]....
        /*017c*/ 	.word	0x00001480


	//   ....[12]....
        /*0180*/ 	.word	0x00001680


	//   ....[13]....
        /*0184*/ 	.word	0x000016b0


	//   ....[14]....
        /*0188*/ 	.word	0x000016e0


	//   ....[15]....
        /*018c*/ 	.word	0x00001700


	//   ....[16]....
        /*0190*/ 	.word	0x00001900


	//   ....[17]....
        /*0194*/ 	.word	0x00001930


	//   ....[18]....
        /*0198*/ 	.word	0x00001960


	//   ....[19]....
        /*019c*/ 	.word	0x00001980


	//   ....[20]....
        /*01a0*/ 	.word	0x00002ae0


	//   ....[21]....
        /*01a4*/ 	.word	0x00002af0


	//   ....[22]....
        /*01a8*/ 	.word	0x00002b00


	//   ....[23]....
        /*01ac*/ 	.word	0x00002b20


	//   ....[24]....
        /*01b0*/ 	.word	0x00002d20


	//   ....[25]....
        /*01b4*/ 	.word	0x00002d60


	//   ....[26]....
        /*01b8*/ 	.word	0x00002d90


	//   ....[27]....
        /*01bc*/ 	.word	0x00002db0


	//   ....[28]....
        /*01c0*/ 	.word	0x00002fb0


	//   ....[29]....
        /*01c4*/ 	.word	0x00002ff0


	//   ....[30]....
        /*01c8*/ 	.word	0x00003020


	//   ....[31]....
        /*01cc*/ 	.word	0x00003040


	//   ....[32]....
        /*01d0*/ 	.word	0x00003240


	//   ....[33]....
        /*01d4*/ 	.word	0x00003280


	//   ....[34]....
        /*01d8*/ 	.word	0x000032b0


	//   ....[35]....
        /*01dc*/ 	.word	0x000032d0


	//   ....[36]....
        /*01e0*/ 	.word	0x000034d0


	//   ....[37]....
        /*01e4*/ 	.word	0x00003510


	//   ....[38]....
        /*01e8*/ 	.word	0x00003540


	//   ....[39]....
        /*01ec*/ 	.word	0x00003560


	//   ....[40]....
        /*01f0*/ 	.word	0x00006440


	//   ....[41]....
        /*01f4*/ 	.word	0x00006470


	//   ....[42]....
        /*01f8*/ 	.word	0x00006490


	//   ....[43]....
        /*01fc*/ 	.word	0x000064a0


	//   ....[44]....
        /*0200*/ 	.word	0x000066b0


	//   ....[45]....
        /*0204*/ 	.word	0x000066e0


	//   ....[46]....
        /*0208*/ 	.word	0x00006710


	//   ....[47]....
        /*020c*/ 	.word	0x00006730


	//   ....[48]....
        /*0210*/ 	.word	0x00006930


	//   ....[49]....
        /*0214*/ 	.word	0x00006960


	//   ....[50]....
        /*0218*/ 	.word	0x00006990


	//   ....[51]....
        /*021c*/ 	.word	0x000069b0


	//   ....[52]....
        /*0220*/ 	.word	0x00006bb0


	//   ....[53]....
        /*0224*/ 	.word	0x00006be0


	//   ....[54]....
        /*0228*/ 	.word	0x00006c10


	//   ....[55]....
        /*022c*/ 	.word	0x00006c30


	//   ....[56]....
        /*0230*/ 	.word	0x00006e30


	//   ....[57]....
        /*0234*/ 	.word	0x00006e60


	//   ....[58]....
        /*0238*/ 	.word	0x00006e90


	//   ....[59]....
        /*023c*/ 	.word	0x00006eb0


	//----- nvinfo : EIATTR_VRC_CTA_INIT_COUNT
	.align		4
.L_300:
        /*0240*/ 	.byte	0x02, 0x4a
	.zero		1
	.zero		1


	//----- nvinfo : EIATTR_EXIT_INSTR_OFFSETS
	.align		4
        /*0244*/ 	.byte	0x04, 0x1c
        /*0246*/ 	.short	(.L_302 - .L_301)


	//   ....[0]....
.L_301:
        /*0248*/ 	.word	0x00000030


	//   ....[1]....
        /*024c*/ 	.word	0x00007f50


	//   ....[2]....
        /*0250*/ 	.word	0x00007f90


	//----- nvinfo : EIATTR_MAX_THREADS
	.align		4
.L_302:
        /*0254*/ 	.byte	0x04, 0x05
        /*0256*/ 	.short	(.L_304 - .L_303)
.L_303:
        /*0258*/ 	.word	0x00000100
        /*025c*/ 	.word	0x00000001
        /*0260*/ 	.word	0x00000001


	//----- nvinfo : EIATTR_CRS_STACK_SIZE
	.align		4
.L_304:
        /*0264*/ 	.byte	0x04, 0x1e
        /*0266*/ 	.short	(.L_306 - .L_305)
.L_305:
        /*0268*/ 	.word	0x00000000


	//----- nvinfo : EIATTR_CBANK_PARAM_SIZE
	.align		4
.L_306:
        /*026c*/ 	.byte	0x03, 0x19
        /*026e*/ 	.short	0x001d


	//----- nvinfo : EIATTR_PARAM_CBANK
	.align		4
        /*0270*/ 	.byte	0x04, 0x0a
        /*0272*/ 	.short	(.L_308 - .L_307)
	.align		4
.L_307:
        /*0274*/ 	.word	index@(.nv.constant0._ZN6thrust24THRUST_300001_SM_1000_NS8cuda_cub4core6detail13_kernel_agentINS1_8__reduce11ReduceAgentINS0_12zip_iteratorIN4cuda3std3__45tupleIJNS0_10device_ptrIdEENS0_17counting_iteratorIlNS0_11use_defaultESF_SF_EEEEEEEPNSB_IJdlEEESJ_iNS1_9__extrema9arg_max_fIdl10comparatorEEEEJSI_SK_iSO_EEEvDpT0_)
        /*0278*/ 	.short	0x0380
        /*027a*/ 	.short	0x001d


	//----- nvinfo : EIATTR_SW_WAR
	.align		4
.L_308:
        /*027c*/ 	.byte	0x04, 0x36
        /*027e*/ 	.short	(.L_310 - .L_309)
.L_309:
        /*0280*/ 	.word	0x00000008
.L_310:


//--------------------- .nv.info._Z13BackwardGaussPdS_ii --------------------------
	.section	.nv.info._Z13BackwardGaussPdS_ii,"",@"SHT_CUDA_INFO"
	.sectionflags	@""
	.align	4


	//----- nvinfo : EIATTR_CUDA_API_VERSION
	.align		4
        /*0000*/ 	.byte	0x04, 0x37
        /*0002*/ 	.short	(.L_312 - .L_311)
.L_311:
        /*0004*/ 	.word	0x00000082


	//----- nvinfo : EIATTR_KPARAM_INFO
	.align		4
.L_312:
        /*0008*/ 	.byte	0x04, 0x17
        /*000a*/ 	.short	(.L_314 - .L_313)
.L_313:
        /*000c*/ 	.word	0x00000000
        /*0010*/ 	.short	0x0003
        /*0012*/ 	.short	0x0014
        /*0014*/ 	.byte	0x00, 0xf0, 0x11, 0x00


	//----- nvinfo : EIATTR_KPARAM_INFO
	.align		4
.L_314:
        /*0018*/ 	.byte	0x04, 0x17
        /*001a*/ 	.short	(.L_316 - .L_315)
.L_315:
        /*001c*/ 	.word	0x00000000
        /*0020*/ 	.short	0x0002
        /*0022*/ 	.short	0x0010
        /*0024*/ 	.byte	0x00, 0xf0, 0x11, 0x00


	//----- nvinfo : EIATTR_KPARAM_INFO
	.align		4
.L_316:
        /*0028*/ 	.byte	0x04, 0x17
        /*002a*/ 	.short	(.L_318 - .L_317)
.L_317:
        /*002c*/ 	.word	0x00000000
        /*0030*/ 	.short	0x0001
        /*0032*/ 	.short	0x0008
        /*0034*/ 	.byte	0x00, 0xf5, 0x21, 0x00


	//----- nvinfo : EIATTR_KPARAM_INFO
	.align		4
.L_318:
        /*0038*/ 	.byte	0x04, 0x17
        /*003a*/ 	.short	(.L_320 - .L_319)
.L_319:
        /*003c*/ 	.word	0x00000000
        /*0040*/ 	.short	0x0000
        /*0042*/ 	.short	0x0000
        /*0044*/ 	.byte	0x00, 0xf5, 0x21, 0x00


	//----- nvinfo : EIATTR_SPARSE_MMA_MASK
	.align		4
.L_320:
        /*0048*/ 	.byte	0x03, 0x50
        /*004a*/ 	.short	0x0000


	//----- nvinfo : EIATTR_MAXREG_COUNT
	.align		4
        /*004c*/ 	.byte	0x03, 0x1b
        /*004e*/ 	.short	0x00ff


	//----- nvinfo : EIATTR_MERCURY_ISA_VERSION
	.align		4
        /*0050*/ 	.byte	0x03, 0x5f
        /*0052*/ 	.short	0x0101


	//----- nvinfo : EIATTR_VRC_CTA_INIT_COUNT
	.align		4
        /*0054*/ 	.byte	0x02, 0x4a
	.zero		1
	.zero		1


	//----- nvinfo : EIATTR_EXIT_INSTR_OFFSETS
	.align		4
        /*0058*/ 	.byte	0x04, 0x1c
        /*005a*/ 	.short	(.L_322 - .L_321)


	//   ....[0]....
.L_321:
        /*005c*/ 	.word	0x00000090


	//   ....[1]....
        /*0060*/ 	.word	0x000001c0


	//----- nvinfo : EIATTR_CRS_STACK_SIZE
	.align		4
.L_322:
        /*0064*/ 	.byte	0x04, 0x1e
        /*0066*/ 	.short	(.L_324 - .L_323)
.L_323:
        /*0068*/ 	.word	0x00000000


	//----- nvinfo : EIATTR_CBANK_PARAM_SIZE
	.align		4
.L_324:
        /*006c*/ 	.byte	0x03, 0x19
        /*006e*/ 	.short	0x0018


	//----- nvinfo : EIATTR_PARAM_CBANK
	.align		4
        /*0070*/ 	.byte	0x04, 0x0a
        /*0072*/ 	.short	(.L_326 - .L_325)
	.align		4
.L_325:
        /*0074*/ 	.word	index@(.nv.constant0._Z13BackwardGaussPdS_ii)
        /*0078*/ 	.short	0x0380
        /*007a*/ 	.short	0x0018


	//----- nvinfo : EIATTR_SW_WAR
	.align		4
.L_326:
        /*007c*/ 	.byte	0x04, 0x36
        /*007e*/ 	.short	(.L_328 - .L_327)
.L_327:
        /*0080*/ 	.word	0x00000008
.L_328:


//--------------------- .nv.info._Z12ForwardGaussPdiii --------------------------
	.section	.nv.info._Z12ForwardGaussPdiii,"",@"SHT_CUDA_INFO"
	.sectionflags	@""
	.align	4


	//----- nvinfo : EIATTR_CUDA_API_VERSION
	.align		4
        /*0000*/ 	.byte	0x04, 0x37
        /*0002*/ 	.short	(.L_330 - .L_329)
.L_329:
        /*0004*/ 	.word	0x00000082


	//----- nvinfo : EIATTR_KPARAM_INFO
	.align		4
.L_330:
        /*0008*/ 	.byte	0x04, 0x17
        /*000a*/ 	.short	(.L_332 - .L_331)
.L_331:
        /*000c*/ 	.word	0x00000000
        /*0010*/ 	.short	0x0003
        /*0012*/ 	.short	0x0010
        /*0014*/ 	.byte	0x00, 0xf0, 0x11, 0x00


	//----- nvinfo : EIATTR_KPARAM_INFO
	.align		4
.L_332:
        /*0018*/ 	.byte	0x04, 0x17
        /*001a*/ 	.short	(.L_334 - .L_333)
.L_333:
        /*001c*/ 	.word	0x00000000
        /*0020*/ 	.short	0x0002
        /*0022*/ 	.short	0x000c
        /*0024*/ 	.byte	0x00, 0xf0, 0x11, 0x00


	//----- nvinfo : EIATTR_KPARAM_INFO
	.align		4
.L_334:
        /*0028*/ 	.byte	0x04, 0x17
        /*002a*/ 	.short	(.L_336 - .L_335)
.L_335:
        /*002c*/ 	.word	0x00000000
        /*0030*/ 	.short	0x0001
        /*0032*/ 	.short	0x0008
        /*0034*/ 	.byte	0x00, 0xf0, 0x11, 0x00


	//----- nvinfo : EIATTR_KPARAM_INFO
	.align		4
.L_336:
        /*0038*/ 	.byte	0x04, 0x17
        /*003a*/ 	.short	(.L_338 - .L_337)
.L_337:
        /*003c*/ 	.word	0x00000000
        /*0040*/ 	.short	0x0000
        /*0042*/ 	.short	0x0000
        /*0044*/ 	.byte	0x00, 0xf5, 0x21, 0x00


	//----- nvinfo : EIATTR_SPARSE_MMA_MASK
	.align		4
.L_338:
        /*0048*/ 	.byte	0x03, 0x50
        /*004a*/ 	.short	0x0000


	//----- nvinfo : EIATTR_MAXREG_COUNT
	.align		4
        /*004c*/ 	.byte	0x03, 0x1b
        /*004e*/ 	.short	0x00ff


	//----- nvinfo : EIATTR_MERCURY_ISA_VERSION
	.align		4
        /*0050*/ 	.byte	0x03, 0x5f
        /*0052*/ 	.short	0x0101


	//----- nvinfo : EIATTR_VRC_CTA_INIT_COUNT
	.align		4
        /*0054*/ 	.byte	0x02, 0x4a
	.zero		1
	.zero		1


	//----- nvinfo : EIATTR_EXIT_INSTR_OFFSETS
	.align		4
        /*0058*/ 	.byte	0x04, 0x1c
        /*005a*/ 	.short	(.L_340 - .L_339)


	//   ....[0]....
.L_339:
        /*005c*/ 	.word	0x000000b0


	//   ....[1]....
        /*0060*/ 	.word	0x00000990


	//----- nvinfo : EIATTR_CRS_STACK_SIZE
	.align		4
.L_340:
        /*0064*/ 	.byte	0x04, 0x1e
        /*0066*/ 	.short	(.L_342 - .L_341)
.L_341:
        /*0068*/ 	.word	0x00000000


	//----- nvinfo : EIATTR_CBANK_PARAM_SIZE
	.align		4
.L_342:
        /*006c*/ 	.byte	0x03, 0x19
        /*006e*/ 	.short	0x0014


	//----- nvinfo : EIATTR_PARAM_CBANK
	.align		4
        /*0070*/ 	.byte	0x04, 0x0a
        /*0072*/ 	.short	(.L_344 - .L_343)
	.align		4
.L_343:
        /*0074*/ 	.word	index@(.nv.constant0._Z12ForwardGaussPdiii)
        /*0078*/ 	.short	0x0380
        /*007a*/ 	.short	0x0014


	//----- nvinfo : EIATTR_SW_WAR
	.align		4
.L_344:
        /*007c*/ 	.byte	0x04, 0x36
        /*007e*/ 	.short	(.L_346 - .L_345)
.L_345:
        /*0080*/ 	.word	0x00000008
.L_346:


//--------------------- .nv.info._Z13NormalizationPdiii --------------------------
	.section	.nv.info._Z13NormalizationPdiii,"",@"SHT_CUDA_INFO"
	.sectionflags	@""
	.align	4


	//----- nvinfo : EIATTR_CUDA_API_VERSION
	.align		4
        /*0000*/ 	.byte	0x04, 0x37
        /*0002*/ 	.short	(.L_348 - .L_347)
.L_347:
        /*0004*/ 	.word	0x00000082


	//----- nvinfo : EIATTR_KPARAM_INFO
	.align		4
.L_348:
        /*0008*/ 	.byte	0x04, 0x17
        /*000a*/ 	.short	(.L_350 - .L_349)
.L_349:
        /*000c*/ 	.word	0x00000000
        /*0010*/ 	.short	0x0003
        /*0012*/ 	.short	0x0010
        /*0014*/ 	.byte	0x00, 0xf0, 0x11, 0x00


	//----- nvinfo : EIATTR_KPARAM_INFO
	.align		4
.L_350:
        /*0018*/ 	.byte	0x04, 0x17
        /*001a*/ 	.short	(.L_352 - .L_351)
.L_351:
        /*001c*/ 	.word	0x00000000
        /*0020*/ 	.short	0x0002
        /*0022*/ 	.short	0x000c
        /*0024*/ 	.byte	0x00, 0xf0, 0x11, 0x00


	//----- nvinfo : EIATTR_KPARAM_INFO
	.align		4
.L_352:
        /*0028*/ 	.byte	0x04, 0x17
        /*002a*/ 	.short	(.L_354 - .L_353)
.L_353:
        /*002c*/ 	.word	0x00000000
        /*0030*/ 	.short	0x0001
        /*0032*/ 	.short	0x0008
        /*0034*/ 	.byte	0x00, 0xf0, 0x11, 0x00


	//----- nvinfo : EIATTR_KPARAM_INFO
	.align		4
.L_354:
        /*0038*/ 	.byte	0x04, 0x17
        /*003a*/ 	.short	(.L_356 - .L_355)
.L_355:
        /*003c*/ 	.word	0x00000000
        /*0040*/ 	.short	0x0000
        /*0042*/ 	.short	0x0000
        /*0044*/ 	.byte	0x00, 0xf5, 0x21, 0x00


	//----- nvinfo : EIATTR_SPARSE_MMA_MASK
	.align		4
.L_356:
        /*0048*/ 	.byte	0x03, 0x50
        /*004a*/ 	.short	0x0000


	//----- nvinfo : EIATTR_MAXREG_COUNT
	.align		4
        /*004c*/ 	.byte	0x03, 0x1b
        /*004e*/ 	.short	0x00ff


	//----- nvinfo : EIATTR_MERCURY_ISA_VERSION
	.align		4
        /*0050*/ 	.byte	0x03, 0x5f
        /*0052*/ 	.short	0x0101


	//----- nvinfo : EIATTR_VRC_CTA_INIT_COUNT
	.align		4
        /*0054*/ 	.byte	0x02, 0x4a
	.zero		1
	.zero		1


	//----- nvinfo : EIATTR_EXIT_INSTR_OFFSETS
	.align		4
        /*0058*/ 	.byte	0x04, 0x1c
        /*005a*/ 	.short	(.L_358 - .L_357)


	//   ....[0]....
.L_357:
        /*005c*/ 	.word	0x000000b0


	//   ....[1]....
        /*0060*/ 	.word	0x00000630


	//   ....[2]....
        /*0064*/ 	.word	0x00000d60


	//----- nvinfo : EIATTR_CRS_STACK_SIZE
	.align		4
.L_358:
        /*0068*/ 	.byte	0x04, 0x1e
        /*006a*/ 	.short	(.L_360 - .L_359)
.L_359:
        /*006c*/ 	.word	0x00000000


	//----- nvinfo : EIATTR_CBANK_PARAM_SIZE
	.align		4
.L_360:
        /*0070*/ 	.byte	0x03, 0x19
        /*0072*/ 	.short	0x0014


	//----- nvinfo : EIATTR_PARAM_CBANK
	.align		4
        /*0074*/ 	.byte	0x04, 0x0a
        /*0076*/ 	.short	(.L_362 - .L_361)
	.align		4
.L_361:
        /*0078*/ 	.word	index@(.nv.constant0._Z13NormalizationPdiii)
        /*007c*/ 	.short	0x0380
        /*007e*/ 	.short	0x0014


	//----- nvinfo : EIATTR_SW_WAR
	.align		4
.L_362:
        /*0080*/ 	.byte	0x04, 0x36
        /*0082*/ 	.short	(.L_364 - .L_363)
.L_363:
        /*0084*/ 	.word	0x00000008
.L_364:


//--------------------- .nv.info._Z7SwapGPUPdiiii --------------------------
	.section	.nv.info._Z7SwapGPUPdiiii,"",@"SHT_CUDA_INFO"
	.sectionflags	@""
	.align	4


	//----- nvinfo : EIATTR_CUDA_API_VERSION
	.align		4
        /*0000*/ 	.byte	0x04, 0x37
        /*0002*/ 	.short	(.L_366 - .L_365)
.L_365:
        /*0004*/ 	.word	0x00000082


	//----- nvinfo : EIATTR_KPARAM_INFO
	.align		4
.L_366:
        /*0008*/ 	.byte	0x04, 0x17
        /*000a*/ 	.short	(.L_368 - .L_367)
.L_367:
        /*000c*/ 	.word	0x00000000
        /*0010*/ 	.short	0x0004
        /*0012*/ 	.short	0x0014
        /*0014*/ 	.byte	0x00, 0xf0, 0x11, 0x00


	//----- nvinfo : EIATTR_KPARAM_INFO
	.align		4
.L_368:
        /*0018*/ 	.byte	0x04, 0x17
        /*001a*/ 	.short	(.L_370 - .L_369)
.L_369:
        /*001c*/ 	.word	0x00000000
        /*0020*/ 	.short	0x0003
        /*0022*/ 	.short	0x0010
        /*0024*/ 	.byte	0x00, 0xf0, 0x11, 0x00


	//----- nvinfo : EIATTR_KPARAM_INFO
	.align		4
.L_370:
        /*0028*/ 	.byte	0x04, 0x17
        /*002a*/ 	.short	(.L_372 - .L_371)
.L_371:
        /*002c*/ 	.word	0x00000000
        /*0030*/ 	.short	0x0002
        /*0032*/ 	.short	0x000c
        /*0034*/ 	.byte	0x00, 0xf0, 0x11, 0x00


	//----- nvinfo : EIATTR_KPARAM_INFO
	.align		4
.L_372:
        /*0038*/ 	.byte	0x04, 0x17
        /*003a*/ 	.short	(.L_374 - .L_373)
.L_373:
        /*003c*/ 	.word	0x00000000
        /*0040*/ 	.short	0x0001
        /*0042*/ 	.short	0x0008
        /*0044*/ 	.byte	0x00, 0xf0, 0x11, 0x00


	//----- nvinfo : EIATTR_KPARAM_INFO
	.align		4
.L_374:
        /*0048*/ 	.byte	0x04, 0x17
        /*004a*/ 	.short	(.L_376 - .L_375)
.L_375:
        /*004c*/ 	.word	0x00000000
        /*0050*/ 	.short	0x0000
        /*0052*/ 	.short	0x0000
        /*0054*/ 	.byte	0x00, 0xf5, 0x21, 0x00


	//----- nvinfo : EIATTR_SPARSE_MMA_MASK
	.align		4
.L_376:
        /*0058*/ 	.byte	0x03, 0x50
        /*005a*/ 	.short	0x0000


	//----- nvinfo : EIATTR_MAXREG_COUNT
	.align		4
        /*005c*/ 	.byte	0x03, 0x1b
        /*005e*/ 	.short	0x00ff


	//----- nvinfo : EIATTR_MERCURY_ISA_VERSION
	.align		4
        /*0060*/ 	.byte	0x03, 0x5f
        /*0062*/ 	.short	0x0101


	//----- nvinfo : EIATTR_VRC_CTA_INIT_COUNT
	.align		4
        /*0064*/ 	.byte	0x02, 0x4a
	.zero		1
	.zero		1


	//----- nvinfo : EIATTR_EXIT_INSTR_OFFSETS
	.align		4
        /*0068*/ 	.byte	0x04, 0x1c
        /*006a*/ 	.short	(.L_378 - .L_377)


	//   ....[0]....
.L_377:
        /*006c*/ 	.word	0x000000b0


	//   ....[1]....
        /*0070*/ 	.word	0x00000420


	//   ....[2]....
        /*0074*/ 	.word	0x00000690


	//----- nvinfo : EIATTR_CRS_STACK_SIZE
	.align		4
.L_378:
        /*0078*/ 	.byte	0x04, 0x1e
        /*007a*/ 	.short	(.L_380 - .L_379)
.L_379:
        /*007c*/ 	.word	0x00000000


	//----- nvinfo : EIATTR_CBANK_PARAM_SIZE
	.align		4
.L_380:
        /*0080*/ 	.byte	0x03, 0x19
        /*0082*/ 	.short	0x0018


	//----- nvinfo : EIATTR_PARAM_CBANK
	.align		4
        /*0084*/ 	.byte	0x04, 0x0a
        /*0086*/ 	.short	(.L_382 - .L_381)
	.align		4
.L_381:
        /*0088*/ 	.word	index@(.nv.constant0._Z7SwapGPUPdiiii)
        /*008c*/ 	.short	0x0380
        /*008e*/ 	.short	0x0018


	//----- nvinfo : EIATTR_SW_WAR
	.align		4
.L_382:
        /*0090*/ 	.byte	0x04, 0x36
        /*0092*/ 	.short	(.L_384 - .L_383)
.L_383:
        /*0094*/ 	.word	0x00000008
.L_384:


//--------------------- .nv.callgraph             --------------------------
	.section	.nv.callgraph,"",@"SHT_CUDA_CALLGRAPH"
	.align	4
	.sectionentsize	8
	.align		4
        /*0000*/ 	.word	0x00000000
	.align		4
        /*0004*/ 	.word	0xffffffff
	.align		4
        /*0008*/ 	.word	0x00000000
	.align		4
        /*000c*/ 	.word	0xfffffffe
	.align		4
        /*0010*/ 	.word	0x00000000
	.align		4
        /*0014*/ 	.word	0xfffffffd
	.align		4
        /*0018*/ 	.word	0x00000000
	.align		4
        /*001c*/ 	.word	0xfffffffc


//--------------------- .nv.constant4             --------------------------
	.section	.nv.constant4,"a",@progbits
	.align	8
	.align		8
.nv.constant4:
        /*0000*/ 	.dword	_ZN34_INTERNAL_2e64745e_4_k_cu_8b6d39b54cuda3std3__45__cpo5beginE
	.align		8
        /*0008*/ 	.dword	_ZN34_INTERNAL_2e64745e_4_k_cu_8b6d39b54cuda3std3__45__cpo3endE
	.align		8
        /*0010*/ 	.dword	_ZN34_INTERNAL_2e64745e_4_k_cu_8b6d39b54cuda3std3__45__cpo6cbeginE
	.align		8
        /*0018*/ 	.dword	_ZN34_INTERNAL_2e64745e_4_k_cu_8b6d39b54cuda3std3__45__cpo4cendE
	.align		8
        /*0020*/ 	.dword	_ZN34_INTERNAL_2e64745e_4_k_cu_8b6d39b54cuda3std3__45__cpo6rbeginE
	.align		8
        /*0028*/ 	.dword	_ZN34_INTERNAL_2e64745e_4_k_cu_8b6d39b54cuda3std3__45__cpo4rendE
	.align		8
        /*0030*/ 	.dword	_ZN34_INTERNAL_2e64745e_4_k_cu_8b6d39b54cuda3std3__45__cpo7crbeginE
	.align		8
        /*0038*/ 	.dword	_ZN34_INTERNAL_2e64745e_4_k_cu_8b6d39b54cuda3std3__45__cpo5crendE
	.align		8
        /*0040*/ 	.dword	_ZN34_INTERNAL_2e64745e_4_k_cu_8b6d39b54cuda3std3__436_GLOBAL__N__2e64745e_4_k_cu_8b6d39b56ignoreE
	.align		8
        /*0048*/ 	.dword	_ZN34_INTERNAL_2e64745e_4_k_cu_8b6d39b54cuda3std3__419piecewise_constructE
	.align		8
        /*0050*/ 	.dword	_ZN34_INTERNAL_2e64745e_4_k_cu_8b6d39b54cuda3std3__48in_placeE
	.align		8
        /*0058*/ 	.dword	_ZN34_INTERNAL_2e64745e_4_k_cu_8b6d39b54cuda3std3__420unreachable_sentinelE
	.align		8
        /*0060*/ 	.dword	_ZN34_INTERNAL_2e64745e_4_k_cu_8b6d39b54cuda3std3__47nulloptE
	.align		8
        /*0068*/ 	.dword	_ZN34_INTERNAL_2e64745e_4_k_cu_8b6d39b54cuda3std3__48unexpectE
	.align		8
        /*0070*/ 	.dword	_ZN34_INTERNAL_2e64745e_4_k_cu_8b6d39b54cuda3std6ranges3__45__cpo4swapE
	.align		8
        /*0078*/ 	.dword	_ZN34_INTERNAL_2e64745e_4_k_cu_8b6d39b54cuda3std6ranges3__45__cpo9iter_moveE
	.align		8
        /*0080*/ 	.dword	_ZN34_INTERNAL_2e64745e_4_k_cu_8b6d39b54cuda3std6ranges3__45__cpo5beginE
	.align		8
        /*0088*/ 	.dword	_ZN34_INTERNAL_2e64745e_4_k_cu_8b6d39b54cuda3std6ranges3__45__cpo3endE
	.align		8
        /*0090*/ 	.dword	_ZN34_INTERNAL_2e64745e_4_k_cu_8b6d39b54cuda3std6ranges3__45__cpo6cbeginE
	.align		8
        /*0098*/ 	.dword	_ZN34_INTERNAL_2e64745e_4_k_cu_8b6d39b54cuda3std6ranges3__45__cpo4cendE
	.align		8
        /*00a0*/ 	.dword	_ZN34_INTERNAL_2e64745e_4_k_cu_8b6d39b54cuda3std6ranges3__45__cpo7advanceE
	.align		8
        /*00a8*/ 	.dword	_ZN34_INTERNAL_2e64745e_4_k_cu_8b6d39b54cuda3std6ranges3__45__cpo9iter_swapE
	.align		8
        /*00b0*/ 	.dword	_ZN34_INTERNAL_2e64745e_4_k_cu_8b6d39b54cuda3std6ranges3__45__cpo4nextE
	.align		8
        /*00b8*/ 	.dword	_ZN34_INTERNAL_2e64745e_4_k_cu_8b6d39b54cuda3std6ranges3__45__cpo4prevE
	.align		8
        /*00c0*/ 	.dword	_ZN34_INTERNAL_2e64745e_4_k_cu_8b6d39b54cuda3std6ranges3__45__cpo4dataE
	.align		8
        /*00c8*/ 	.dword	_ZN34_INTERNAL_2e64745e_4_k_cu_8b6d39b54cuda3std6ranges3__45__cpo5cdataE
	.align		8
        /*00d0*/ 	.dword	_ZN34_INTERNAL_2e64745e_4_k_cu_8b6d39b54cuda3std6ranges3__45__cpo4sizeE
	.align		8
        /*00d8*/ 	.dword	_ZN34_INTERNAL_2e64745e_4_k_cu_8b6d39b54cuda3std6ranges3__45__cpo5ssizeE
	.align		8
        /*00e0*/ 	.dword	_ZN34_INTERNAL_2e64745e_4_k_cu_8b6d39b54cuda3std6ranges3__45__cpo8distanceE
	.align		8
        /*00e8*/ 	.dword	_ZN34_INTERNAL_2e64745e_4_k_cu_8b6d39b56thrust24THRUST_300001_SM_1000_NS8cuda_cub3parE
	.align		8
        /*00f0*/ 	.dword	_ZN34_INTERNAL_2e64745e_4_k_cu_8b6d39b56thrust24THRUST_300001_SM_1000_NS8cuda_cub10par_nosyncE
	.align		8
        /*00f8*/ 	.dword	_ZN34_INTERNAL_2e64745e_4_k_cu_8b6d39b56thrust24THRUST_300001_SM_1000_NS6system6detail10sequential3seqE
	.align		8
        /*0100*/ 	.dword	_ZN34_INTERNAL_2e64745e_4_k_cu_8b6d39b56thrust24THRUST_300001_SM_1000_NS6system3cpp3parE
	.align		8
        /*0108*/ 	.dword	_ZN34_INTERNAL_2e64745e_4_k_cu_8b6d39b56thrust24THRUST_300001_SM_1000_NS12placeholders2_1E
	.align		8
        /*0110*/ 	.dword	_ZN34_INTERNAL_2e64745e_4_k_cu_8b6d39b56thrust24THRUST_300001_SM_1000_NS12placeholders2_2E
	.align		8
        /*0118*/ 	.dword	_ZN34_INTERNAL_2e64745e_4_k_cu_8b6d39b56thrust24THRUST_300001_SM_1000_NS12placeholders2_3E
	.align		8
        /*0120*/ 	.dword	_ZN34_INTERNAL_2e64745e_4_k_cu_8b6d39b56thrust24THRUST_300001_SM_1000_NS12placeholders2_4E
	.align		8
        /*0128*/ 	.dword	_ZN34_INTERNAL_2e64745e_4_k_cu_8b6d39b56thrust24THRUST_300001_SM_1000_NS12placeholders2_5E
	.align		8
        /*0130*/ 	.dword	_ZN34_INTERNAL_2e64745e_4_k_cu_8b6d39b56thrust24THRUST_300001_SM_1000_NS12placeholders2_6E
	.align		8
        /*0138*/ 	.dword	_ZN34_INTERNAL_2e64745e_4_k_cu_8b6d39b56thrust24THRUST_300001_SM_1000_NS12placeholders2_7E
	.align		8
        /*0140*/ 	.dword	_ZN34_INTERNAL_2e64745e_4_k_cu_8b6d39b56thrust24THRUST_300001_SM_1000_NS12placeholders2_8E
	.align		8
        /*0148*/ 	.dword	_ZN34_INTERNAL_2e64745e_4_k_cu_8b6d39b56thrust24THRUST_300001_SM_1000_NS12placeholders2_9E
	.align		8
        /*0150*/ 	.dword	_ZN34_INTERNAL_2e64745e_4_k_cu_8b6d39b56thrust24THRUST_300001_SM_1000_NS12placeholders3_10E
	.align		8
        /*0158*/ 	.dword	_ZN34_INTERNAL_2e64745e_4_k_cu_8b6d39b56thrust24THRUST_300001_SM_1000_NS3seqE
	.align		8
        /*0160*/ 	.dword	_ZN34_INTERNAL_2e64745e_4_k_cu_8b6d39b56thrust24THRUST_300001_SM_1000_NS6deviceE


//--------------------- .text._ZN3cub18CUB_300001_SM_10006detail11EmptyKernelIvEEvv --------------------------
	.section	.text._ZN3cub18CUB_300001_SM_10006detail11EmptyKernelIvEEvv,"ax",@progbits
	.align	128
        .global         _ZN3cub18CUB_300001_SM_10006detail11EmptyKernelIvEEvv
        .type           _ZN3cub18CUB_300001_SM_10006detail11EmptyKernelIvEEvv,@function
        .size           _ZN3cub18CUB_300001_SM_10006detail11EmptyKernelIvEEvv,(.L_x_733 - _ZN3cub18CUB_300001_SM_10006detail11EmptyKernelIvEEvv)
        .other          _ZN3cub18CUB_300001_SM_10006detail11EmptyKernelIvEEvv,@"STO_CUDA_ENTRY STV_DEFAULT"
_ZN3cub18CUB_300001_SM_10006detail11EmptyKernelIvEEvv:
.text._ZN3cub18CUB_300001_SM_10006detail11EmptyKernelIvEEvv:
[----:B------:R-:W-:Y:S01]  /*0000*/  LDC R1, c[0x0][0x37c] ;  /* 0x0000df00ff017b82 */ /* 0x000fe20000000800 */
[----:B------:R-:W-:Y:S05]  /*0010*/  EXIT ;  /* 0x000000000000794d */ /* 0x000fea0003800000 */
.L_x_0:
[----:B------:R-:W-:-:S00]  /*0020*/  BRA `(.L_x_0) ;  /* 0xfffffffc00fc7947 */ /* 0x000fc0000383ffff */
[----:B------:R-:W-:-:S00]  /*0030*/  NOP ;  /* 0x0000000000007918 */ /* 0x000fc00000000000 */
        /* <DEDUP_REMOVED lines=12> */
.L_x_733:


//--------------------- .text._ZN6thrust24THRUST_300001_SM_1000_NS8cuda_cub4core6detail13_kernel_agentINS1_8__reduce11ReduceAgentIPN4cuda3std3__45tupleIJdlEEESC_SB_lNS1_9__extrema9arg_max_fIdl10comparatorEEEEJSC_SC_iSG_EEEvDpT0_ --------------------------
	.section	.text._ZN6thrust24THRUST_300001_SM_1000_NS8cuda_cub4core6detail13_kernel_agentINS1_8__reduce11ReduceAgentIPN4cuda3std3__45tupleIJdlEEESC_SB_lNS1_9__extrema9arg_max_fIdl10comparatorEEEEJSC_SC_iSG_EEEvDpT0_,"ax",@progbits
	.align	128
        .global         _ZN6thrust24THRUST_300001_SM_1000_NS8cuda_cub4core6detail13_kernel_agentINS1_8__reduce11ReduceAgentIPN4cuda3std3__45tupleIJdlEEESC_SB_lNS1_9__extrema9arg_max_fIdl10comparatorEEEEJSC_SC_iSG_EEEvDpT0_
        .type           _ZN6thrust24THRUST_300001_SM_1000_NS8cuda_cub4core6detail13_kernel_agentINS1_8__reduce11ReduceAgentIPN4cuda3std3__45tupleIJdlEEESC_SB_lNS1_9__extrema9arg_max_fIdl10comparatorEEEEJSC_SC_iSG_EEEvDpT0_,@function
        .size           _ZN6thrust24THRUST_300001_SM_1000_NS8cuda_cub4core6detail13_kernel_agentINS1_8__reduce11ReduceAgentIPN4cuda3std3__45tupleIJdlEEESC_SB_lNS1_9__extrema9arg_max_fIdl10comparatorEEEEJSC_SC_iSG_EEEvDpT0_,(.L_x_734 - _ZN6thrust24THRUST_300001_SM_1000_NS8cuda_cub4core6detail13_kernel_agentINS1_8__reduce11ReduceAgentIPN4cuda3std3__45tupleIJdlEEESC_SB_lNS1_9__extrema9arg_max_fIdl10comparatorEEEEJSC_SC_iSG_EEEvDpT0_)
        .other          _ZN6thrust24THRUST_300001_SM_1000_NS8cuda_cub4core6detail13_kernel_agentINS1_8__reduce11ReduceAgentIPN4cuda3std3__45tupleIJdlEEESC_SB_lNS1_9__extrema9arg_max_fIdl10comparatorEEEEJSC_SC_iSG_EEEvDpT0_,@"STO_CUDA_ENTRY STV_DEFAULT"
_ZN6thrust24THRUST_300001_SM_1000_NS8cuda_cub4core6detail13_kernel_agentINS1_8__reduce11ReduceAgentIPN4cuda3std3__45tupleIJdlEEESC_SB_lNS1_9__extrema9arg_max_fIdl10comparatorEEEEJSC_SC_iSG_EEEvDpT0_:
.text._ZN6thrust24THRUST_300001_SM_1000_NS8cuda_cub4core6detail13_kernel_agentINS1_8__reduce11ReduceAgentIPN4cuda3std3__45tupleIJdlEEESC_SB_lNS1_9__extrema9arg_max_fIdl10comparatorEEEEJSC_SC_iSG_EEEvDpT0_:
[----:B------:R-:W-:Y:S01]  /*0000*/  LDC R1, c[0x0][0x37c] ;  /* 0x0000df00ff017b82 */ /* 0x000fe20000000800 */
[----:B------:R-:W0:Y:S02]  /*0010*/  LDCU UR6, c[0x0][0x390] ;  /* 0x00007200ff0677ac */ /* 0x000e240008000800 */
[----:B0-----:R-:W-:-:S13]  /*0020*/  ISETP.NE.AND P0, PT, RZ, UR6, PT ;  /* 0x00000006ff007c0c */ /* 0x001fda000bf05270 */
[----:B------:R-:W-:Y:S05]  /*0030*/  @!P0 EXIT ;  /* 0x000000000000894d */ /* 0x000fea0003800000 */
[----:B------:R-:W-:Y:S01]  /*0040*/  UISETP.GT.AND UP0, UPT, UR6, 0x4ff, UPT ;  /* 0x000004ff0600788c */ /* 0x000fe2000bf04270 */
[----:B------:R-:W-:Y:S01]  /*0050*/  BSSY.RECONVERGENT B0, `(.L_x_1) ;  /* 0x00007dd000007945 */ /* 0x000fe20003800200 */
[----:B------:R-:W0:Y:S07]  /*0060*/  LDCU.64 UR8, c[0x0][0x358] ;  /* 0x00006b00ff0877ac */ /* 0x000e2e0008000a00 */
[----:B------:R-:W-:Y:S05]  /*0070*/  BRA.U UP0, `(.L_x_2) ;  /* 0x0000004900207547 */ /* 0x000fea000b800000 */
[----:B------:R-:W1:Y:S01]  /*0080*/  S2R R0, SR_TID.X ;  /* 0x0000000000007919 */ /* 0x000e620000002100 */
[----:B------:R-:W2:Y:S01]  /*0090*/  LDCU UR4, c[0x0][0x390] ;  /* 0x00007200ff0477ac */ /* 0x000ea20008000800 */
[----:B------:R-:W-:Y:S01]  /*00a0*/  BSSY.RECONVERGENT B1, `(.L_x_3) ;  /* 0x000000b000017945 */ /* 0x000fe20003800200 */
[----:B------:R-:W-:Y:S02]  /*00b0*/  CS2R R2, SRZ ;  /* 0x0000000000027805 */ /* 0x000fe4000001ff00 */
[----:B------:R-:W-:Y:S02]  /*00c0*/  CS2R R4, SRZ ;  /* 0x0000000000047805 */ /* 0x000fe4000001ff00 */
[----:B-1----:R-:W-:Y:S01]  /*00d0*/  ISETP.GE.AND P0, PT, R0, UR6, PT ;  /* 0x0000000600007c0c */ /* 0x002fe2000bf06270 */
[----:B------:R-:W-:-:S12]  /*00e0*/  IMAD.MOV.U32 R29, RZ, RZ, R0 ;  /* 0x000000ffff1d7224 */ /* 0x000fd800078e0000 */
[----:B--2---:R-:W-:Y:S05]  /*00f0*/  @P0 BRA `(.L_x_4) ;  /* 0x0000000000140947 */ /* 0x004fea0003800000 */
[----:B------:R-:W1:Y:S02]  /*0100*/  LDC.64 R6, c[0x0][0x380] ;  /* 0x0000e000ff067b82 */ /* 0x000e640000000a00 */
[----:B-1----:R-:W-:-:S05]  /*0110*/  IMAD.WIDE.U32 R6, R0, 0x10, R6 ;  /* 0x0000001000067825 */ /* 0x002fca00078e0006 */
[----:B0-----:R1:W5:Y:S04]  /*0120*/  LDG.E.64.CONSTANT R2, desc[UR8][R6.64] ;  /* 0x0000000806027981 */ /* 0x001368000c1e9b00 */
[----:B------:R1:W5:Y:S01]  /*0130*/  LDG.E.64.CONSTANT R4, desc[UR8][R6.64+0x8] ;  /* 0x0000080806047981 */ /* 0x000362000c1e9b00 */
[----:B------:R-:W-:-:S07]  /*0140*/  VIADD R29, R0, 0x100 ;  /* 0x00000100001d7836 */ /* 0x000fce0000000000 */
.L_x_4:
[----:B0-----:R-:W-:Y:S05]  /*0150*/  BSYNC.RECONVERGENT B1 ;  /* 0x0000000000017941 */ /* 0x001fea0003800200 */
.L_x_3:
[----:B------:R-:W-:Y:S01]  /*0160*/  ISETP.GE.AND P0, PT, R29, UR6, PT ;  /* 0x000000061d007c0c */ /* 0x000fe2000bf06270 */
[----:B------:R-:W-:-:S12]  /*0170*/  BSSY.RECONVERGENT B1, `(.L_x_5) ;  /* 0x00000c1000017945 */ /* 0x000fd80003800200 */
[----:B------:R-:W-:Y:S05]  /*0180*/  @P0 BRA `(.L_x_6) ;  /* 0x0000000800fc0947 */ /* 0x000fea0003800000 */
[----:B------:R-:W-:Y:S01]  /*0190*/  LOP3.LUT R12, RZ, R29, RZ, 0x33, !PT ;  /* 0x0000001dff0c7212 */ /* 0x000fe200078e33ff */
[----:B------:R-:W-:Y:S04]  /*01a0*/  BSSY.RECONVERGENT B2, `(.L_x_7) ;  /* 0x0000036000027945 */ /* 0x000fe80003800200 */
[----:B------:R-:W-:-:S05]  /*01b0*/  VIADD R12, R12, UR6 ;  /* 0x000000060c0c7c36 */ /* 0x000fca0008000000 */
[----:B-1----:R-:W-:-:S04]  /*01c0*/  LOP3.LUT R6, R12, 0x300, RZ, 0xc0, !PT ;  /* 0x000003000c067812 */ /* 0x002fc800078ec0ff */
[----:B------:R-:W-:-:S13]  /*01d0*/  ISETP.NE.AND P0, PT, R6, 0x300, PT ;  /* 0x000003000600780c */ /* 0x000fda0003f05270 */
[----:B------:R-:W-:Y:S05]  /*01e0*/  @!P0 BRA `(.L_x_8) ;  /* 0x0000000000c48947 */ /* 0x000fea0003800000 */
[----:B------:R-:W0:Y:S01]  /*01f0*/  LDC.64 R16, c[0x0][0x380] ;  /* 0x0000e000ff107b82 */ /* 0x000e220000000a00 */
[----:B------:R-:W-:-:S04]  /*0200*/  LEA.HI R6, R12, 0x1, RZ, 0x18 ;  /* 0x000000010c067811 */ /* 0x000fc800078fc0ff */
[----:B------:R-:W-:-:S05]  /*0210*/  LOP3.LUT R6, R6, 0x3, RZ, 0xc0, !PT ;  /* 0x0000000306067812 */ /* 0x000fca00078ec0ff */
[----:B------:R-:W-:Y:S02]  /*0220*/  IMAD.MOV R13, RZ, RZ, -R6 ;  /* 0x000000ffff0d7224 */ /* 0x000fe400078e0a06 */
[----:B0-----:R-:W-:-:S07]  /*0230*/  IMAD.WIDE.U32 R16, R29, 0x10, R16 ;  /* 0x000000101d107825 */ /* 0x001fce00078e0010 */
.L_x_11:
[----:B------:R-:W-:Y:S02]  /*0240*/  IMAD.MOV.U32 R6, RZ, RZ, R16 ;  /* 0x000000ffff067224 */ /* 0x000fe400078e0010 */
[----:B------:R-:W-:-:S05]  /*0250*/  IMAD.MOV.U32 R7, RZ, RZ, R17 ;  /* 0x000000ffff077224 */ /* 0x000fca00078e0011 */
[----:B------:R-:W2:Y:S04]  /*0260*/  LDG.E.64.CONSTANT R8, desc[UR8][R6.64] ;  /* 0x0000000806087981 */ /* 0x000ea8000c1e9b00 */
[----:B------:R-:W3:Y:S01]  /*0270*/  LDG.E.64.CONSTANT R10, desc[UR8][R6.64+0x8] ;  /* 0x00000808060a7981 */ /* 0x000ee2000c1e9b00 */
[----:B-----5:R-:W-:Y:S01]  /*0280*/  DADD R14, -RZ, -R2 ;  /* 0x00000000ff0e7229 */ /* 0x020fe20000000902 */
[----:B------:R-:W-:Y:S01]  /*0290*/  VIADD R13, R13, 0x1 ;  /* 0x000000010d0d7836 */ /* 0x000fe20000000000 */
[----:B------:R-:W-:Y:S01]  /*02a0*/  DSETP.GEU.AND P0, PT, R2, RZ, PT ;  /* 0x000000ff0200722a */ /* 0x000fe20003f0e000 */
[----:B------:R-:W-:Y:S01]  /*02b0*/  BSSY.RECONVERGENT B3, `(.L_x_9) ;  /* 0x0000021000037945 */ /* 0x000fe20003800200 */
[----:B------:R-:W-:Y:S02]  /*02c0*/  IMAD.MOV.U32 R23, RZ, RZ, R5 ;  /* 0x000000ffff177224 */ /* 0x000fe400078e0005 */
[----:B------:R-:W-:Y:S01]  /*02d0*/  IMAD.MOV.U32 R18, RZ, RZ, R2 ;  /* 0x000000ffff127224 */ /* 0x000fe200078e0002 */
[----:B------:R-:W-:Y:S01]  /*02e0*/  ISETP.NE.AND P2, PT, R13, RZ, PT ;  /* 0x000000ff0d00720c */ /* 0x000fe20003f45270 */
[----:B------:R-:W-:-:S02]  /*02f0*/  IMAD.MOV.U32 R19, RZ, RZ, R3 ;  /* 0x000000ffff137224 */ /* 0x000fc400078e0003 */
[----:B------:R-:W-:Y:S02]  /*0300*/  FSEL R14, R14, R2, !P0 ;  /* 0x000000020e0e7208 */ /* 0x000fe40004000000 */
[----:B------:R-:W-:Y:S01]  /*0310*/  FSEL R15, R15, R3, !P0 ;  /* 0x000000030f0f7208 */ /* 0x000fe20004000000 */
[----:B--2---:R-:W-:Y:S01]  /*0320*/  DADD R16, -RZ, -R8 ;  /* 0x00000000ff107229 */ /* 0x004fe20000000908 */
[----:B------:R-:W-:Y:S01]  /*0330*/  IMAD.MOV.U32 R2, RZ, RZ, R8 ;  /* 0x000000ffff027224 */ /* 0x000fe200078e0008 */
[----:B------:R-:W-:Y:S01]  /*0340*/  DSETP.GEU.AND P1, PT, R8, RZ, PT ;  /* 0x000000ff0800722a */ /* 0x000fe20003f2e000 */
[----:B------:R-:W-:Y:S02]  /*0350*/  IMAD.MOV.U32 R3, RZ, RZ, R9 ;  /* 0x000000ffff037224 */ /* 0x000fe400078e0009 */
[----:B---3--:R-:W-:-:S05]  /*0360*/  IMAD.MOV.U32 R5, RZ, RZ, R11 ;  /* 0x000000ffff057224 */ /* 0x008fca00078e000b */
[----:B------:R-:W-:Y:S02]  /*0370*/  FSEL R20, R16, R8, !P1 ;  /* 0x0000000810147208 */ /* 0x000fe40004800000 */
[----:B------:R-:W-:Y:S01]  /*0380*/  FSEL R21, R17, R9, !P1 ;  /* 0x0000000911157208 */ /* 0x000fe20004800000 */
[----:B------:R-:W-:Y:S01]  /*0390*/  IMAD.MOV.U32 R17, RZ, RZ, R4 ;  /* 0x000000ffff117224 */ /* 0x000fe200078e0004 */
[----:B------:R-:W-:Y:S01]  /*03a0*/  IADD3 R16, P3, PT, R6, 0x1000, RZ ;  /* 0x0000100006107810 */ /* 0x000fe20007f7e0ff */
[----:B------:R-:W-:-:S03]  /*03b0*/  IMAD.MOV.U32 R4, RZ, RZ, R10 ;  /* 0x000000ffff047224 */ /* 0x000fc600078e000a */
[----:B------:R-:W-:-:S14]  /*03c0*/  DSETP.GEU.AND P0, PT, R14, R20, PT ;  /* 0x000000140e00722a */ /* 0x000fdc0003f0e000 */
[----:B------:R-:W-:Y:S05]  /*03d0*/  @!P0 BRA `(.L_x_10) ;  /* 0x0000000000388947 */ /* 0x000fea0003800000 */
[----:B------:R-:W-:Y:S01]  /*03e0*/  DSETP.GEU.AND P0, PT, R20, R14, PT ;  /* 0x0000000e1400722a */ /* 0x000fe20003f0e000 */
[----:B------:R-:W-:Y:S02]  /*03f0*/  IMAD.MOV.U32 R2, RZ, RZ, R18 ;  /* 0x000000ffff027224 */ /* 0x000fe400078e0012 */
[----:B------:R-:W-:Y:S02]  /*0400*/  IMAD.MOV.U32 R3, RZ, RZ, R19 ;  /* 0x000000ffff037224 */ /* 0x000fe400078e0013 */
[----:B------:R-:W-:Y:S02]  /*0410*/  IMAD.MOV.U32 R4, RZ, RZ, R17 ;  /* 0x000000ffff047224 */ /* 0x000fe400078e0011 */
[----:B------:R-:W-:-:S07]  /*0420*/  IMAD.MOV.U32 R5, RZ, RZ, R23 ;  /* 0x000000ffff057224 */ /* 0x000fce00078e0017 */
[----:B------:R-:W-:Y:S05]  /*0430*/  @!P0 BRA `(.L_x_10) ;  /* 0x0000000000208947 */ /* 0x000fea0003800000 */
[CC--:B------:R-:W-:Y:S02]  /*0440*/  ISETP.GE.U32.AND P1, PT, R17.reuse, R10.reuse, PT ;  /* 0x0000000a1100720c */ /* 0x0c0fe40003f26070 */
[----:B------:R-:W-:Y:S02]  /*0450*/  ISETP.LT.U32.AND P0, PT, R17, R10, PT ;  /* 0x0000000a1100720c */ /* 0x000fe40003f01070 */
[CC--:B------:R-:W-:Y:S02]  /*0460*/  ISETP.GE.AND.EX P1, PT, R23.reuse, R11.reuse, PT, P1 ;  /* 0x0000000b1700720c */ /* 0x0c0fe40003f26310 */
[----:B------:R-:W-:Y:S02]  /*0470*/  ISETP.LT.AND.EX P0, PT, R23, R11, PT, P0 ;  /* 0x0000000b1700720c */ /* 0x000fe40003f01300 */
[----:B------:R-:W-:Y:S02]  /*0480*/  FSEL R2, R18, R8, !P1 ;  /* 0x0000000812027208 */ /* 0x000fe40004800000 */
[----:B------:R-:W-:-:S02]  /*0490*/  FSEL R3, R19, R9, !P1 ;  /* 0x0000000913037208 */ /* 0x000fc40004800000 */
[----:B------:R-:W-:Y:S02]  /*04a0*/  SEL R4, R17, R10, P0 ;  /* 0x0000000a11047207 */ /* 0x000fe40000000000 */
[----:B------:R-:W-:-:S07]  /*04b0*/  SEL R5, R23, R11, P0 ;  /* 0x0000000b17057207 */ /* 0x000fce0000000000 */
.L_x_10:
[----:B------:R-:W-:Y:S05]  /*04c0*/  BSYNC.RECONVERGENT B3 ;  /* 0x0000000000037941 */ /* 0x000fea0003800200 */
.L_x_9:
[----:B------:R-:W-:Y:S02]  /*04d0*/  IMAD.X R17, RZ, RZ, R7, P3 ;  /* 0x000000ffff117224 */ /* 0x000fe400018e0607 */
[----:B------:R-:W-:Y:S01]  /*04e0*/  VIADD R29, R29, 0x100 ;  /* 0x000001001d1d7836 */ /* 0x000fe20000000000 */
[----:B------:R-:W-:Y:S06]  /*04f0*/  @P2 BRA `(.L_x_11) ;  /* 0xfffffffc00502947 */ /* 0x000fec000383ffff */
.L_x_8:
[----:B------:R-:W-:Y:S05]  /*0500*/  BSYNC.RECONVERGENT B2 ;  /* 0x0000000000027941 */ /* 0x000fea0003800200 */
.L_x_7:
[----:B------:R-:W0:Y:S01]  /*0510*/  LDC.64 R6, c[0x0][0x380] ;  /* 0x0000e000ff067b82 */ /* 0x000e220000000a00 */
[----:B------:R-:W-:-:S13]  /*0520*/  ISETP.GE.U32.AND P0, PT, R12, 0x300, PT ;  /* 0x000003000c00780c */ /* 0x000fda0003f06070 */
[----:B------:R-:W-:Y:S05]  /*0530*/  @!P0 BRA `(.L_x_6) ;  /* 0x0000000800108947 */ /* 0x000fea0003800000 */
.L_x_20:
[----:B0-----:R-:W-:-:S05]  /*0540*/  IMAD.WIDE R8, R29, 0x10, R6 ;  /* 0x000000101d087825 */ /* 0x001fca00078e0206 */
[----:B------:R-:W2:Y:S04]  /*0550*/  LDG.E.64.CONSTANT R10, desc[UR8][R8.64] ;  /* 0x00000008080a7981 */ /* 0x000ea8000c1e9b00 */
[----:B------:R-:W3:Y:S04]  /*0560*/  LDG.E.64.CONSTANT R12, desc[UR8][R8.64+0x8] ;  /* 0x00000808080c7981 */ /* 0x000ee8000c1e9b00 */
[----:B-----5:R0:W5:Y:S04]  /*0570*/  LDG.E.64.CONSTANT R14, desc[UR8][R8.64+0x1000] ;  /* 0x00100008080e7981 */ /* 0x020168000c1e9b00 */
[----:B------:R0:W5:Y:S01]  /*0580*/  LDG.E.64.CONSTANT R16, desc[UR8][R8.64+0x1008] ;  /* 0x0010080808107981 */ /* 0x000162000c1e9b00 */
[----:B------:R-:W-:Y:S01]  /*0590*/  DADD R18, -RZ, -R2 ;  /* 0x00000000ff127229 */ /* 0x000fe20000000902 */
[----:B------:R-:W-:Y:S01]  /*05a0*/  BSSY.RECONVERGENT B2, `(.L_x_12) ;  /* 0x000001c000027945 */ /* 0x000fe20003800200 */
[----:B------:R-:W-:-:S08]  /*05b0*/  DSETP.GEU.AND P0, PT, R2, RZ, PT ;  /* 0x000000ff0200722a */ /* 0x000fd00003f0e000 */
[----:B------:R-:W-:Y:S02]  /*05c0*/  FSEL R18, R18, R2, !P0 ;  /* 0x0000000212127208 */ /* 0x000fe40004000000 */
[----:B------:R-:W-:Y:S01]  /*05d0*/  FSEL R19, R19, R3, !P0 ;  /* 0x0000000313137208 */ /* 0x000fe20004000000 */
[----:B--2---:R-:W-:Y:S01]  /*05e0*/  DADD R20, -RZ, -R10 ;  /* 0x00000000ff147229 */ /* 0x004fe2000000090a */
[----:B------:R-:W-:Y:S01]  /*05f0*/  IMAD.MOV.U32 R22, RZ, RZ, R10 ;  /* 0x000000ffff167224 */ /* 0x000fe200078e000a */
[----:B------:R-:W-:Y:S01]  /*0600*/  DSETP.GEU.AND P1, PT, R10, RZ, PT ;  /* 0x000000ff0a00722a */ /* 0x000fe20003f2e000 */
[----:B------:R-:W-:Y:S02]  /*0610*/  IMAD.MOV.U32 R23, RZ, RZ, R11 ;  /* 0x000000ffff177224 */ /* 0x000fe400078e000b */
[----:B---3--:R-:W-:Y:S02]  /*0620*/  IMAD.MOV.U32 R27, RZ, RZ, R12 ;  /* 0x000000ffff1b7224 */ /* 0x008fe400078e000c */
[----:B------:R-:W-:-:S03]  /*0630*/  IMAD.MOV.U32 R25, RZ, RZ, R13 ;  /* 0x000000ffff197224 */ /* 0x000fc600078e000d */
[----:B------:R-:W-:Y:S02]  /*0640*/  FSEL R20, R20, R10, !P1 ;  /* 0x0000000a14147208 */ /* 0x000fe40004800000 */
[----:B------:R-:W-:-:S06]  /*0650*/  FSEL R21, R21, R11, !P1 ;  /* 0x0000000b15157208 */ /* 0x000fcc0004800000 */
[----:B------:R-:W-:-:S14]  /*0660*/  DSETP.GEU.AND P0, PT, R18, R20, PT ;  /* 0x000000141200722a */ /* 0x000fdc0003f0e000 */
[----:B0-----:R-:W-:Y:S05]  /*0670*/  @!P0 BRA `(.L_x_13) ;  /* 0x0000000000388947 */ /* 0x001fea0003800000 */
[----:B------:R-:W-:Y:S01]  /*0680*/  DSETP.GEU.AND P0, PT, R20, R18, PT ;  /* 0x000000121400722a */ /* 0x000fe20003f0e000 */
[----:B------:R-:W-:Y:S02]  /*0690*/  IMAD.MOV.U32 R27, RZ, RZ, R4 ;  /* 0x000000ffff1b7224 */ /* 0x000fe400078e0004 */
[----:B------:R-:W-:Y:S02]  /*06a0*/  IMAD.MOV.U32 R25, RZ, RZ, R5 ;  /* 0x000000ffff197224 */ /* 0x000fe400078e0005 */
[----:B------:R-:W-:Y:S02]  /*06b0*/  IMAD.MOV.U32 R22, RZ, RZ, R2 ;  /* 0x000000ffff167224 */ /* 0x000fe400078e0002 */
[----:B------:R-:W-:-:S07]  /*06c0*/  IMAD.MOV.U32 R23, RZ, RZ, R3 ;  /* 0x000000ffff177224 */ /* 0x000fce00078e0003 */
[----:B------:R-:W-:Y:S05]  /*06d0*/  @!P0 BRA `(.L_x_13) ;  /* 0x0000000000208947 */ /* 0x000fea0003800000 */
[CC--:B------:R-:W-:Y:S02]  /*06e0*/  ISETP.LT.U32.AND P1, PT, R4.reuse, R12.reuse, PT ;  /* 0x0000000c0400720c */ /* 0x0c0fe40003f21070 */
[CC--:B------:R-:W-:Y:S02]  /*06f0*/  ISETP.GE.U32.AND P0, PT, R4.reuse, R12.reuse, PT ;  /* 0x0000000c0400720c */ /* 0x0c0fe40003f06070 */
[CC--:B------:R-:W-:Y:S02]  /*0700*/  ISETP.LT.AND.EX P1, PT, R5.reuse, R13.reuse, PT, P1 ;  /* 0x0000000d0500720c */ /* 0x0c0fe40003f21310 */
[CC--:B------:R-:W-:Y:S02]  /*0710*/  ISETP.GE.AND.EX P0, PT, R5.reuse, R13.reuse, PT, P0 ;  /* 0x0000000d0500720c */ /* 0x0c0fe40003f06300 */
[----:B------:R-:W-:Y:S02]  /*0720*/  SEL R27, R4, R12, P1 ;  /* 0x0000000c041b7207 */ /* 0x000fe40000800000 */
[----:B------:R-:W-:-:S02]  /*0730*/  SEL R25, R5, R13, P1 ;  /* 0x0000000d05197207 */ /* 0x000fc40000800000 */
[----:B------:R-:W-:Y:S02]  /*0740*/  FSEL R22, R2, R10, !P0 ;  /* 0x0000000a02167208 */ /* 0x000fe40004000000 */
[----:B------:R-:W-:-:S07]  /*0750*/  FSEL R23, R3, R11, !P0 ;  /* 0x0000000b03177208 */ /* 0x000fce0004000000 */
.L_x_13:
[----:B------:R-:W-:Y:S05]  /*0760*/  BSYNC.RECONVERGENT B2 ;  /* 0x0000000000027941 */ /* 0x000fea0003800200 */
.L_x_12:
[----:B------:R0:W5:Y:S04]  /*0770*/  LDG.E.64.CONSTANT R12, desc[UR8][R8.64+0x2000] ;  /* 0x00200008080c7981 */ /* 0x000168000c1e9b00 */
[----:B------:R0:W5:Y:S02]  /*0780*/  LDG.E.64.CONSTANT R10, desc[UR8][R8.64+0x2008] ;  /* 0x00200808080a7981 */ /* 0x000164000c1e9b00 */
[----:B-----5:R-:W-:Y:S01]  /*0790*/  DADD R4, -RZ, -R14 ;  /* 0x00000000ff047229 */ /* 0x020fe2000000090e */
[----:B------:R-:W-:Y:S01]  /*07a0*/  BSSY.RECONVERGENT B2, `(.L_x_14) ;  /* 0x000001c000027945 */ /* 0x000fe20003800200 */
[----:B------:R-:W-:Y:S01]  /*07b0*/  DADD R2, -RZ, -R22 ;  /* 0x00000000ff027229 */ /* 0x000fe20000000916 */
[----:B------:R-:W-:Y:S01]  /*07c0*/  IMAD.MOV.U32 R20, RZ, RZ, R16 ;  /* 0x000000ffff147224 */ /* 0x000fe200078e0010 */
[----:B------:R-:W-:Y:S01]  /*07d0*/  DSETP.GEU.AND P1, PT, R14, RZ, PT ;  /* 0x000000ff0e00722a */ /* 0x000fe20003f2e000 */
[----:B------:R-:W-:Y:S01]  /*07e0*/  IMAD.MOV.U32 R21, RZ, RZ, R17 ;  /* 0x000000ffff157224 */ /* 0x000fe200078e0011 */
[----:B------:R-:W-:Y:S01]  /*07f0*/  DSETP.GEU.AND P0, PT, R22, RZ, PT ;  /* 0x000000ff1600722a */ /* 0x000fe20003f0e000 */
[----:B------:R-:W-:-:S02]  /*0800*/  IMAD.MOV.U32 R18, RZ, RZ, R14 ;  /* 0x000000ffff127224 */ /* 0x000fc400078e000e */
[----:B------:R-:W-:Y:S01]  /*0810*/  IMAD.MOV.U32 R19, RZ, RZ, R15 ;  /* 0x000000ffff137224 */ /* 0x000fe200078e000f */
[----:B------:R-:W-:Y:S02]  /*0820*/  FSEL R4, R4, R14, !P1 ;  /* 0x0000000e04047208 */ /* 0x000fe40004800000 */
[----:B------:R-:W-:Y:S02]  /*0830*/  FSEL R5, R5, R15, !P1 ;  /* 0x0000000f05057208 */ /* 0x000fe40004800000 */
        /* <DEDUP_REMOVED lines=18> */
.L_x_15:
[----:B------:R-:W-:Y:S05]  /*0960*/  BSYNC.RECONVERGENT B2 ;  /* 0x0000000000027941 */ /* 0x000fea0003800200 */
.L_x_14:
[----:B------:R-:W-:Y:S01]  /*0970*/  DADD R4, -RZ, -R12 ;  /* 0x00000000ff047229 */ /* 0x000fe2000000090c */
[----:B------:R-:W5:Y:S01]  /*0980*/  LDG.E.64.CONSTANT R14, desc[UR8][R8.64+0x3000] ;  /* 0x00300008080e7981 */ /* 0x000f62000c1e9b00 */
[----:B------:R-:W-:Y:S02]  /*0990*/  DADD R2, -RZ, -R18 ;  /* 0x00000000ff027229 */ /* 0x000fe40000000912 */
[----:B------:R-:W-:Y:S01]  /*09a0*/  DSETP.GEU.AND P1, PT, R12, RZ, PT ;  /* 0x000000ff0c00722a */ /* 0x000fe20003f2e000 */
[----:B------:R0:W5:Y:S01]  /*09b0*/  LDG.E.64.CONSTANT R16, desc[UR8][R8.64+0x3008] ;  /* 0x0030080808107981 */ /* 0x000162000c1e9b00 */
[----:B------:R-:W-:Y:S01]  /*09c0*/  DSETP.GEU.AND P0, PT, R18, RZ, PT ;  /* 0x000000ff1200722a */ /* 0x000fe20003f0e000 */
[----:B------:R-:W-:Y:S01]  /*09d0*/  BSSY.RECONVERGENT B2, `(.L_x_16) ;  /* 0x0000019000027945 */ /* 0x000fe20003800200 */
[----:B------:R-:W-:Y:S02]  /*09e0*/  IMAD.MOV.U32 R22, RZ, RZ, R12 ;  /* 0x000000ffff167224 */ /* 0x000fe400078e000c */
[----:B------:R-:W-:Y:S01]  /*09f0*/  FSEL R4, R4, R12, !P1 ;  /* 0x0000000c04047208 */ /* 0x000fe20004800000 */
[----:B------:R-:W-:Y:S01]  /*0a00*/  IMAD.MOV.U32 R23, RZ, RZ, R13 ;  /* 0x000000ffff177224 */ /* 0x000fe200078e000d */
[----:B------:R-:W-:Y:S01]  /*0a10*/  FSEL R5, R5, R13, !P1 ;  /* 0x0000000d05057208 */ /* 0x000fe20004800000 */
[----:B------:R-:W-:Y:S01]  /*0a20*/  IMAD.MOV.U32 R25, RZ, RZ, R11 ;  /* 0x000000ffff197224 */ /* 0x000fe200078e000b */
[----:B------:R-:W-:Y:S01]  /*0a30*/  FSEL R2, R2, R18, !P0 ;  /* 0x0000001202027208 */ /* 0x000fe20004000000 */
[----:B0-----:R-:W-:Y:S01]  /*0a40*/  IMAD.MOV.U32 R9, RZ, RZ, R10 ;  /* 0x000000ffff097224 */ /* 0x001fe200078e000a */
[----:B------:R-:W-:-:S06]  /*0a50*/  FSEL R3, R3, R19, !P0 ;  /* 0x0000001303037208 */ /* 0x000fcc0004000000 */
        /* <DEDUP_REMOVED lines=16> */
.L_x_17:
[----:B------:R-:W-:Y:S05]  /*0b60*/  BSYNC.RECONVERGENT B2 ;  /* 0x0000000000027941 */ /* 0x000fea0003800200 */
.L_x_16:
[----:B-----5:R-:W-:Y:S01]  /*0b70*/  DADD R4, -RZ, -R14 ;  /* 0x00000000ff047229 */ /* 0x020fe2000000090e */
[----:B------:R-:W-:Y:S01]  /*0b80*/  BSSY.RECONVERGENT B2, `(.L_x_18) ;  /* 0x000001c000027945 */ /* 0x000fe20003800200 */
[----:B------:R-:W-:Y:S02]  /*0b90*/  DADD R2, -RZ, -R22 ;  /* 0x00000000ff027229 */ /* 0x000fe40000000916 */
[----:B------:R-:W-:Y:S02]  /*0ba0*/  DSETP.GEU.AND P1, PT, R14, RZ, PT ;  /* 0x000000ff0e00722a */ /* 0x000fe40003f2e000 */
[----:B------:R-:W-:-:S04]  /*0bb0*/  DSETP.GEU.AND P0, PT, R22, RZ, PT ;  /* 0x000000ff1600722a */ /* 0x000fc80003f0e000 */
[----:B------:R-:W-:Y:S01]  /*0bc0*/  FSEL R12, R4, R14, !P1 ;  /* 0x0000000e040c7208 */ /* 0x000fe20004800000 */
[----:B------:R-:W-:Y:S01]  /*0bd0*/  IMAD.MOV.U32 R4, RZ, RZ, R16 ;  /* 0x000000ffff047224 */ /* 0x000fe200078e0010 */
[----:B------:R-:W-:Y:S01]  /*0be0*/  FSEL R13, R5, R15, !P1 ;  /* 0x0000000f050d7208 */ /* 0x000fe20004800000 */
[----:B------:R-:W-:Y:S01]  /*0bf0*/  IMAD.MOV.U32 R5, RZ, RZ, R17 ;  /* 0x000000ffff057224 */ /* 0x000fe200078e0011 */
[----:B------:R-:W-:Y:S01]  /*0c00*/  FSEL R10, R2, R22, !P0 ;  /* 0x00000016020a7208 */ /* 0x000fe20004000000 */
[----:B------:R-:W-:Y:S01]  /*0c10*/  IMAD.MOV.U32 R2, RZ, RZ, R14 ;  /* 0x000000ffff027224 */ /* 0x000fe200078e000e */
[----:B------:R-:W-:Y:S01]  /*0c20*/  FSEL R11, R3, R23, !P0 ;  /* 0x00000017030b7208 */ /* 0x000fe20004000000 */
[----:B------:R-:W-:-:S05]  /*0c30*/  IMAD.MOV.U32 R3, RZ, RZ, R15 ;  /* 0x000000ffff037224 */ /* 0x000fca00078e000f */
        /* <DEDUP_REMOVED lines=16> */
.L_x_19:
[----:B------:R-:W-:Y:S05]  /*0d40*/  BSYNC.RECONVERGENT B2 ;  /* 0x0000000000027941 */ /* 0x000fea0003800200 */
.L_x_18:
[----:B------:R-:W-:-:S05]  /*0d50*/  VIADD R29, R29, 0x400 ;  /* 0x000004001d1d7836 */ /* 0x000fca0000000000 */
[----:B------:R-:W-:-:S13]  /*0d60*/  ISETP.GE.AND P0, PT, R29, UR4, PT ;  /* 0x000000041d007c0c */ /* 0x000fda000bf06270 */
[----:B------:R-:W-:Y:S05]  /*0d70*/  @!P0 BRA `(.L_x_20) ;  /* 0xfffffff400f08947 */ /* 0x000fea000383ffff */
.L_x_6:
[----:B------:R-:W-:Y:S05]  /*0d80*/  BSYNC.RECONVERGENT B1 ;  /* 0x0000000000017941 */ /* 0x000fea0003800200 */
.L_x_5:
[----:B------:R-:W2:Y:S02]  /*0d90*/  LDCU UR6, c[0x0][0x390] ;  /* 0x00007200ff0677ac */ /* 0x000ea40008000800 */
[----:B--2---:R-:W-:-:S09]  /*0da0*/  UISETP.GE.AND UP0, UPT, UR6, 0x100, UPT ;  /* 0x000001000600788c */ /* 0x004fd2000bf06270 */
[----:B------:R-:W-:Y:S05]  /*0db0*/  BRA.U !UP0, `(.L_x_21) ;  /* 0x0000001908d07547 */ /* 0x000fea000b800000 */
[----:B------:R-:W2:Y:S01]  /*0dc0*/  S2R R14, SR_LANEID ;  /* 0x00000000000e7919 */ /* 0x000ea20000000000 */
[----:B------:R-:W-:Y:S01]  /*0dd0*/  BSSY.RECONVERGENT B1, `(.L_x_22) ;  /* 0x0000027000017945 */ /* 0x000fe20003800200 */
[----:B-----5:R-:W-:Y:S01]  /*0de0*/  IMAD.MOV.U32 R8, RZ, RZ, R4 ;  /* 0x000000ffff087224 */ /* 0x020fe200078e0004 */
[----:B------:R3:W4:Y:S01]  /*0df0*/  SHFL.DOWN PT, R15, R2, 0x1, 0x1f ;  /* 0x08201f00020f7f89 */ /* 0x00072200000e0000 */
[----:B------:R-:W-:Y:S02]  /*0e00*/  IMAD.MOV.U32 R9, RZ, RZ, R5 ;  /* 0x000000ffff097224 */ /* 0x000fe400078e0005 */
[----:B01----:R-:W-:Y:S01]  /*0e10*/  IMAD.MOV.U32 R6, RZ, RZ, R2 ;  /* 0x000000ffff067224 */ /* 0x003fe200078e0002 */
[----:B------:R3:W0:Y:S01]  /*0e20*/  SHFL.DOWN PT, R17, R3, 0x1, 0x1f ;  /* 0x08201f0003117f89 */ /* 0x00062200000e0000 */
[----:B------:R-:W-:-:S03]  /*0e30*/  IMAD.MOV.U32 R7, RZ, RZ, R3 ;  /* 0x000000ffff077224 */ /* 0x000fc600078e0003 */
[----:B------:R3:W1:Y:S04]  /*0e40*/  SHFL.DOWN PT, R19, R4, 0x1, 0x1f ;  /* 0x08201f0004137f89 */ /* 0x00066800000e0000 */
[----:B------:R3:W0:Y:S01]  /*0e50*/  SHFL.DOWN PT, R21, R5, 0x1, 0x1f ;  /* 0x08201f0005157f89 */ /* 0x00062200000e0000 */
[----:B--2---:R-:W-:-:S13]  /*0e60*/  ISETP.GT.AND P0, PT, R14, 0x1e, PT ;  /* 0x0000001e0e00780c */ /* 0x004fda0003f04270 */
[----:B01-34-:R-:W-:Y:S05]  /*0e70*/  @P0 BRA `(.L_x_23) ;  /* 0x0000000000700947 */ /* 0x01bfea0003800000 */
[----:B------:R-:W-:Y:S01]  /*0e80*/  IMAD.MOV.U32 R6, RZ, RZ, R15 ;  /* 0x000000ffff067224 */ /* 0x000fe200078e000f */
[----:B------:R-:W-:Y:S01]  /*0e90*/  DADD R8, -RZ, -R2 ;  /* 0x00000000ff087229 */ /* 0x000fe20000000902 */
[----:B------:R-:W-:Y:S01]  /*0ea0*/  IMAD.MOV.U32 R7, RZ, RZ, R17 ;  /* 0x000000ffff077224 */ /* 0x000fe200078e0011 */
[----:B------:R-:W-:-:S05]  /*0eb0*/  DSETP.GEU.AND P0, PT, R2, RZ, PT ;  /* 0x000000ff0200722a */ /* 0x000fca0003f0e000 */
[----:B------:R-:W-:Y:S02]  /*0ec0*/  DADD R10, -RZ, -R6 ;  /* 0x00000000ff0a7229 */ /* 0x000fe40000000906 */
[----:B------:R-:W-:Y:S01]  /*0ed0*/  DSETP.GEU.AND P1, PT, R6, RZ, PT ;  /* 0x000000ff0600722a */ /* 0x000fe20003f2e000 */
[----:B------:R-:W-:Y:S01]  /*0ee0*/  FSEL R12, R8, R2, !P0 ;  /* 0x00000002080c7208 */ /* 0x000fe20004000000 */
[----:B------:R-:W-:Y:S01]  /*0ef0*/  IMAD.MOV.U32 R8, RZ, RZ, R19 ;  /* 0x000000ffff087224 */ /* 0x000fe200078e0013 */
[----:B------:R-:W-:Y:S01]  /*0f00*/  FSEL R13, R9, R3, !P0 ;  /* 0x00000003090d7208 */ /* 0x000fe20004000000 */
[----:B------:R-:W-:-:S04]  /*0f10*/  IMAD.MOV.U32 R9, RZ, RZ, R21 ;  /* 0x000000ffff097224 */ /* 0x000fc800078e0015 */
[----:B------:R-:W-:Y:S02]  /*0f20*/  FSEL R10, R10, R15, !P1 ;  /* 0x0000000f0a0a7208 */ /* 0x000fe40004800000 */
        /* <DEDUP_REMOVED lines=9> */
[CC--:B------:R-:W-:Y:S02]  /*0fc0*/  ISETP.LT.U32.AND P1, PT, R4.reuse, R19.reuse, PT ;  /* 0x000000130400720c */ /* 0x0c0fe40003f21070 */
[C---:B------:R-:W-:Y:S02]  /*0fd0*/  ISETP.GE.U32.AND P0, PT, R4.reuse, R19, PT ;  /* 0x000000130400720c */ /* 0x040fe40003f06070 */
[CC--:B------:R-:W-:Y:S02]  /*0fe0*/  ISETP.LT.AND.EX P1, PT, R5.reuse, R21.reuse, PT, P1 ;  /* 0x000000150500720c */ /* 0x0c0fe40003f21310 */
[C---:B------:R-:W-:Y:S02]  /*0ff0*/  ISETP.GE.AND.EX P0, PT, R5.reuse, R21, PT, P0 ;  /* 0x000000150500720c */ /* 0x040fe40003f06300 */
[----:B------:R-:W-:Y:S02]  /*1000*/  SEL R8, R4, R19, P1 ;  /* 0x0000001304087207 */ /* 0x000fe40000800000 */
[----:B------:R-:W-:-:S02]  /*1010*/  SEL R9, R5, R21, P1 ;  /* 0x0000001505097207 */ /* 0x000fc40000800000 */
[----:B------:R-:W-:Y:S02]  /*1020*/  FSEL R6, R2, R15, !P0 ;  /* 0x0000000f02067208 */ /* 0x000fe40004000000 */
[----:B------:R-:W-:-:S07]  /*1030*/  FSEL R7, R3, R17, !P0 ;  /* 0x0000001103077208 */ /* 0x000fce0004000000 */
.L_x_23:
[----:B------:R-:W-:Y:S05]  /*1040*/  BSYNC.RECONVERGENT B1 ;  /* 0x0000000000017941 */ /* 0x000fea0003800200 */
.L_x_22:
[----:B------:R-:W-:Y:S01]  /*1050*/  ISETP.GT.AND P0, PT, R14, 0x1d, PT ;  /* 0x0000001d0e00780c */ /* 0x000fe20003f04270 */
[----:B------:R0:W1:Y:S01]  /*1060*/  SHFL.DOWN PT, R15, R6, 0x2, 0x1f ;  /* 0x08401f00060f7f89 */ /* 0x00006200000e0000 */
[----:B------:R-:W-:Y:S01]  /*1070*/  BSSY.RECONVERGENT B1, `(.L_x_24) ;  /* 0x0000025000017945 */ /* 0x000fe20003800200 */
[----:B------:R-:W-:Y:S02]  /*1080*/  IMAD.MOV.U32 R10, RZ, RZ, R8 ;  /* 0x000000ffff0a7224 */ /* 0x000fe400078e0008 */
[----:B------:R0:W2:Y:S01]  /*1090*/  SHFL.DOWN PT, R17, R7, 0x2, 0x1f ;  /* 0x08401f0007117f89 */ /* 0x0000a200000e0000 */
[----:B------:R-:W-:Y:S02]  /*10a0*/  IMAD.MOV.U32 R11, RZ, RZ, R9 ;  /* 0x000000ffff0b7224 */ /* 0x000fe400078e0009 */
[----:B------:R-:W-:Y:S01]  /*10b0*/  IMAD.MOV.U32 R2, RZ, RZ, R6 ;  /* 0x000000ffff027224 */ /* 0x000fe200078e0006 */
[----:B------:R0:W3:Y:S01]  /*10c0*/  SHFL.DOWN PT, R19, R8, 0x2, 0x1f ;  /* 0x08401f0008137f89 */ /* 0x0000e200000e0000 */
[----:B------:R-:W-:-:S03]  /*10d0*/  IMAD.MOV.U32 R3, RZ, RZ, R7 ;  /* 0x000000ffff037224 */ /* 0x000fc600078e0007 */
[----:B------:R0:W4:Y:S01]  /*10e0*/  SHFL.DOWN PT, R16, R9, 0x2, 0x1f ;  /* 0x08401f0009107f89 */ /* 0x00012200000e0000 */
[----:B------:R-:W-:Y:S05]  /*10f0*/  @P0 BRA `(.L_x_25) ;  /* 0x0000000000700947 */ /* 0x000fea0003800000 */
[----:B-1----:R-:W-:Y:S01]  /*1100*/  IMAD.MOV.U32 R2, RZ, RZ, R15 ;  /* 0x000000ffff027224 */ /* 0x002fe200078e000f */
[----:B------:R-:W-:Y:S01]  /*1110*/  DADD R4, -RZ, -R6 ;  /* 0x00000000ff047229 */ /* 0x000fe20000000906 */
[----:B--2---:R-:W-:Y:S01]  /*1120*/  IMAD.MOV.U32 R3, RZ, RZ, R17 ;  /* 0x000000ffff037224 */ /* 0x004fe200078e0011 */
[----:B------:R-:W-:-:S05]  /*1130*/  DSETP.GEU.AND P0, PT, R6, RZ, PT ;  /* 0x000000ff0600722a */ /* 0x000fca0003f0e000 */
[----:B------:R-:W-:Y:S02]  /*1140*/  DADD R10, -RZ, -R2 ;  /* 0x00000000ff0a7229 */ /* 0x000fe40000000902 */
[----:B------:R-:W-:Y:S01]  /*1150*/  DSETP.GEU.AND P1, PT, R2, RZ, PT ;  /* 0x000000ff0200722a */ /* 0x000fe20003f2e000 */
[----:B------:R-:W-:Y:S02]  /*1160*/  FSEL R4, R4, R6, !P0 ;  /* 0x0000000604047208 */ /* 0x000fe40004000000 */
[----:B------:R-:W-:-:S05]  /*1170*/  FSEL R5, R5, R7, !P0 ;  /* 0x0000000705057208 */ /* 0x000fca0004000000 */
[----:B------:R-:W-:Y:S01]  /*1180*/  FSEL R12, R10, R15, !P1 ;  /* 0x0000000f0a0c7208 */ /* 0x000fe20004800000 */
[----:B---3--:R-:W-:Y:S01]  /*1190*/  IMAD.MOV.U32 R10, RZ, RZ, R19 ;  /* 0x000000ffff0a7224 */ /* 0x008fe200078e0013 */
[----:B------:R-:W-:Y:S01]  /*11a0*/  FSEL R13, R11, R17, !P1 ;  /* 0x000000110b0d7208 */ /* 0x000fe20004800000 */
[----:B----4-:R-:W-:-:S05]  /*11b0*/  IMAD.MOV.U32 R11, RZ, RZ, R16 ;  /* 0x000000ffff0b7224 */ /* 0x010fca00078e0010 */
        /* <DEDUP_REMOVED lines=16> */
.L_x_25:
[----:B------:R-:W-:Y:S05]  /*12c0*/  BSYNC.RECONVERGENT B1 ;  /* 0x0000000000017941 */ /* 0x000fea0003800200 */
.L_x_24:
[----:B------:R-:W-:Y:S01]  /*12d0*/  ISETP.GT.AND P0, PT, R14, 0x1b, PT ;  /* 0x0000001b0e00780c */ /* 0x000fe20003f04270 */
[----:B-1----:R1:W1:Y:S01]  /*12e0*/  SHFL.DOWN PT, R15, R2, 0x4, 0x1f ;  /* 0x08801f00020f7f89 */ /* 0x00226200000e0000 */
[----:B------:R-:W-:Y:S01]  /*12f0*/  BSSY.RECONVERGENT B1, `(.L_x_26) ;  /* 0x0000025000017945 */ /* 0x000fe20003800200 */
[----:B0-----:R-:W-:Y:S02]  /*1300*/  IMAD.MOV.U32 R8, RZ, RZ, R10 ;  /* 0x000000ffff087224 */ /* 0x001fe400078e000a */
[----:B--2---:R0:W2:Y:S01]  /*1310*/  SHFL.DOWN PT, R17, R3, 0x4, 0x1f ;  /* 0x08801f0003117f89 */ /* 0x0040a200000e0000 */
[----:B------:R-:W-:Y:S02]  /*1320*/  IMAD.MOV.U32 R9, RZ, RZ, R11 ;  /* 0x000000ffff097224 */ /* 0x000fe400078e000b */
[----:B------:R-:W-:Y:S01]  /*1330*/  IMAD.MOV.U32 R4, RZ, RZ, R2 ;  /* 0x000000ffff047224 */ /* 0x000fe200078e0002 */
[----:B---3--:R0:W3:Y:S01]  /*1340*/  SHFL.DOWN PT, R19, R10, 0x4, 0x1f ;  /* 0x08801f000a137f89 */ /* 0x0080e200000e0000 */
[----:B------:R-:W-:-:S03]  /*1350*/  IMAD.MOV.U32 R5, RZ, RZ, R3 ;  /* 0x000000ffff057224 */ /* 0x000fc600078e0003 */
[----:B----4-:R0:W4:Y:S01]  /*1360*/  SHFL.DOWN PT, R16, R11, 0x4, 0x1f ;  /* 0x08801f000b107f89 */ /* 0x01012200000e0000 */
        /* <DEDUP_REMOVED lines=29> */
.L_x_27:
[----:B------:R-:W-:Y:S05]  /*1540*/  BSYNC.RECONVERGENT B1 ;  /* 0x0000000000017941 */ /* 0x000fea0003800200 */
.L_x_26:
        /* <DEDUP_REMOVED lines=39> */
.L_x_29:
[----:B------:R-:W-:Y:S05]  /*17c0*/  BSYNC.RECONVERGENT B1 ;  /* 0x0000000000017941 */ /* 0x000fea0003800200 */
.L_x_28:
[----:B------:R-:W-:Y:S01]  /*17d0*/  ISETP.GT.AND P0, PT, R14, 0xf, PT ;  /* 0x0000000f0e00780c */ /* 0x000fe20003f04270 */
[----:B-1----:R1:W0:Y:S01]  /*17e0*/  SHFL.DOWN PT, R15, R6, 0x10, 0x1f ;  /* 0x0a001f00060f7f89 */ /* 0x00222200000e0000 */
[----:B------:R-:W-:Y:S01]  /*17f0*/  BSSY.RECONVERGENT B1, `(.L_x_30) ;  /* 0x0000025000017945 */ /* 0x000fe20003800200 */
[----:B------:R-:W-:Y:S02]  /*1800*/  IMAD.MOV.U32 R12, RZ, RZ, R10 ;  /* 0x000000ffff0c7224 */ /* 0x000fe400078e000a */
[----:B--2---:R1:W2:Y:S01]  /*1810*/  SHFL.DOWN PT, R17, R7, 0x10, 0x1f ;  /* 0x0a001f0007117f89 */ /* 0x0042a200000e0000 */
[----:B------:R-:W-:Y:S02]  /*1820*/  IMAD.MOV.U32 R13, RZ, RZ, R11 ;  /* 0x000000ffff0d7224 */ /* 0x000fe400078e000b */
[----:B------:R-:W-:Y:S01]  /*1830*/  IMAD.MOV.U32 R2, RZ, RZ, R6 ;  /* 0x000000ffff027224 */ /* 0x000fe200078e0006 */
[----:B---3--:R1:W3:Y:S01]  /*1840*/  SHFL.DOWN PT, R19, R10, 0x10, 0x1f ;  /* 0x0a001f000a137f89 */ /* 0x0082e200000e0000 */
[----:B------:R-:W-:-:S03]  /*1850*/  IMAD.MOV.U32 R3, RZ, RZ, R7 ;  /* 0x000000ffff037224 */ /* 0x000fc600078e0007 */
[----:B----4-:R1:W4:Y:S01]  /*1860*/  SHFL.DOWN PT, R16, R11, 0x10, 0x1f ;  /* 0x0a001f000b107f89 */ /* 0x01032200000e0000 */
[----:B------:R-:W-:Y:S05]  /*1870*/  @P0 BRA `(.L_x_31) ;  /* 0x0000000000700947 */ /* 0x000fea0003800000 */
[----:B0-----:R-:W-:Y:S01]  /*1880*/  IMAD.MOV.U32 R2, RZ, RZ, R15 ;  /* 0x000000ffff027224 */ /* 0x001fe200078e000f */
[----:B------:R-:W-:Y:S01]  /*1890*/  DADD R4, -RZ, -R6 ;  /* 0x00000000ff047229 */ /* 0x000fe20000000906 */
[----:B--2---:R-:W-:Y:S01]  /*18a0*/  IMAD.MOV.U32 R3, RZ, RZ, R17 ;  /* 0x000000ffff037224 */ /* 0x004fe200078e0011 */
[----:B------:R-:W-:Y:S01]  /*18b0*/  DSETP.GEU.AND P0, PT, R6, RZ, PT ;  /* 0x000000ff0600722a */ /* 0x000fe20003f0e000 */
[----:B---3--:R-:W-:Y:S02]  /*18c0*/  IMAD.MOV.U32 R12, RZ, RZ, R19 ;  /* 0x000000ffff0c7224 */ /* 0x008fe400078e0013 */
[----:B----4-:R-:W-:Y:S02]  /*18d0*/  IMAD.MOV.U32 R13, RZ, RZ, R16 ;  /* 0x000000ffff0d7224 */ /* 0x010fe400078e0010 */
[----:B------:R-:W-:Y:S02]  /*18e0*/  DADD R8, -RZ, -R2 ;  /* 0x00000000ff087229 */ /* 0x000fe40000000902 */
[----:B------:R-:W-:Y:S01]  /*18f0*/  DSETP.GEU.AND P1, PT, R2, RZ, PT ;  /* 0x000000ff0200722a */ /* 0x000fe20003f2e000 */
[----:B------:R-:W-:-:S02]  /*1900*/  FSEL R4, R4, R6, !P0 ;  /* 0x0000000604047208 */ /* 0x000fc40004000000 */
[----:B------:R-:W-:-:S05]  /*1910*/  FSEL R5, R5, R7, !P0 ;  /* 0x0000000705057208 */ /* 0x000fca0004000000 */
        /* <DEDUP_REMOVED lines=18> */
.L_x_31:
[----:B------:R-:W-:Y:S05]  /*1a40*/  BSYNC.RECONVERGENT B1 ;  /* 0x0000000000017941 */ /* 0x000fea0003800200 */
.L_x_30:
[----:B------:R-:W-:Y:S01]  /*1a50*/  ISETP.NE.AND P0, PT, R14, RZ, PT ;  /* 0x000000ff0e00720c */ /* 0x000fe20003f05270 */
[----:B------:R-:W-:-:S12]  /*1a60*/  BSSY.RECONVERGENT B1, `(.L_x_32) ;  /* 0x000000a000017945 */ /* 0x000fd80003800200 */
[----:B------:R-:W-:Y:S05]  /*1a70*/  @P0 BRA `(.L_x_33) ;  /* 0x0000000000200947 */ /* 0x000fea0003800000 */
[----:B-1----:R-:W1:Y:S01]  /*1a80*/  S2R R6, SR_CgaCtaId ;  /* 0x0000000000067919 */ /* 0x002e620000008800 */
[----:B0-----:R-:W-:Y:S02]  /*1a90*/  MOV R5, 0x400 ;  /* 0x0000040000057802 */ /* 0x001fe40000000f00 */
[----:B------:R-:W-:-:S04]  /*1aa0*/  SHF.R.U32.HI R4, RZ, 0x1, R0 ;  /* 0x00000001ff047819 */ /* 0x000fc80000011600 */
[----:B------:R-:W-:Y:S02]  /*1ab0*/  LOP3.LUT R4, R4, 0x1f0, RZ, 0xc0, !PT ;  /* 0x000001f004047812 */ /* 0x000fe400078ec0ff */
[----:B-1----:R-:W-:-:S05]  /*1ac0*/  LEA R5, R6, R5, 0x18 ;  /* 0x0000000506057211 */ /* 0x002fca00078ec0ff */
[----:B------:R-:W-:-:S05]  /*1ad0*/  IMAD.IADD R5, R4, 0x1, R5 ;  /* 0x0000000104057824 */ /* 0x000fca00078e0205 */
[----:B------:R0:W-:Y:S04]  /*1ae0*/  STS.64 [R5+0x10], R12 ;  /* 0x0000100c05007388 */ /* 0x0001e80000000a00 */
[----:B------:R0:W-:Y:S02]  /*1af0*/  STS.64 [R5+0x8], R2 ;  /* 0x0000080205007388 */ /* 0x0001e40000000a00 */
.L_x_33:
[----:B------:R-:W-:Y:S05]  /*1b00*/  BSYNC.RECONVERGENT B1 ;  /* 0x0000000000017941 */ /* 0x000fea0003800200 */
.L_x_32:
[----:B------:R-:W-:Y:S01]  /*1b10*/  BAR.SYNC.DEFER_BLOCKING 0x0 ;  /* 0x0000000000007b1d */ /* 0x000fe20000010000 */
[----:B------:R-:W-:-:S13]  /*1b20*/  ISETP.NE.AND P1, PT, R0, RZ, PT ;  /* 0x000000ff0000720c */ /* 0x000fda0003f25270 */
[----:B------:R-:W-:Y:S05]  /*1b30*/  @P1 BRA `(.L_x_34) ;  /* 0x0000006000b81947 */ /* 0x000fea0003800000 */
[----:B0-----:R-:W0:Y:S01]  /*1b40*/  S2R R5, SR_CgaCtaId ;  /* 0x0000000000057919 */ /* 0x001e220000008800 */
[----:B------:R-:W-:Y:S01]  /*1b50*/  MOV R0, 0x400 ;  /* 0x0000040000007802 */ /* 0x000fe20000000f00 */
[----:B--2-4-:R-:W-:Y:S01]  /*1b60*/  DADD R16, -RZ, -R2 ;  /* 0x00000000ff107229 */ /* 0x014fe20000000902 */
[----:B------:R-:W-:Y:S01]  /*1b70*/  BSSY.RECONVERGENT B1, `(.L_x_35) ;  /* 0x0000020000017945 */ /* 0x000fe20003800200 */
[----:B------:R-:W-:-:S08]  /*1b80*/  DSETP.GEU.AND P0, PT, R2, RZ, PT ;  /* 0x000000ff0200722a */ /* 0x000fd00003f0e000 */
[----:B------:R-:W-:Y:S02]  /*1b90*/  FSEL R22, R16, R2, !P0 ;  /* 0x0000000210167208 */ /* 0x000fe40004000000 */
[----:B------:R-:W-:Y:S02]  /*1ba0*/  FSEL R23, R17, R3, !P0 ;  /* 0x0000000311177208 */ /* 0x000fe40004000000 */
[----:B0-----:R-:W-:-:S05]  /*1bb0*/  LEA R0, R5, R0, 0x18 ;  /* 0x0000000005007211 */ /* 0x001fca00078ec0ff */
[----:B------:R-:W3:Y:S04]  /*1bc0*/  LDS.64 R14, [R0+0x18] ;  /* 0x00001800000e7984 */ /* 0x000ee80000000a00 */
[----:B-1----:R-:W0:Y:S04]  /*1bd0*/  LDS.128 R8, [R0+0x20] ;  /* 0x0000200000087984 */ /* 0x002e280000000c00 */
[----:B------:R1:W2:Y:S01]  /*1be0*/  LDS.128 R4, [R0+0x30] ;  /* 0x0000300000047984 */ /* 0x0002a20000000c00 */
[----:B---3--:R-:W-:Y:S02]  /*1bf0*/  DADD R18, -RZ, -R14 ;  /* 0x00000000ff127229 */ /* 0x008fe4000000090e */
[----:B------:R-:W-:Y:S01]  /*1c00*/  DSETP.GEU.AND P2, PT, R14, RZ, PT ;  /* 0x000000ff0e00722a */ /* 0x000fe20003f4e000 */
[----:B0-----:R-:W-:-:S02]  /*1c10*/  IMAD.MOV.U32 R16, RZ, RZ, R8 ;  /* 0x000000ffff107224 */ /* 0x001fc400078e0008 */
[----:B------:R-:W-:-:S05]  /*1c20*/  IMAD.MOV.U32 R17, RZ, RZ, R9 ;  /* 0x000000ffff117224 */ /* 0x000fca00078e0009 */
[----:B------:R-:W-:Y:S01]  /*1c30*/  FSEL R20, R18, R14, !P2 ;  /* 0x0000000e12147208 */ /* 0x000fe20005000000 */
[----:B------:R-:W-:Y:S01]  /*1c40*/  IMAD.MOV.U32 R18, RZ, RZ, R14 ;  /* 0x000000ffff127224 */ /* 0x000fe200078e000e */
[----:B------:R-:W-:Y:S01]  /*1c50*/  FSEL R21, R19, R15, !P2 ;  /* 0x0000000f13157208 */ /* 0x000fe20005000000 */
[----:B------:R-:W-:-:S05]  /*1c60*/  IMAD.MOV.U32 R19, RZ, RZ, R15 ;  /* 0x000000ffff137224 */ /* 0x000fca00078e000f */
[----:B------:R-:W-:-:S14]  /*1c70*/  DSETP.GEU.AND P0, PT, R22, R20, PT ;  /* 0x000000141600722a */ /* 0x000fdc0003f0e000 */
[----:B-12---:R-:W-:Y:S05]  /*1c80*/  @!P0 BRA `(.L_x_36) ;  /* 0x0000000000388947 */ /* 0x006fea0003800000 */
        /* <DEDUP_REMOVED lines=14> */
.L_x_36:
[----:B------:R-:W-:Y:S05]  /*1d70*/  BSYNC.RECONVERGENT B1 ;  /* 0x0000000000017941 */ /* 0x000fea0003800200 */
.L_x_35:
[----:B------:R0:W1:Y:S01]  /*1d80*/  LDS.128 R12, [R0+0x40] ;  /* 0x00004000000c7984 */ /* 0x0000620000000c00 */
[----:B------:R-:W-:Y:S01]  /*1d90*/  DADD R8, -RZ, -R10 ;  /* 0x00000000ff087229 */ /* 0x000fe2000000090a */
[----:B------:R-:W-:Y:S01]  /*1da0*/  BSSY.RECONVERGENT B1, `(.L_x_37) ;  /* 0x000001c000017945 */ /* 0x000fe20003800200 */
[----:B------:R-:W-:Y:S01]  /*1db0*/  DADD R2, -RZ, -R18 ;  /* 0x00000000ff027229 */ /* 0x000fe20000000912 */
[----:B------:R-:W-:Y:S01]  /*1dc0*/  IMAD.MOV.U32 R25, RZ, RZ, R4 ;  /* 0x000000ffff197224 */ /* 0x000fe200078e0004 */
[----:B------:R-:W-:Y:S01]  /*1dd0*/  DSETP.GEU.AND P2, PT, R10, RZ, PT ;  /* 0x000000ff0a00722a */ /* 0x000fe20003f4e000 */
[----:B------:R-:W-:Y:S01]  /*1de0*/  IMAD.MOV.U32 R27, RZ, RZ, R5 ;  /* 0x000000ffff1b7224 */ /* 0x000fe200078e0005 */
[----:B------:R-:W-:-:S04]  /*1df0*/  DSETP.GEU.AND P0, PT, R18, RZ, PT ;  /* 0x000000ff1200722a */ /* 0x000fc80003f0e000 */
[----:B------:R-:W-:Y:S02]  /*1e00*/  FSEL R8, R8, R10, !P2 ;  /* 0x0000000a08087208 */ /* 0x000fe40005000000 */
[----:B------:R-:W-:Y:S02]  /*1e10*/  FSEL R9, R9, R11, !P2 ;  /* 0x0000000b09097208 */ /* 0x000fe40005000000 */
[----:B------:R-:W-:Y:S01]  /*1e20*/  FSEL R20, R2, R18, !P0 ;  /* 0x0000001202147208 */ /* 0x000fe20004000000 */
[----:B------:R-:W-:Y:S01]  /*1e30*/  IMAD.MOV.U32 R2, RZ, RZ, R10 ;  /* 0x000000ffff027224 */ /* 0x000fe200078e000a */
[----:B------:R-:W-:Y:S01]  /*1e40*/  FSEL R21, R3, R19, !P0 ;  /* 0x0000001303157208 */ /* 0x000fe20004000000 */
[----:B------:R-:W-:-:S05]  /*1e50*/  IMAD.MOV.U32 R3, RZ, RZ, R11 ;  /* 0x000000ffff037224 */ /* 0x000fca00078e000b */
        /* <DEDUP_REMOVED lines=16> */
.L_x_38:
[----:B------:R-:W-:Y:S05]  /*1f60*/  BSYNC.RECONVERGENT B1 ;  /* 0x0000000000017941 */ /* 0x000fea0003800200 */
.L_x_37:
[----:B------:R0:W2:Y:S01]  /*1f70*/  LDS.128 R8, [R0+0x50] ;  /* 0x0000500000087984 */ /* 0x0000a20000000c00 */
[----:B------:R-:W-:Y:S01]  /*1f80*/  DADD R16, -RZ, -R6 ;  /* 0x00000000ff107229 */ /* 0x000fe20000000906 */
[----:B------:R-:W-:Y:S01]  /*1f90*/  BSSY.RECONVERGENT B1, `(.L_x_39) ;  /* 0x000001c000017945 */ /* 0x000fe20003800200 */
[----:B------:R-:W-:Y:S01]  /*1fa0*/  DADD R4, -RZ, -R2 ;  /* 0x00000000ff047229 */ /* 0x000fe20000000902 */
[----:B-1----:R-:W-:Y:S01]  /*1fb0*/  IMAD.MOV.U32 R23, RZ, RZ, R12 ;  /* 0x000000ffff177224 */ /* 0x002fe200078e000c */
        /* <DEDUP_REMOVED lines=25> */
.L_x_40:
[----:B------:R-:W-:Y:S05]  /*2150*/  BSYNC.RECONVERGENT B1 ;  /* 0x0000000000017941 */ /* 0x000fea0003800200 */
.L_x_39:
[----:B------:R0:W1:Y:S01]  /*2160*/  LDS.128 R16, [R0+0x60] ;  /* 0x0000600000107984 */ /* 0x0000620000000c00 */
[----:B------:R-:W-:Y:S01]  /*2170*/  DADD R6, -RZ, -R14 ;  /* 0x00000000ff067229 */ /* 0x000fe2000000090e */
[----:B------:R-:W-:Y:S01]  /*2180*/  BSSY.RECONVERGENT B1, `(.L_x_41) ;  /* 0x000001c000017945 */ /* 0x000fe20003800200 */
[----:B------:R-:W-:Y:S01]  /*2190*/  DADD R2, -RZ, -R4 ;  /* 0x00000000ff027229 */ /* 0x000fe20000000904 */
[----:B--2---:R-:W-:Y:S01]  /*21a0*/  IMAD.MOV.U32 R13, RZ, RZ, R8 ;  /* 0x000000ffff0d7224 */ /* 0x004fe200078e0008 */
        /* <DEDUP_REMOVED lines=25> */
.L_x_42:
[----:B------:R-:W-:Y:S05]  /*2340*/  BSYNC.RECONVERGENT B1 ;  /* 0x0000000000017941 */ /* 0x000fea0003800200 */
.L_x_41:
[----:B------:R0:W2:Y:S01]  /*2350*/  LDS.64 R8, [R0+0x80] ;  /* 0x0000800000087984 */ /* 0x0000a20000000a00 */
[----:B------:R-:W-:Y:S01]  /*2360*/  DADD R20, -RZ, -R10 ;  /* 0x00000000ff147229 */ /* 0x000fe2000000090a */
[----:B------:R-:W-:Y:S01]  /*2370*/  BSSY.RECONVERGENT B1, `(.L_x_43) ;  /* 0x000001d000017945 */ /* 0x000fe20003800200 */
[----:B------:R-:W-:Y:S01]  /*2380*/  DADD R14, -RZ, -R2 ;  /* 0x00000000ff0e7229 */ /* 0x000fe20000000902 */
[----:B------:R0:W3:Y:S01]  /*2390*/  LDS.128 R4, [R0+0x70] ;  /* 0x0000700000047984 */ /* 0x0000e20000000c00 */
[----:B------:R-:W-:Y:S01]  /*23a0*/  DSETP.GEU.AND P2, PT, R10, RZ, PT ;  /* 0x000000ff0a00722a */ /* 0x000fe20003f4e000 */
[----:B-1----:R-:W-:Y:S01]  /*23b0*/  IMAD.MOV.U32 R23, RZ, RZ, R17 ;  /* 0x000000ffff177224 */ /* 0x002fe200078e0011 */
[----:B------:R-:W-:-:S04]  /*23c0*/  DSETP.GEU.AND P0, PT, R2, RZ, PT ;  /* 0x000000ff0200722a */ /* 0x000fc80003f0e000 */
[----:B------:R-:W-:Y:S02]  /*23d0*/  FSEL R26, R20, R10, !P2 ;  /* 0x0000000a141a7208 */ /* 0x000fe40005000000 */
[----:B------:R-:W-:Y:S01]  /*23e0*/  FSEL R27, R21, R11, !P2 ;  /* 0x0000000b151b7208 */ /* 0x000fe20005000000 */
[----:B------:R-:W-:Y:S01]  /*23f0*/  IMAD.MOV.U32 R21, RZ, RZ, R16 ;  /* 0x000000ffff157224 */ /* 0x000fe200078e0010 */
        /* <DEDUP_REMOVED lines=20> */
.L_x_44:
[----:B------:R-:W-:Y:S05]  /*2540*/  BSYNC.RECONVERGENT B1 ;  /* 0x0000000000017941 */ /* 0x000fea0003800200 */
.L_x_43:
[----:B------:R-:W-:Y:S01]  /*2550*/  DADD R2, -RZ, -R18 ;  /* 0x00000000ff027229 */ /* 0x000fe20000000912 */
[----:B------:R-:W-:Y:S01]  /*2560*/  BSSY.RECONVERGENT B1, `(.L_x_45) ;  /* 0x000001d000017945 */ /* 0x000fe20003800200 */
[----:B------:R-:W-:Y:S01]  /*2570*/  DADD R10, -RZ, -R14 ;  /* 0x00000000ff0a7229 */ /* 0x000fe2000000090e */
[----:B---3--:R-:W-:Y:S01]  /*2580*/  IMAD.MOV.U32 R17, RZ, RZ, R4 ;  /* 0x000000ffff117224 */ /* 0x008fe200078e0004 */
[----:B------:R-:W-:Y:S01]  /*2590*/  DSETP.GEU.AND P2, PT, R18, RZ, PT ;  /* 0x000000ff1200722a */ /* 0x000fe20003f4e000 */
[----:B------:R-:W-:Y:S01]  /*25a0*/  IMAD.MOV.U32 R0, RZ, RZ, R5 ;  /* 0x000000ffff007224 */ /* 0x000fe200078e0005 */
[----:B------:R-:W-:Y:S02]  /*25b0*/  DSETP.GEU.AND P0, PT, R14, RZ, PT ;  /* 0x000000ff0e00722a */ /* 0x000fe40003f0e000 */
[----:B------:R-:W-:Y:S02]  /*25c0*/  DADD R12, -RZ, -R6 ;  /* 0x00000000ff0c7229 */ /* 0x000fe40000000906 */
[----:B------:R-:W-:-:S02]  /*25d0*/  FSEL R2, R2, R18, !P2 ;  /* 0x0000001202027208 */ /* 0x000fc40005000000 */
[----:B------:R-:W-:Y:S02]  /*25e0*/  FSEL R3, R3, R19, !P2 ;  /* 0x0000001303037208 */ /* 0x000fe40005000000 */
        /* <DEDUP_REMOVED lines=20> */
.L_x_46:
[----:B------:R-:W-:Y:S05]  /*2730*/  BSYNC.RECONVERGENT B1 ;  /* 0x0000000000017941 */ /* 0x000fea0003800200 */
.L_x_45:
[----:B------:R-:W-:Y:S02]  /*2740*/  DADD R2, -RZ, -R10 ;  /* 0x00000000ff027229 */ /* 0x000fe4000000090a */
[----:B------:R-:W-:Y:S02]  /*2750*/  DSETP.GEU.AND P2, PT, R6, RZ, PT ;  /* 0x000000ff0600722a */ /* 0x000fe40003f4e000 */
[----:B------:R-:W-:-:S04]  /*2760*/  DSETP.GEU.AND P0, PT, R10, RZ, PT ;  /* 0x000000ff0a00722a */ /* 0x000fc80003f0e000 */
[----:B------:R-:W-:Y:S01]  /*2770*/  FSEL R4, R12, R6, !P2 ;  /* 0x000000060c047208 */ /* 0x000fe20005000000 */
[----:B--2---:R-:W-:Y:S01]  /*2780*/  IMAD.MOV.U32 R12, RZ, RZ, R8 ;  /* 0x000000ffff0c7224 */ /* 0x004fe200078e0008 */
        /* <DEDUP_REMOVED lines=21> */
[----:B------:R-:W-:Y:S01]  /*28e0*/  SEL R13, R0, R9, P2 ;  /* 0x00000009000d7207 */ /* 0x000fe20001000000 */
[----:B------:R-:W-:Y:S06]  /*28f0*/  BRA `(.L_x_34) ;  /* 0x0000005400487947 */ /* 0x000fec0003800000 */
.L_x_21:
[----:B01----:R-:W0:Y:S01]  /*2900*/  S2R R6, SR_LANEID ;  /* 0x0000000000067919 */ /* 0x003e220000000000 */
[----:B------:R-:W-:Y:S01]  /*2910*/  LOP3.LUT R7, R0, 0x3e0, RZ, 0xc0, !PT ;  /* 0x000003e000077812 */ /* 0x000fe200078ec0ff */
[----:B------:R-:W-:Y:S01]  /*2920*/  BSSY.RECONVERGENT B1, `(.L_x_47) ;  /* 0x000002c000017945 */ /* 0x000fe20003800200 */
[----:B-----5:R-:W-:Y:S02]  /*2930*/  IMAD.MOV.U32 R10, RZ, RZ, R4 ;  /* 0x000000ffff0a7224 */ /* 0x020fe400078e0004 */
[----:B------:R-:W-:Y:S02]  /*2940*/  IMAD.MOV.U32 R12, RZ, RZ, R5 ;  /* 0x000000ffff0c7224 */ /* 0x000fe400078e0005 */
[----:B------:R-:W-:Y:S01]  /*2950*/  VIADD R8, R7, 0x20 ;  /* 0x0000002007087836 */ /* 0x000fe20000000000 */
[----:B------:R-:W-:Y:S01]  /*2960*/  LOP3.LUT R7, RZ, R7, RZ, 0x33, !PT ;  /* 0x00000007ff077212 */ /* 0x000fe200078e33ff */
[----:B------:R-:W-:-:S03]  /*2970*/  IMAD.MOV.U32 R9, RZ, RZ, R3 ;  /* 0x000000ffff097224 */ /* 0x000fc600078e0003 */
[----:B------:R-:W-:Y:S01]  /*2980*/  ISETP.GT.AND P0, PT, R8, UR6, PT ;  /* 0x0000000608007c0c */ /* 0x000fe2000bf04270 */
[----:B------:R-:W-:Y:S02]  /*2990*/  VIADD R7, R7, UR6 ;  /* 0x0000000607077c36 */ /* 0x000fe40008000000 */
[----:B------:R-:W-:-:S03]  /*29a0*/  IMAD.MOV.U32 R8, RZ, RZ, R2 ;  /* 0x000000ffff087224 */ /* 0x000fc600078e0002 */
[----:B------:R-:W-:-:S05]  /*29b0*/  SEL R7, R7, 0x1f, P0 ;  /* 0x0000001f07077807 */ /* 0x000fca0000000000 */
[----:B------:R1:W2:Y:S04]  /*29c0*/  SHFL.DOWN PT, R19, R2, 0x1, R7 ;  /* 0x0820000002137989 */ /* 0x0002a800000e0007 */
[----:B------:R1:W3:Y:S04]  /*29d0*/  SHFL.DOWN PT, R21, R3, 0x1, R7 ;  /* 0x0820000003157989 */ /* 0x0002e800000e0007 */
[----:B------:R1:W4:Y:S01]  /*29e0*/  SHFL.DOWN PT, R23, R4, 0x1, R7 ;  /* 0x0820000004177989 */ /* 0x00032200000e0007 */
[----:B0-----:R-:W-:-:S03]  /*29f0*/  ISETP.GE.AND P0, PT, R6, R7, PT ;  /* 0x000000070600720c */ /* 0x001fc60003f06270 */
[----:B------:R1:W0:Y:S10]  /*2a00*/  SHFL.DOWN PT, R25, R5, 0x1, R7 ;  /* 0x0820000005197989 */ /* 0x00023400000e0007 */
[----:B-1----:R-:W-:Y:S05]  /*2a10*/  @P0 BRA `(.L_x_48) ;  /* 0x0000000000700947 */ /* 0x002fea0003800000 */
[----:B--2---:R-:W-:Y:S01]  /*2a20*/  IMAD.MOV.U32 R8, RZ, RZ, R19 ;  /* 0x000000ffff087224 */ /* 0x004fe200078e0013 */
[----:B------:R-:W-:Y:S01]  /*2a30*/  DADD R12, -RZ, -R2 ;  /* 0x00000000ff0c7229 */ /* 0x000fe20000000902 */
[----:B---3--:R-:W-:Y:S01]  /*2a40*/  IMAD.MOV.U32 R9, RZ, RZ, R21 ;  /* 0x000000ffff097224 */ /* 0x008fe200078e0015 */
[----:B------:R-:W-:-:S05]  /*2a50*/  DSETP.GEU.AND P1, PT, R2, RZ, PT ;  /* 0x000000ff0200722a */ /* 0x000fca0003f2e000 */
[----:B------:R-:W-:Y:S02]  /*2a60*/  DADD R10, -RZ, -R8 ;  /* 0x00000000ff0a7229 */ /* 0x000fe40000000908 */
[----:B------:R-:W-:Y:S01]  /*2a70*/  DSETP.GEU.AND P0, PT, R8, RZ, PT ;  /* 0x000000ff0800722a */ /* 0x000fe20003f0e000 */
[----:B------:R-:W-:Y:S01]  /*2a80*/  FSEL R14, R12, R2, !P1 ;  /* 0x000000020c0e7208 */ /* 0x000fe20004800000 */
[----:B0-----:R-:W-:Y:S01]  /*2a90*/  IMAD.MOV.U32 R12, RZ, RZ, R25 ;  /* 0x000000ffff0c7224 */ /* 0x001fe200078e0019 */
[----:B------:R-:W-:-:S05]  /*2aa0*/  FSEL R15, R13, R3, !P1 ;  /* 0x000000030d0f7208 */ /* 0x000fca0004800000 */
[----:B------:R-:W-:Y:S01]  /*2ab0*/  FSEL R16, R10, R19, !P0 ;  /* 0x000000130a107208 */ /* 0x000fe20004000000 */
[----:B----4-:R-:W-:Y:S01]  /*2ac0*/  IMAD.MOV.U32 R10, RZ, RZ, R23 ;  /* 0x000000ffff0a7224 */ /* 0x010fe200078e0017 */
        /* <DEDUP_REMOVED lines=17> */
.L_x_48:
[----:B------:R-:W-:Y:S05]  /*2be0*/  BSYNC.RECONVERGENT B1 ;  /* 0x0000000000017941 */ /* 0x000fea0003800200 */
.L_x_47:
[----:B------:R-:W-:Y:S01]  /*2bf0*/  VIADD R2, R6, 0x2 ;  /* 0x0000000206027836 */ /* 0x000fe20000000000 */
[----:B------:R1:W0:Y:S01]  /*2c00*/  SHFL.DOWN PT, R11, R8, 0x2, R7 ;  /* 0x08400000080b7989 */ /* 0x00022200000e0007 */
[----:B------:R-:W-:Y:S01]  /*2c10*/  BSSY.RECONVERGENT B1, `(.L_x_49) ;  /* 0x0000026000017945 */ /* 0x000fe20003800200 */
[----:B------:R-:W-:Y:S02]  /*2c20*/  IMAD.MOV.U32 R14, RZ, RZ, R10 ;  /* 0x000000ffff0e7224 */ /* 0x000fe400078e000a */
[----:B------:R-:W-:Y:S01]  /*2c30*/  ISETP.GT.AND P0, PT, R2, R7, PT ;  /* 0x000000070200720c */ /* 0x000fe20003f04270 */
[----:B------:R1:W0:Y:S01]  /*2c40*/  SHFL.DOWN PT, R13, R9, 0x2, R7 ;  /* 0x08400000090d7989 */ /* 0x00022200000e0007 */
[----:B------:R-:W-:Y:S02]  /*2c50*/  IMAD.MOV.U32 R16, RZ, RZ, R12 ;  /* 0x000000ffff107224 */ /* 0x000fe400078e000c */
[----:B------:R-:W-:Y:S01]  /*2c60*/  IMAD.MOV.U32 R2, RZ, RZ, R8 ;  /* 0x000000ffff027224 */ /* 0x000fe200078e0008 */
[----:B------:R1:W0:Y:S01]  /*2c70*/  SHFL.DOWN PT, R17, R10, 0x2, R7 ;  /* 0x084000000a117989 */ /* 0x00022200000e0007 */
[----:B------:R-:W-:-:S03]  /*2c80*/  IMAD.MOV.U32 R3, RZ, RZ, R9 ;  /* 0x000000ffff037224 */ /* 0x000fc600078e0009 */
[----:B---3--:R1:W3:Y:S04]  /*2c90*/  SHFL.DOWN PT, R21, R12, 0x2, R7 ;  /* 0x084000000c157989 */ /* 0x0082e800000e0007 */
[----:B------:R-:W-:Y:S05]  /*2ca0*/  @P0 BRA `(.L_x_50) ;  /* 0x0000000000700947 */ /* 0x000fea0003800000 */
[----:B0-----:R-:W-:Y:S01]  /*2cb0*/  IMAD.MOV.U32 R2, RZ, RZ, R11 ;  /* 0x000000ffff027224 */ /* 0x001fe200078e000b */
[----:B------:R-:W-:Y:S01]  /*2cc0*/  DADD R4, -RZ, -R8 ;  /* 0x00000000ff047229 */ /* 0x000fe20000000908 */
[----:B------:R-:W-:Y:S01]  /*2cd0*/  IMAD.MOV.U32 R3, RZ, RZ, R13 ;  /* 0x000000ffff037224 */ /* 0x000fe200078e000d */
[----:B------:R-:W-:Y:S01]  /*2ce0*/  DSETP.GEU.AND P0, PT, R8, RZ, PT ;  /* 0x000000ff0800722a */ /* 0x000fe20003f0e000 */
[----:B---3--:R-:W-:-:S04]  /*2cf0*/  IMAD.MOV.U32 R16, RZ, RZ, R21 ;  /* 0x000000ffff107224 */ /* 0x008fc800078e0015 */
[----:B------:R-:W-:Y:S02]  /*2d00*/  DADD R14, -RZ, -R2 ;  /* 0x00000000ff0e7229 */ /* 0x000fe40000000902 */
[----:B------:R-:W-:Y:S01]  /*2d10*/  DSETP.GEU.AND P1, PT, R2, RZ, PT ;  /* 0x000000ff0200722a */ /* 0x000fe20003f2e000 */
[----:B------:R-:W-:Y:S02]  /*2d20*/  FSEL R4, R4, R8, !P0 ;  /* 0x0000000804047208 */ /* 0x000fe40004000000 */
[----:B------:R-:W-:-:S05]  /*2d30*/  FSEL R5, R5, R9, !P0 ;  /* 0x0000000905057208 */ /* 0x000fca0004000000 */
[----:B------:R-:W-:Y:S01]  /*2d40*/  FSEL R18, R14, R11, !P1 ;  /* 0x0000000b0e127208 */ /* 0x000fe20004800000 */
[----:B------:R-:W-:Y:S01]  /*2d50*/  IMAD.MOV.U32 R14, RZ, RZ, R17 ;  /* 0x000000ffff0e7224 */ /* 0x000fe200078e0011 */
[----:B--2---:R-:W-:-:S06]  /*2d60*/  FSEL R19, R15, R13, !P1 ;  /* 0x0000000d0f137208 */ /* 0x004fcc0004800000 */
        /* <DEDUP_REMOVED lines=16> */
.L_x_50:
[----:B------:R-:W-:Y:S05]  /*2e70*/  BSYNC.RECONVERGENT B1 ;  /* 0x0000000000017941 */ /* 0x000fea0003800200 */
.L_x_49:
[----:B------:R-:W-:Y:S01]  /*2e80*/  VIADD R4, R6, 0x4 ;  /* 0x0000000406047836 */ /* 0x000fe20000000000 */
[----:B0-----:R0:W0:Y:S01]  /*2e90*/  SHFL.DOWN PT, R13, R2, 0x4, R7 ;  /* 0x08800000020d7989 */ /* 0x00102200000e0007 */
[----:B------:R-:W-:Y:S01]  /*2ea0*/  BSSY.RECONVERGENT B1, `(.L_x_51) ;  /* 0x0000026000017945 */ /* 0x000fe20003800200 */
[----:B-1----:R-:W-:Y:S02]  /*2eb0*/  IMAD.MOV.U32 R12, RZ, RZ, R14 ;  /* 0x000000ffff0c7224 */ /* 0x002fe400078e000e */
[----:B------:R-:W-:Y:S01]  /*2ec0*/  ISETP.GT.AND P0, PT, R4, R7, PT ;  /* 0x000000070400720c */ /* 0x000fe20003f04270 */
[----:B------:R1:W0:Y:S01]  /*2ed0*/  SHFL.DOWN PT, R15, R3, 0x4, R7 ;  /* 0x08800000030f7989 */ /* 0x00022200000e0007 */
[----:B------:R-:W-:Y:S02]  /*2ee0*/  IMAD.MOV.U32 R18, RZ, RZ, R16 ;  /* 0x000000ffff127224 */ /* 0x000fe400078e0010 */
[----:B------:R-:W-:Y:S01]  /*2ef0*/  IMAD.MOV.U32 R4, RZ, RZ, R2 ;  /* 0x000000ffff047224 */ /* 0x000fe200078e0002 */
[----:B------:R1:W0:Y:S01]  /*2f00*/  SHFL.DOWN PT, R17, R14, 0x4, R7 ;  /* 0x088000000e117989 */ /* 0x00022200000e0007 */
[----:B------:R-:W-:-:S03]  /*2f10*/  IMAD.MOV.U32 R5, RZ, RZ, R3 ;  /* 0x000000ffff057224 */ /* 0x000fc600078e0003 */
[----:B--2---:R1:W2:Y:S04]  /*2f20*/  SHFL.DOWN PT, R19, R16, 0x4, R7 ;  /* 0x0880000010137989 */ /* 0x0042a800000e0007 */
[----:B------:R-:W-:Y:S05]  /*2f30*/  @P0 BRA `(.L_x_52) ;  /* 0x0000000000700947 */ /* 0x000fea0003800000 */
[----:B0-----:R-:W-:Y:S01]  /*2f40*/  IMAD.MOV.U32 R4, RZ, RZ, R13 ;  /* 0x000000ffff047224 */ /* 0x001fe200078e000d */
[----:B------:R-:W-:Y:S01]  /*2f50*/  DADD R8, -RZ, -R2 ;  /* 0x00000000ff087229 */ /* 0x000fe20000000902 */
[----:B------:R-:W-:Y:S01]  /*2f60*/  IMAD.MOV.U32 R5, RZ, RZ, R15 ;  /* 0x000000ffff057224 */ /* 0x000fe200078e000f */
[----:B------:R-:W-:Y:S01]  /*2f70*/  DSETP.GEU.AND P0, PT, R2, RZ, PT ;  /* 0x000000ff0200722a */ /* 0x000fe20003f0e000 */
[----:B------:R-:W-:Y:S02]  /*2f80*/  IMAD.MOV.U32 R12, RZ, RZ, R17 ;  /* 0x000000ffff0c7224 */ /* 0x000fe400078e0011 */
[----:B--2---:R-:W-:Y:S02]  /*2f90*/  IMAD.MOV.U32 R18, RZ, RZ, R19 ;  /* 0x000000ffff127224 */ /* 0x004fe400078e0013 */
        /* <DEDUP_REMOVED lines=22> */
.L_x_52:
[----:B------:R-:W-:Y:S05]  /*3100*/  BSYNC.RECONVERGENT B1 ;  /* 0x0000000000017941 */ /* 0x000fea0003800200 */
.L_x_51:
[----:B0-----:R-:W-:Y:S01]  /*3110*/  VIADD R2, R6, 0x8 ;  /* 0x0000000806027836 */ /* 0x001fe20000000000 */
[----:B------:R0:W0:Y:S01]  /*3120*/  SHFL.DOWN PT, R13, R4, 0x8, R7 ;  /* 0x09000000040d7989 */ /* 0x00002200000e0007 */
[----:B------:R-:W-:Y:S01]  /*3130*/  BSSY.RECONVERGENT B1, `(.L_x_53) ;  /* 0x0000026000017945 */ /* 0x000fe20003800200 */
[----:B-1----:R-:W-:Y:S02]  /*3140*/  IMAD.MOV.U32 R14, RZ, RZ, R12 ;  /* 0x000000ffff0e7224 */ /* 0x002fe400078e000c */
[----:B------:R-:W-:Y:S01]  /*3150*/  ISETP.GT.AND P0, PT, R2, R7, PT ;  /* 0x000000070200720c */ /* 0x000fe20003f04270 */
[----:B------:R1:W0:Y:S01]  /*3160*/  SHFL.DOWN PT, R15, R5, 0x8, R7 ;  /* 0x09000000050f7989 */ /* 0x00022200000e0007 */
[----:B------:R-:W-:Y:S02]  /*3170*/  IMAD.MOV.U32 R10, RZ, RZ, R18 ;  /* 0x000000ffff0a7224 */ /* 0x000fe400078e0012 */
[----:B------:R-:W-:Y:S01]  /*3180*/  IMAD.MOV.U32 R8, RZ, RZ, R4 ;  /* 0x000000ffff087224 */ /* 0x000fe200078e0004 */
[----:B--2---:R1:W2:Y:S01]  /*3190*/  SHFL.DOWN PT, R19, R12, 0x8, R7 ;  /* 0x090000000c137989 */ /* 0x0042a200000e0007 */
[----:B------:R-:W-:-:S03]  /*31a0*/  IMAD.MOV.U32 R9, RZ, RZ, R5 ;  /* 0x000000ffff097224 */ /* 0x000fc600078e0005 */
[----:B---3--:R1:W3:Y:S04]  /*31b0*/  SHFL.DOWN PT, R21, R18, 0x8, R7 ;  /* 0x0900000012157989 */ /* 0x0082e800000e0007 */
[----:B------:R-:W-:Y:S05]  /*31c0*/  @P0 BRA `(.L_x_54) ;  /* 0x0000000000700947 */ /* 0x000fea0003800000 */
[----:B0-----:R-:W-:Y:S01]  /*31d0*/  IMAD.MOV.U32 R8, RZ, RZ, R13 ;  /* 0x000000ffff087224 */ /* 0x001fe200078e000d */
[----:B------:R-:W-:Y:S01]  /*31e0*/  DADD R2, -RZ, -R4 ;  /* 0x00000000ff027229 */ /* 0x000fe20000000904 */
[----:B------:R-:W-:Y:S01]  /*31f0*/  IMAD.MOV.U32 R9, RZ, RZ, R15 ;  /* 0x000000ffff097224 */ /* 0x000fe200078e000f */
[----:B------:R-:W-:Y:S01]  /*3200*/  DSETP.GEU.AND P0, PT, R4, RZ, PT ;  /* 0x000000ff0400722a */ /* 0x000fe20003f0e000 */
[----:B--2---:R-:W-:-:S04]  /*3210*/  IMAD.MOV.U32 R14, RZ, RZ, R19 ;  /* 0x000000ffff0e7224 */ /* 0x004fc800078e0013 */
[----:B------:R-:W-:Y:S02]  /*3220*/  DADD R10, -RZ, -R8 ;  /* 0x00000000ff0a7229 */ /* 0x000fe40000000908 */
[----:B------:R-:W-:Y:S01]  /*3230*/  DSETP.GEU.AND P1, PT, R8, RZ, PT ;  /* 0x000000ff0800722a */ /* 0x000fe20003f2e000 */
[----:B------:R-:W-:Y:S02]  /*3240*/  FSEL R2, R2, R4, !P0 ;  /* 0x0000000402027208 */ /* 0x000fe40004000000 */
[----:B------:R-:W-:-:S05]  /*3250*/  FSEL R3, R3, R5, !P0 ;  /* 0x0000000503037208 */ /* 0x000fca0004000000 */
[----:B------:R-:W-:Y:S01]  /*3260*/  FSEL R16, R10, R13, !P1 ;  /* 0x0000000d0a107208 */ /* 0x000fe20004800000 */
[----:B---3--:R-:W-:Y:S01]  /*3270*/  IMAD.MOV.U32 R10, RZ, RZ, R21 ;  /* 0x000000ffff0a7224 */ /* 0x008fe200078e0015 */
        /* <DEDUP_REMOVED lines=17> */
.L_x_54:
[----:B------:R-:W-:Y:S05]  /*3390*/  BSYNC.RECONVERGENT B1 ;  /* 0x0000000000017941 */ /* 0x000fea0003800200 */
.L_x_53:
[----:B------:R-:W-:Y:S01]  /*33a0*/  VIADD R2, R6, 0x10 ;  /* 0x0000001006027836 */ /* 0x000fe20000000000 */
[----:B------:R3:W4:Y:S01]  /*33b0*/  SHFL.DOWN PT, R11, R8, 0x10, R7 ;  /* 0x0a000000080b7989 */ /* 0x00072200000e0007 */
[----:B------:R-:W-:Y:S01]  /*33c0*/  BSSY.RECONVERGENT B1, `(.L_x_55) ;  /* 0x0000026000017945 */ /* 0x000fe20003800200 */
[----:B-1----:R-:W-:Y:S02]  /*33d0*/  IMAD.MOV.U32 R12, RZ, RZ, R14 ;  /* 0x000000ffff0c7224 */ /* 0x002fe400078e000e */
[----:B------:R-:W-:Y:S01]  /*33e0*/  ISETP.GT.AND P0, PT, R2, R7, PT ;  /* 0x000000070200720c */ /* 0x000fe20003f04270 */
[----:B0-----:R0:W1:Y:S01]  /*33f0*/  SHFL.DOWN PT, R15, R9, 0x10, R7 ;  /* 0x0a000000090f7989 */ /* 0x00106200000e0007 */
[----:B------:R-:W-:Y:S02]  /*3400*/  IMAD.MOV.U32 R13, RZ, RZ, R10 ;  /* 0x000000ffff0d7224 */ /* 0x000fe400078e000a */
[----:B------:R-:W-:Y:S01]  /*3410*/  IMAD.MOV.U32 R2, RZ, RZ, R8 ;  /* 0x000000ffff027224 */ /* 0x000fe200078e0008 */
[----:B--2---:R0:W2:Y:S01]  /*3420*/  SHFL.DOWN PT, R19, R14, 0x10, R7 ;  /* 0x0a0000000e137989 */ /* 0x0040a200000e0007 */
[----:B------:R-:W-:-:S03]  /*3430*/  IMAD.MOV.U32 R3, RZ, RZ, R9 ;  /* 0x000000ffff037224 */ /* 0x000fc600078e0009 */
[----:B---3--:R0:W3:Y:S04]  /*3440*/  SHFL.DOWN PT, R21, R10, 0x10, R7 ;  /* 0x0a0000000a157989 */ /* 0x0080e800000e0007 */
[----:B------:R-:W-:Y:S05]  /*3450*/  @P0 BRA `(.L_x_56) ;  /* 0x0000000000700947 */ /* 0x000fea0003800000 */
[----:B----4-:R-:W-:Y:S01]  /*3460*/  IMAD.MOV.U32 R2, RZ, RZ, R11 ;  /* 0x000000ffff027224 */ /* 0x010fe200078e000b */
[----:B------:R-:W-:Y:S01]  /*3470*/  DADD R4, -RZ, -R8 ;  /* 0x00000000ff047229 */ /* 0x000fe20000000908 */
[----:B-1----:R-:W-:Y:S01]  /*3480*/  IMAD.MOV.U32 R3, RZ, RZ, R15 ;  /* 0x000000ffff037224 */ /* 0x002fe200078e000f */
[----:B------:R-:W-:-:S05]  /*3490*/  DSETP.GEU.AND P0, PT, R8, RZ, PT ;  /* 0x000000ff0800722a */ /* 0x000fca0003f0e000 */
[----:B------:R-:W-:Y:S02]  /*34a0*/  DADD R12, -RZ, -R2 ;  /* 0x00000000ff0c7229 */ /* 0x000fe40000000902 */
[----:B------:R-:W-:Y:S01]  /*34b0*/  DSETP.GEU.AND P1, PT, R2, RZ, PT ;  /* 0x000000ff0200722a */ /* 0x000fe20003f2e000 */
[----:B------:R-:W-:Y:S02]  /*34c0*/  FSEL R4, R4, R8, !P0 ;  /* 0x0000000804047208 */ /* 0x000fe40004000000 */
[----:B------:R-:W-:-:S05]  /*34d0*/  FSEL R5, R5, R9, !P0 ;  /* 0x0000000905057208 */ /* 0x000fca0004000000 */
[----:B------:R-:W-:Y:S01]  /*34e0*/  FSEL R16, R12, R11, !P1 ;  /* 0x0000000b0c107208 */ /* 0x000fe20004800000 */
[----:B--2---:R-:W-:Y:S01]  /*34f0*/  IMAD.MOV.U32 R12, RZ, RZ, R19 ;  /* 0x000000ffff0c7224 */ /* 0x004fe200078e0013 */
[----:B------:R-:W-:Y:S01]  /*3500*/  FSEL R17, R13, R15, !P1 ;  /* 0x0000000f0d117208 */ /* 0x000fe20004800000 */
[----:B---3--:R-:W-:-:S05]  /*3510*/  IMAD.MOV.U32 R13, RZ, RZ, R21 ;  /* 0x000000ffff0d7224 */ /* 0x008fca00078e0015 */
        /* <DEDUP_REMOVED lines=16> */
.L_x_56:
[----:B------:R-:W-:Y:S05]  /*3620*/  BSYNC.RECONVERGENT B1 ;  /* 0x0000000000017941 */ /* 0x000fea0003800200 */
.L_x_55:
[----:B------:R-:W-:Y:S01]  /*3630*/  ISETP.NE.AND P0, PT, R6, RZ, PT ;  /* 0x000000ff0600720c */ /* 0x000fe20003f05270 */
[----:B------:R-:W-:-:S12]  /*3640*/  BSSY.RECONVERGENT B1, `(.L_x_57) ;  /* 0x000000a000017945 */ /* 0x000fd80003800200 */
[----:B------:R-:W-:Y:S05]  /*3650*/  @P0 BRA `(.L_x_58) ;  /* 0x0000000000200947 */ /* 0x000fea0003800000 */
[----:B------:R-:W5:Y:S01]  /*3660*/  S2R R6, SR_CgaCtaId ;  /* 0x0000000000067919 */ /* 0x000f620000008800 */
[----:B------:R-:W-:Y:S02]  /*3670*/  MOV R5, 0x400 ;  /* 0x0000040000057802 */ /* 0x000fe40000000f00 */
[----:B------:R-:W-:-:S04]  /*3680*/  SHF.R.U32.HI R4, RZ, 0x1, R0 ;  /* 0x00000001ff047819 */ /* 0x000fc80000011600 */
[----:B------:R-:W-:Y:S02]  /*3690*/  LOP3.LUT R4, R4, 0x1f0, RZ, 0xc0, !PT ;  /* 0x000001f004047812 */ /* 0x000fe400078ec0ff */
[----:B-----5:R-:W-:-:S05]  /*36a0*/  LEA R5, R6, R5, 0x18 ;  /* 0x0000000506057211 */ /* 0x020fca00078ec0ff */
[----:B------:R-:W-:-:S05]  /*36b0*/  IMAD.IADD R5, R4, 0x1, R5 ;  /* 0x0000000104057824 */ /* 0x000fca00078e0205 */
[----:B------:R0:W-:Y:S04]  /*36c0*/  STS.64 [R5+0x10], R12 ;  /* 0x0000100c05007388 */ /* 0x0001e80000000a00 */
[----:B------:R0:W-:Y:S02]  /*36d0*/  STS.64 [R5+0x8], R2 ;  /* 0x0000080205007388 */ /* 0x0001e40000000a00 */
.L_x_58:
[----:B------:R-:W-:Y:S05]  /*36e0*/  BSYNC.RECONVERGENT B1 ;  /* 0x0000000000017941 */ /* 0x000fea0003800200 */
.L_x_57:
[----:B------:R-:W-:Y:S01]  /*36f0*/  BAR.SYNC.DEFER_BLOCKING 0x0 ;  /* 0x0000000000007b1d */ /* 0x000fe20000010000 */
[----:B------:R-:W-:-:S13]  /*3700*/  ISETP.NE.AND P1, PT, R0, RZ, PT ;  /* 0x000000ff0000720c */ /* 0x000fda0003f25270 */
[----:B------:R-:W-:Y:S05]  /*3710*/  @P1 BRA `(.L_x_34) ;  /* 0x0000004400c01947 */ /* 0x000fea0003800000 */
[----:B------:R-:W-:Y:S01]  /*3720*/  UISETP.GE.AND UP0, UPT, UR6, 0x21, UPT ;  /* 0x000000210600788c */ /* 0x000fe2000bf06270 */
[----:B0-----:R-:W-:Y:S02]  /*3730*/  IMAD.MOV.U32 R7, RZ, RZ, R12 ;  /* 0x000000ffff077224 */ /* 0x001fe400078e000c */
[----:B------:R-:W-:Y:S02]  /*3740*/  IMAD.MOV.U32 R0, RZ, RZ, R13 ;  /* 0x000000ffff007224 */ /* 0x000fe400078e000d */
[----:B------:R-:W-:Y:S02]  /*3750*/  IMAD.MOV.U32 R4, RZ, RZ, R2 ;  /* 0x000000ffff047224 */ /* 0x000fe400078e0002 */
[----:B------:R-:W-:Y:S02]  /*3760*/  IMAD.MOV.U32 R5, RZ, RZ, R3 ;  /* 0x000000ffff057224 */ /* 0x000fe400078e0003 */
[----:B------:R-:W-:Y:S05]  /*3770*/  BRA.U !UP0, `(.L_x_59) ;  /* 0x00000001088c7547 */ /* 0x000fea000b800000 */
[----:B------:R-:W0:Y:S01]  /*3780*/  S2UR UR5, SR_CgaCtaId ;  /* 0x00000000000579c3 */ /* 0x000e220000008800 */
[----:B------:R-:W-:Y:S01]  /*3790*/  UMOV UR4, 0x400 ;  /* 0x0000040000047882 */ /* 0x000fe20000000000 */
[----:B------:R-:W-:Y:S01]  /*37a0*/  DADD R6, -RZ, -R2 ;  /* 0x00000000ff067229 */ /* 0x000fe20000000902 */
[----:B------:R-:W-:Y:S01]  /*37b0*/  BSSY.RECONVERGENT B1, `(.L_x_59) ;  /* 0x000001f000017945 */ /* 0x000fe20003800200 */
[----:B------:R-:W-:-:S08]  /*37c0*/  DSETP.GEU.AND P2, PT, R2, RZ, PT ;  /* 0x000000ff0200722a */ /* 0x000fd00003f4e000 */
[----:B------:R-:W-:Y:S02]  /*37d0*/  FSEL R14, R6, R2, !P2 ;  /* 0x00000002060e7208 */ /* 0x000fe40005000000 */
[----:B-1----:R-:W-:Y:S01]  /*37e0*/  FSEL R15, R7, R3, !P2 ;  /* 0x00000003070f7208 */ /* 0x002fe20005000000 */
[----:B0-----:R-:W-:-:S09]  /*37f0*/  ULEA UR4, UR5, UR4, 0x18 ;  /* 0x0000000405047291 */ /* 0x001fd2000f8ec0ff */
[----:B------:R-:W0:Y:S04]  /*3800*/  LDS.64 R8, [UR4+0x18] ;  /* 0x00001804ff087984 */ /* 0x000e280008000a00 */
[----:B------:R-:W1:Y:S01]  /*3810*/  LDS.64 R16, [UR4+0x20] ;  /* 0x00002004ff107984 */ /* 0x000e620008000a00 */
[----:B0-----:R-:W-:Y:S02]  /*3820*/  DADD R4, -RZ, -R8 ;  /* 0x00000000ff047229 */ /* 0x001fe40000000908 */
[----:B------:R-:W-:Y:S01]  /*3830*/  DSETP.GEU.AND P0, PT, R8, RZ, PT ;  /* 0x000000ff0800722a */ /* 0x000fe20003f0e000 */
[----:B-1----:R-:W-:Y:S02]  /*3840*/  IMAD.MOV.U32 R7, RZ, RZ, R16 ;  /* 0x000000ffff077224 */ /* 0x002fe400078e0010 */
[----:B------:R-:W-:-:S05]  /*3850*/  IMAD.MOV.U32 R0, RZ, RZ, R17 ;  /* 0x000000ffff007224 */ /* 0x000fca00078e0011 */
[----:B------:R-:W-:Y:S01]  /*3860*/  FSEL R10, R4, R8, !P0 ;  /* 0x00000008040a7208 */ /* 0x000fe20004000000 */
[----:B------:R-:W-:Y:S01]  /*3870*/  IMAD.MOV.U32 R4, RZ, RZ, R8 ;  /* 0x000000ffff047224 */ /* 0x000fe200078e0008 */
[----:B----4-:R-:W-:Y:S01]  /*3880*/  FSEL R11, R5, R9, !P0 ;  /* 0x00000009050b7208 */ /* 0x010fe20004000000 */
        /* <DEDUP_REMOVED lines=17> */
.L_x_60:
[----:B------:R-:W-:Y:S05]  /*39a0*/  BSYNC.RECONVERGENT B1 ;  /* 0x0000000000017941 */ /* 0x000fea0003800200 */
.L_x_59:
[----:B------:R-:W-:Y:S01]  /*39b0*/  UISETP.GE.AND UP0, UPT, UR6, 0x41, UPT ;  /* 0x000000410600788c */ /* 0x000fe2000bf06270 */
[----:B------:R-:W-:Y:S02]  /*39c0*/  IMAD.MOV.U32 R9, RZ, RZ, R7 ;  /* 0x000000ffff097224 */ /* 0x000fe400078e0007 */
        /* <DEDUP_REMOVED lines=14> */
[----:B0-----:R-:W-:Y:S01]  /*3ab0*/  DADD R8, -RZ, -R12 ;  /* 0x00000000ff087229 */ /* 0x001fe2000000090c */
[----:B------:R-:W-:Y:S01]  /*3ac0*/  IMAD.MOV.U32 R2, RZ, RZ, R12 ;  /* 0x000000ffff027224 */ /* 0x000fe200078e000c */
[----:B------:R-:W-:Y:S01]  /*3ad0*/  DSETP.GEU.AND P2, PT, R12, RZ, PT ;  /* 0x000000ff0c00722a */ /* 0x000fe20003f4e000 */
[----:B------:R-:W-:Y:S02]  /*3ae0*/  IMAD.MOV.U32 R3, RZ, RZ, R13 ;  /* 0x000000ffff037224 */ /* 0x000fe400078e000d */
[----:B-1----:R-:W-:-:S05]  /*3af0*/  IMAD.MOV.U32 R6, RZ, RZ, R17 ;  /* 0x000000ffff067224 */ /* 0x002fca00078e0011 */
[----:B------:R-:W-:Y:S02]  /*3b00*/  FSEL R10, R8, R12, !P2 ;  /* 0x0000000c080a7208 */ /* 0x000fe40005000000 */
        /* <DEDUP_REMOVED lines=18> */
.L_x_62:
[----:B------:R-:W-:Y:S05]  /*3c30*/  BSYNC.RECONVERGENT B1 ;  /* 0x0000000000017941 */ /* 0x000fea0003800200 */
.L_x_61:
        /* <DEDUP_REMOVED lines=14> */
[----:B------:R-:W4:Y:S04]  /*3d20*/  LDS.64 R12, [UR4+0x38] ;  /* 0x00003804ff0c7984 */ /* 0x000f280008000a00 */
[----:B------:R-:W0:Y:S01]  /*3d30*/  LDS.64 R16, [UR4+0x40] ;  /* 0x00004004ff107984 */ /* 0x000e220008000a00 */
[----:B----4-:R-:W-:Y:S01]  /*3d40*/  DADD R10, -RZ, -R12 ;  /* 0x00000000ff0a7229 */ /* 0x010fe2000000090c */
[----:B------:R-:W-:Y:S01]  /*3d50*/  IMAD.MOV.U32 R4, RZ, RZ, R12 ;  /* 0x000000ffff047224 */ /* 0x000fe200078e000c */
[----:B------:R-:W-:Y:S01]  /*3d60*/  DSETP.GEU.AND P2, PT, R12, RZ, PT ;  /* 0x000000ff0c00722a */ /* 0x000fe20003f4e000 */
[----:B------:R-:W-:Y:S02]  /*3d70*/  IMAD.MOV.U32 R5, RZ, RZ, R13 ;  /* 0x000000ffff057224 */ /* 0x000fe400078e000d */
[----:B0-----:R-:W-:-:S02]  /*3d80*/  IMAD.MOV.U32 R7, RZ, RZ, R16 ;  /* 0x000000ffff077224 */ /* 0x001fc400078e0010 */
[----:B------:R-:W-:-:S03]  /*3d90*/  IMAD.MOV.U32 R0, RZ, RZ, R17 ;  /* 0x000000ffff007224 */ /* 0x000fc600078e0011 */
        /* <DEDUP_REMOVED lines=18> */
.L_x_64:
[----:B------:R-:W-:Y:S05]  /*3ec0*/  BSYNC.RECONVERGENT B1 ;  /* 0x0000000000017941 */ /* 0x000fea0003800200 */
.L_x_63:
        /* <DEDUP_REMOVED lines=40> */
.L_x_66:
[----:B------:R-:W-:Y:S05]  /*4150*/  BSYNC.RECONVERGENT B1 ;  /* 0x0000000000017941 */ /* 0x000fea0003800200 */
.L_x_65:
[----:B------:R-:W-:Y:S01]  /*4160*/  UISETP.GE.AND UP0, UPT, UR6, 0xa1, UPT ;  /* 0x000000a10600788c */ /* 0x000fe2000bf06270 */
[----:B----4-:R-:W-:Y:S02]  /*4170*/  IMAD.MOV.U32 R11, RZ, RZ, R9 ;  /* 0x000000ffff0b7224 */ /* 0x010fe400078e0009 */
        /* <DEDUP_REMOVED lines=10> */
[----:B------:R-:W-:Y:S01]  /*4220*/  FSEL R17, R5, R3, !P0 ;  /* 0x0000000305117208 */ /* 0x000fe20004000000 */
[----:B0-----:R-:W-:-:S09]  /*4230*/  ULEA UR4, UR5, UR4, 0x18 ;  /* 0x0000000405047291 */ /* 0x001fd2000f8ec0ff */
[----:B-1----:R-:W0:Y:S04]  /*4240*/  LDS.64 R14, [UR4+0x58] ;  /* 0x00005804ff0e7984 */ /* 0x002e280008000a00 */
[----:B--2---:R-:W1:Y:S01]  /*4250*/  LDS.64 R18, [UR4+0x60] ;  /* 0x00006004ff127984 */ /* 0x004e620008000a00 */
[----:B0-----:R-:W-:Y:S01]  /*4260*/  DADD R10, -RZ, -R14 ;  /* 0x00000000ff0a7229 */ /* 0x001fe2000000090e */
[----:B------:R-:W-:Y:S01]  /*4270*/  IMAD.MOV.U32 R4, RZ, RZ, R14 ;  /* 0x000000ffff047224 */ /* 0x000fe200078e000e */
[----:B------:R-:W-:Y:S01]  /*4280*/  DSETP.GEU.AND P2, PT, R14, RZ, PT ;  /* 0x000000ff0e00722a */ /* 0x000fe20003f4e000 */
[----:B------:R-:W-:Y:S02]  /*4290*/  IMAD.MOV.U32 R5, RZ, RZ, R15 ;  /* 0x000000ffff057224 */ /* 0x000fe400078e000f */
[----:B-1----:R-:W-:-:S05]  /*42a0*/  IMAD.MOV.U32 R8, RZ, RZ, R19 ;  /* 0x000000ffff087224 */ /* 0x002fca00078e0013 */
[----:B------:R-:W-:Y:S02]  /*42b0*/  FSEL R12, R10, R14, !P2 ;  /* 0x0000000e0a0c7208 */ /* 0x000fe40005000000 */
        /* <DEDUP_REMOVED lines=18> */
.L_x_68:
[----:B------:R-:W-:Y:S05]  /*43e0*/  BSYNC.RECONVERGENT B1 ;  /* 0x0000000000017941 */ /* 0x000fea0003800200 */
.L_x_67:
        /* <DEDUP_REMOVED lines=40> */
.L_x_70:
[----:B------:R-:W-:Y:S05]  /*4670*/  BSYNC.RECONVERGENT B1 ;  /* 0x0000000000017941 */ /* 0x000fea0003800200 */
.L_x_69:
        /* <DEDUP_REMOVED lines=8> */
[----:B------:R-:W-:Y:S02]  /*4700*/  DADD R2, -RZ, -R6 ;  /* 0x00000000ff027229 */ /* 0x000fe40000000906 */
        /* <DEDUP_REMOVED lines=10> */
[----:B-1----:R-:W-:-:S02]  /*47b0*/  IMAD.MOV.U32 R12, RZ, RZ, R16 ;  /* 0x000000ffff0c7224 */ /* 0x002fc400078e0010 */
        /* <DEDUP_REMOVED lines=20> */
.L_x_2:
[----:B------:R-:W1:Y:S01]  /*4900*/  S2R R0, SR_TID.X ;  /* 0x0000000000007919 */ /* 0x000e620000002100 */
[----:B------:R-:W1:Y:S02]  /*4910*/  LDC.64 R2, c[0x0][0x380] ;  /* 0x0000e000ff027b82 */ /* 0x000e640000000a00 */
[----:B-1----:R-:W-:-:S05]  /*4920*/  IMAD.WIDE.U32 R26, R0, 0x10, R2 ;  /* 0x00000010001a7825 */ /* 0x002fca00078e0002 */
[----:B0-----:R-:W2:Y:S04]  /*4930*/  LDG.E.64.CONSTANT R18, desc[UR8][R26.64] ;  /* 0x000000081a127981 */ /* 0x001ea8000c1e9b00 */
[----:B------:R-:W3:Y:S04]  /*4940*/  LDG.E.64.CONSTANT R20, desc[UR8][R26.64+0x1000] ;  /* 0x001000081a147981 */ /* 0x000ee8000c1e9b00 */
[----:B------:R-:W4:Y:S04]  /*4950*/  LDG.E.64.CONSTANT R16, desc[UR8][R26.64+0x8] ;  /* 0x000008081a107981 */ /* 0x000f28000c1e9b00 */
[----:B------:R-:W4:Y:S04]  /*4960*/  LDG.E.64.CONSTANT R14, desc[UR8][R26.64+0x1008] ;  /* 0x001008081a0e7981 */ /* 0x000f28000c1e9b00 */
[----:B------:R-:W5:Y:S04]  /*4970*/  LDG.E.64.CONSTANT R12, desc[UR8][R26.64+0x2000] ;  /* 0x002000081a0c7981 */ /* 0x000f68000c1e9b00 */
[----:B------:R-:W4:Y:S04]  /*4980*/  LDG.E.64.CONSTANT R6, desc[UR8][R26.64+0x2008] ;  /* 0x002008081a067981 */ /* 0x000f28000c1e9b00 */
[----:B------:R-:W4:Y:S04]  /*4990*/  LDG.E.64.CONSTANT R4, desc[UR8][R26.64+0x3000] ;  /* 0x003000081a047981 */ /* 0x000f28000c1e9b00 */
[----:B------:R-:W4:Y:S04]  /*49a0*/  LDG.E.64.CONSTANT R2, desc[UR8][R26.64+0x3008] ;  /* 0x003008081a027981 */ /* 0x000f28000c1e9b00 */
[----:B------:R-:W4:Y:S04]  /*49b0*/  LDG.E.64.CONSTANT R10, desc[UR8][R26.64+0x4000] ;  /* 0x004000081a0a7981 */ /* 0x000f28000c1e9b00 */
[----:B------:R-:W4:Y:S01]  /*49c0*/  LDG.E.64.CONSTANT R8, desc[UR8][R26.64+0x4008] ;  /* 0x004008081a087981 */ /* 0x000f22000c1e9b00 */
[----:B------:R-:W-:Y:S01]  /*49d0*/  UISETP.GE.U32.AND UP0, UPT, UR6, 0xa00, UPT ;  /* 0x00000a000600788c */ /* 0x000fe2000bf06070 */
[----:B------:R-:W-:Y:S01]  /*49e0*/  UMOV UR4, 0x500 ;  /* 0x0000050000047882 */ /* 0x000fe20000000000 */
[----:B------:R-:W-:Y:S01]  /*49f0*/  UMOV UR5, URZ ;  /* 0x000000ff00057c82 */ /* 0x000fe20008000000 */
[----:B--2---:R-:W-:-:S02]  /*4a00*/  DADD R22, -RZ, -R18 ;  /* 0x00000000ff167229 */ /* 0x004fc40000000912 */
[----:B------:R-:W-:Y:S02]  /*4a10*/  DSETP.GEU.AND P0, PT, R18, RZ, PT ;  /* 0x000000ff1200722a */ /* 0x000fe40003f0e000 */
[----:B---3--:R-:W-:Y:S02]  /*4a20*/  DADD R24, -RZ, -R20 ;  /* 0x00000000ff187229 */ /* 0x008fe40000000914 */
[----:B------:R-:W-:-:S04]  /*4a30*/  DSETP.GEU.AND P1, PT, R20, RZ, PT ;  /* 0x000000ff1400722a */ /* 0x000fc80003f2e000 */
[----:B------:R-:W-:Y:S02]  /*4a40*/  FSEL R22, R22, R18, !P0 ;  /* 0x0000001216167208 */ /* 0x000fe40004000000 */
[----:B------:R-:W-:Y:S02]  /*4a50*/  FSEL R23, R23, R19, !P0 ;  /* 0x0000001317177208 */ /* 0x000fe40004000000 */
[----:B------:R-:W-:Y:S02]  /*4a60*/  FSEL R24, R24, R20, !P1 ;  /* 0x0000001418187208 */ /* 0x000fe40004800000 */
[----:B------:R-:W-:Y:S01]  /*4a70*/  FSEL R25, R25, R21, !P1 ;  /* 0x0000001519197208 */ /* 0x000fe20004800000 */
[----:B-----5:R-:W-:-:S05]  /*4a80*/  DSETP.GEU.AND P3, PT, R12, RZ, PT ;  /* 0x000000ff0c00722a */ /* 0x020fca0003f6e000 */
[----:B------:R-:W-:-:S14]  /*4a90*/  DSETP.GEU.AND P2, PT, R22, R24, PT ;  /* 0x000000181600722a */ /* 0x000fdc0003f4e000 */
[----:B----4-:R-:W-:-:S04]  /*4aa0*/  @P2 ISETP.GE.U32.AND P0, PT, R16, R14, PT ;  /* 0x0000000e1000220c */ /* 0x010fc80003f06070 */
[----:B------:R-:W-:-:S13]  /*4ab0*/  @P2 ISETP.GE.AND.EX P0, PT, R17, R15, PT, P0 ;  /* 0x0000000f1100220c */ /* 0x000fda0003f06300 */
[----:B------:R-:W-:Y:S02]  /*4ac0*/  @P2 DSETP.LT.OR P0, PT, R24, R22, !P0 ;  /* 0x000000161800222a */ /* 0x000fe40004701400 */
[----:B------:R-:W-:-:S04]  /*4ad0*/  DADD R22, -RZ, -R12 ;  /* 0x00000000ff167229 */ /* 0x000fc8000000090c */
[----:B------:R-:W-:Y:S02]  /*4ae0*/  @P2 FSEL R20, R18, R20, P0 ;  /* 0x0000001412142208 */ /* 0x000fe40000000000 */
[----:B------:R-:W-:Y:S02]  /*4af0*/  @P2 FSEL R21, R19, R21, P0 ;  /* 0x0000001513152208 */ /* 0x000fe40000000000 */
[----:B------:R-:W-:Y:S02]  /*4b00*/  @P2 SEL R14, R16, R14, P0 ;  /* 0x0000000e100e2207 */ /* 0x000fe40000000000 */
[----:B------:R-:W-:Y:S02]  /*4b10*/  FSEL R22, R22, R12, !P3 ;  /* 0x0000000c16167208 */ /* 0x000fe40005800000 */
[----:B------:R-:W-:Y:S01]  /*4b20*/  DADD R18, -RZ, -R20 ;  /* 0x00000000ff127229 */ /* 0x000fe20000000914 */
[----:B------:R-:W-:Y:S01]  /*4b30*/  FSEL R23, R23, R13, !P3 ;  /* 0x0000000d17177208 */ /* 0x000fe20005800000 */
[----:B------:R-:W-:Y:S01]  /*4b40*/  DSETP.GEU.AND P1, PT, R20, RZ, PT ;  /* 0x000000ff1400722a */ /* 0x000fe20003f2e000 */
[----:B------:R-:W-:Y:S01]  /*4b50*/  @P2 SEL R15, R17, R15, P0 ;  /* 0x0000000f110f2207 */ /* 0x000fe20000000000 */
[----:B------:R-:W-:-:S06]  /*4b60*/  DSETP.GEU.AND P3, PT, R4, RZ, PT ;  /* 0x000000ff0400722a */ /* 0x000fcc0003f6e000 */
[----:B------:R-:W-:Y:S02]  /*4b70*/  FSEL R18, R18, R20, !P1 ;  /* 0x0000001412127208 */ /* 0x000fe40004800000 */
[----:B------:R-:W-:-:S06]  /*4b80*/  FSEL R19, R19, R21, !P1 ;  /* 0x0000001513137208 */ /* 0x000fcc0004800000 */
[----:B------:R-:W-:-:S14]  /*4b90*/  DSETP.GEU.AND P1, PT, R18, R22, PT ;  /* 0x000000161200722a */ /* 0x000fdc0003f2e000 */
[----:B------:R-:W-:-:S04]  /*4ba0*/  @P1 ISETP.GE.U32.AND P0, PT, R14, R6, PT ;  /* 0x000000060e00120c */ /* 0x000fc80003f06070 */
        /* <DEDUP_REMOVED lines=11> */
[----:B------:R-:W-:-:S02]  /*4c60*/  DADD R14, -RZ, -R10 ;  /* 0x00000000ff0e7229 */ /* 0x000fc4000000090a */
[----:B------:R-:W-:-:S04]  /*4c70*/  DSETP.GEU.AND P3, PT, R10, RZ, PT ;  /* 0x000000ff0a00722a */ /* 0x000fc80003f6e000 */
[----:B------:R-:W-:Y:S02]  /*4c80*/  FSEL R16, R16, R12, !P2 ;  /* 0x0000000c10107208 */ /* 0x000fe40005000000 */
[----:B------:R-:W-:Y:S02]  /*4c90*/  FSEL R17, R17, R13, !P2 ;  /* 0x0000000d11117208 */ /* 0x000fe40005000000 */
[----:B------:R-:W-:Y:S02]  /*4ca0*/  FSEL R14, R14, R10, !P3 ;  /* 0x0000000a0e0e7208 */ /* 0x000fe40005800000 */
[----:B------:R-:W-:Y:S02]  /*4cb0*/  FSEL R15, R15, R11, !P3 ;  /* 0x0000000b0f0f7208 */ /* 0x000fe40005800000 */
[----:B------:R-:W-:-:S14]  /*4cc0*/  DSETP.GEU.AND P2, PT, R16, R18, PT ;  /* 0x000000121000722a */ /* 0x000fdc0003f4e000 */
[----:B------:R-:W-:-:S04]  /*4cd0*/  @P2 ISETP.GE.U32.AND P0, PT, R6, R2, PT ;  /* 0x000000020600220c */ /* 0x000fc80003f06070 */
[----:B------:R-:W-:-:S13]  /*4ce0*/  @P2 ISETP.GE.AND.EX P0, PT, R7, R3, PT, P0 ;  /* 0x000000030700220c */ /* 0x000fda0003f06300 */
[----:B------:R-:W-:-:S06]  /*4cf0*/  @P2 DSETP.LT.OR P0, PT, R18, R16, !P0 ;  /* 0x000000101200222a */ /* 0x000fcc0004701400 */
[----:B------:R-:W-:Y:S02]  /*4d00*/  @P2 FSEL R4, R12, R4, P0 ;  /* 0x000000040c042208 */ /* 0x000fe40000000000 */
[----:B------:R-:W-:Y:S02]  /*4d10*/  @P2 FSEL R5, R13, R5, P0 ;  /* 0x000000050d052208 */ /* 0x000fe40000000000 */
[----:B------:R-:W-:Y:S02]  /*4d20*/  @P2 SEL R2, R6, R2, P0 ;  /* 0x0000000206022207 */ /* 0x000fe40000000000 */
[----:B------:R-:W-:Y:S02]  /*4d30*/  @P2 SEL R3, R7, R3, P0 ;  /* 0x0000000307032207 */ /* 0x000fe40000000000 */
[----:B------:R-:W-:Y:S02]  /*4d40*/  DADD R12, -RZ, -R4 ;  /* 0x00000000ff0c7229 */ /* 0x000fe40000000904 */
[----:B------:R-:W-:-:S08]  /*4d50*/  DSETP.GEU.AND P1, PT, R4, RZ, PT ;  /* 0x000000ff0400722a */ /* 0x000fd00003f2e000 */
[----:B------:R-:W-:Y:S02]  /*4d60*/  FSEL R12, R12, R4, !P1 ;  /* 0x000000040c0c7208 */ /* 0x000fe40004800000 */
[----:B------:R-:W-:-:S06]  /*4d70*/  FSEL R13, R13, R5, !P1 ;  /* 0x000000050d0d7208 */ /* 0x000fcc0004800000 */
[----:B------:R-:W-:-:S14]  /*4d80*/  DSETP.GEU.AND P1, PT, R12, R14, PT ;  /* 0x0000000e0c00722a */ /* 0x000fdc0003f2e000 */
[----:B------:R-:W-:-:S04]  /*4d90*/  @P1 ISETP.GE.U32.AND P0, PT, R2, R8, PT ;  /* 0x000000080200120c */ /* 0x000fc80003f06070 */
[----:B------:R-:W-:-:S13]  /*4da0*/  @P1 ISETP.GE.AND.EX P0, PT, R3, R9, PT, P0 ;  /* 0x000000090300120c */ /* 0x000fda0003f06300 */
[----:B------:R-:W-:-:S06]  /*4db0*/  @P1 DSETP.LT.OR P0, PT, R14, R12, !P0 ;  /* 0x0000000c0e00122a */ /* 0x000fcc0004701400 */
[----:B------:R-:W-:Y:S02]  /*4dc0*/  @P1 FSEL R4, R4, R10, P0 ;  /* 0x0000000a04041208 */ /* 0x000fe40000000000 */
[----:B------:R-:W-:Y:S02]  /*4dd0*/  @P1 FSEL R5, R5, R11, P0 ;  /* 0x0000000b05051208 */ /* 0x000fe40000000000 */
[----:B------:R-:W-:Y:S01]  /*4de0*/  @P1 SEL R8, R2, R8, P0 ;  /* 0x0000000802081207 */ /* 0x000fe20000000000 */
[----:B------:R-:W-:Y:S01]  /*4df0*/  @P1 IMAD.MOV.U32 R10, RZ, RZ, R4 ;  /* 0x000000ffff0a1224 */ /* 0x000fe200078e0004 */
[----:B------:R-:W-:Y:S01]  /*4e00*/  @P1 SEL R9, R3, R9, P0 ;  /* 0x0000000903091207 */ /* 0x000fe20000000000 */
[----:B------:R-:W-:Y:S01]  /*4e10*/  @P1 IMAD.MOV.U32 R11, RZ, RZ, R5 ;  /* 0x000000ffff0b1224 */ /* 0x000fe200078e0005 */
[----:B------:R-:W-:Y:S06]  /*4e20*/  BRA.U !UP0, `(.L_x_71) ;  /* 0x0000000508c87547 */ /* 0x000fec000b800000 */
[----:B------:R-:W0:Y:S01]  /*4e30*/  LDCU.64 UR4, c[0x0][0x380] ;  /* 0x00007000ff0477ac */ /* 0x000e220008000a00 */
[----:B------:R-:W-:-:S04]  /*4e40*/  UIADD3 UR7, UP0, UPT, UR6, -0xa00, URZ ;  /* 0xfffff60006077890 */ /* 0x000fc8000ff1e0ff */
[----:B------:R-:W-:Y:S01]  /*4e50*/  ULEA.HI.X.SX32 UR6, UR6, 0xffffffff, 0x1, UP0 ;  /* 0xffffffff06067891 */ /* 0x000fe200080f0eff */
[----:B0-----:R-:W-:Y:S01]  /*4e60*/  LEA R12, P0, R0, UR4, 0x4 ;  /* 0x00000004000c7c11 */ /* 0x001fe2000f8020ff */
[----:B------:R-:W-:-:S03]  /*4e70*/  UMOV UR4, URZ ;  /* 0x000000ff00047c82 */ /* 0x000fc60008000000 */
[----:B------:R-:W-:Y:S02]  /*4e80*/  IADD3 R12, P1, PT, R12, 0x9008, RZ ;  /* 0x000090080c0c7810 */ /* 0x000fe40007f3e0ff */
[----:B------:R-:W-:Y:S01]  /*4e90*/  LEA.HI.X R0, R0, UR5, RZ, 0x4, P0 ;  /* 0x0000000500007c11 */ /* 0x000fe200080f24ff */
[----:B------:R-:W-:-:S04]  /*4ea0*/  UMOV UR5, URZ ;  /* 0x000000ff00057c82 */ /* 0x000fc80008000000 */
[----:B------:R-:W-:-:S07]  /*4eb0*/  IMAD.X R13, RZ, RZ, R0, P1 ;  /* 0x000000ffff0d7224 */ /* 0x000fce00008e0600 */
.L_x_72:
[----:B------:R-:W2:Y:S04]  /*4ec0*/  LDG.E.64.CONSTANT R24, desc[UR8][R12.64+-0x4008] ;  /* 0xffbff8080c187981 */ /* 0x000ea8000c1e9b00 */
[----:B------:R-:W3:Y:S04]  /*4ed0*/  LDG.E.64.CONSTANT R2, desc[UR8][R12.64+-0x4000] ;  /* 0xffc000080c027981 */ /* 0x000ee8000c1e9b00 */
[----:B------:R-:W4:Y:S04]  /*4ee0*/  LDG.E.64.CONSTANT R22, desc[UR8][R12.64+-0x3008] ;  /* 0xffcff8080c167981 */ /* 0x000f28000c1e9b00 */
[----:B------:R-:W5:Y:S04]  /*4ef0*/  LDG.E.64.CONSTANT R20, desc[UR8][R12.64+-0x3000] ;  /* 0xffd000080c147981 */ /* 0x000f68000c1e9b00 */
[----:B------:R-:W5:Y:S04]  /*4f00*/  LDG.E.64.CONSTANT R18, desc[UR8][R12.64+-0x2008] ;  /* 0xffdff8080c127981 */ /* 0x000f68000c1e9b00 */
[----:B------:R-:W5:Y:S04]  /*4f10*/  LDG.E.64.CONSTANT R16, desc[UR8][R12.64+-0x2000] ;  /* 0xffe000080c107981 */ /* 0x000f68000c1e9b00 */
[----:B------:R-:W5:Y:S01]  /*4f20*/  LDG.E.64.CONSTANT R14, desc[UR8][R12.64+-0x1008] ;  /* 0xffeff8080c0e7981 */ /* 0x000f62000c1e9b00 */
[----:B------:R-:W-:-:S02]  /*4f30*/  IMAD.MOV.U32 R4, RZ, RZ, R10 ;  /* 0x000000ffff047224 */ /* 0x000fc400078e000a */
[----:B------:R-:W-:-:S06]  /*4f40*/  IMAD.MOV.U32 R5, RZ, RZ, R11 ;  /* 0x000000ffff057224 */ /* 0x000fcc00078e000b */
[----:B------:R-:W-:Y:S02]  /*4f50*/  DSETP.GEU.AND P0, PT, R4, RZ, PT ;  /* 0x000000ff0400722a */ /* 0x000fe40003f0e000 */
[----:B------:R-:W-:-:S10]  /*4f60*/  DADD R4, -RZ, -R4 ;  /* 0x00000000ff047229 */ /* 0x000fd40000000904 */
[----:B------:R-:W-:Y:S02]  /*4f70*/  FSEL R4, R4, R10, !P0 ;  /* 0x0000000a04047208 */ /* 0x000fe40004000000 */
[----:B------:R-:W-:Y:S01]  /*4f80*/  FSEL R5, R5, R11, !P0 ;  /* 0x0000000b05057208 */ /* 0x000fe20004000000 */
[----:B--2---:R-:W-:Y:S02]  /*4f90*/  DADD R6, -RZ, -R24 ;  /* 0x00000000ff067229 */ /* 0x004fe40000000918 */
[----:B------:R-:W-:-:S08]  /*4fa0*/  DSETP.GEU.AND P1, PT, R24, RZ, PT ;  /* 0x000000ff1800722a */ /* 0x000fd00003f2e000 */
[----:B------:R-:W-:Y:S02]  /*4fb0*/  FSEL R26, R6, R24, !P1 ;  /* 0x00000018061a7208 */ /* 0x000fe40004800000 */
[----:B------:R-:W-:Y:S02]  /*4fc0*/  FSEL R27, R7, R25, !P1 ;  /* 0x00000019071b7208 */ /* 0x000fe40004800000 */
[----:B------:R-:W2:Y:S04]  /*4fd0*/  LDG.E.64.CONSTANT R6, desc[UR8][R12.64+-0x1000] ;  /* 0xfff000080c067981 */ /* 0x000ea8000c1e9b00 */
[----:B------:R-:W-:-:S14]  /*4fe0*/  DSETP.GEU.AND P1, PT, R4, R26, PT ;  /* 0x0000001a0400722a */ /* 0x000fdc0003f2e000 */
[----:B---3--:R-:W-:-:S04]  /*4ff0*/  @P1 ISETP.GE.U32.AND P0, PT, R8, R2, PT ;  /* 0x000000020800120c */ /* 0x008fc80003f06070 */
[----:B------:R-:W-:-:S13]  /*5000*/  @P1 ISETP.GE.AND.EX P0, PT, R9, R3, PT, P0 ;  /* 0x000000030900120c */ /* 0x000fda0003f06300 */
[----:B------:R-:W-:Y:S01]  /*5010*/  @P1 DSETP.LT.OR P0, PT, R26, R4, !P0 ;  /* 0x000000041a00122a */ /* 0x000fe20004701400 */
[----:B------:R-:W3:Y:S05]  /*5020*/  LDG.E.64.CONSTANT R4, desc[UR8][R12.64+-0x8] ;  /* 0xfffff8080c047981 */ /* 0x000eea000c1e9b00 */
[----:B------:R-:W-:Y:S02]  /*5030*/  @P1 SEL R2, R8, R2, P0 ;  /* 0x0000000208021207 */ /* 0x000fe40000000000 */
[----:B------:R-:W-:Y:S02]  /*5040*/  @P1 SEL R3, R9, R3, P0 ;  /* 0x0000000309031207 */ /* 0x000fe40000000000 */
[----:B------:R-:W3:Y:S01]  /*5050*/  LDG.E.64.CONSTANT R8, desc[UR8][R12.64] ;  /* 0x000000080c087981 */ /* 0x000ee2000c1e9b00 */
[----:B------:R-:W-:-:S02]  /*5060*/  @P1 FSEL R24, R10, R24, P0 ;  /* 0x000000180a181208 */ /* 0x000fc40000000000 */
[----:B------:R-:W-:Y:S01]  /*5070*/  @P1 FSEL R25, R11, R25, P0 ;  /* 0x000000190b191208 */ /* 0x000fe20000000000 */
[----:B----4-:R-:W-:-:S05]  /*5080*/  DADD R26, -RZ, -R22 ;  /* 0x00000000ff1a7229 */ /* 0x010fca0000000916 */
[----:B------:R-:W-:Y:S02]  /*5090*/  DADD R10, -RZ, -R24 ;  /* 0x00000000ff0a7229 */ /* 0x000fe40000000918 */
[----:B------:R-:W-:Y:S02]  /*50a0*/  DSETP.GEU.AND P3, PT, R22, RZ, PT ;  /* 0x000000ff1600722a */ /* 0x000fe40003f6e000 */
[----:B------:R-:W-:-:S04]  /*50b0*/  DSETP.GEU.AND P2, PT, R24, RZ, PT ;  /* 0x000000ff1800722a */ /* 0x000fc80003f4e000 */
[----:B------:R-:W-:Y:S02]  /*50c0*/  FSEL R26, R26, R22, !P3 ;  /* 0x000000161a1a7208 */ /* 0x000fe40005800000 */
[----:B------:R-:W-:Y:S02]  /*50d0*/  FSEL R10, R10, R24, !P2 ;  /* 0x000000180a0a7208 */ /* 0x000fe40005000000 */
[----:B------:R-:W-:Y:S02]  /*50e0*/  FSEL R11, R11, R25, !P2 ;  /* 0x000000190b0b7208 */ /* 0x000fe40005000000 */
[----:B------:R-:W-:-:S06]  /*50f0*/  FSEL R27, R27, R23, !P3 ;  /* 0x000000171b1b7208 */ /* 0x000fcc0005800000 */
[----:B------:R-:W-:-:S14]  /*5100*/  DSETP.GEU.AND P2, PT, R10, R26, PT ;  /* 0x0000001a0a00722a */ /* 0x000fdc0003f4e000 */
[----:B-----5:R-:W-:-:S04]  /*5110*/  @P2 ISETP.GE.U32.AND P0, PT, R2, R20, PT ;  /* 0x000000140200220c */ /* 0x020fc80003f06070 */
[----:B------:R-:W-:-:S13]  /*5120*/  @P2 ISETP.GE.AND.EX P0, PT, R3, R21, PT, P0 ;  /* 0x000000150300220c */ /* 0x000fda0003f06300 */
[----:B------:R-:W-:-:S06]  /*5130*/  @P2 DSETP.LT.OR P0, PT, R26, R10, !P0 ;  /* 0x0000000a1a00222a */ /* 0x000fcc0004701400 */
[----:B------:R-:W-:Y:S02]  /*5140*/  @P2 FSEL R22, R24, R22, P0 ;  /* 0x0000001618162208 */ /* 0x000fe40000000000 */
[----:B------:R-:W-:Y:S01]  /*5150*/  @P2 FSEL R23, R25, R23, P0 ;  /* 0x0000001719172208 */ /* 0x000fe20000000000 */
[----:B------:R-:W-:-:S05]  /*5160*/  DADD R24, -RZ, -R18 ;  /* 0x00000000ff187229 */ /* 0x000fca0000000912 */
[----:B------:R-:W-:Y:S02]  /*5170*/  DADD R10, -RZ, -R22 ;  /* 0x00000000ff0a7229 */ /* 0x000fe40000000916 */
[----:B------:R-:W-:Y:S02]  /*5180*/  DSETP.GEU.AND P3, PT, R18, RZ, PT ;  /* 0x000000ff1200722a */ /* 0x000fe40003f6e000 */
[----:B------:R-:W-:-:S04]  /*5190*/  DSETP.GEU.AND P1, PT, R22, RZ, PT ;  /* 0x000000ff1600722a */ /* 0x000fc80003f2e000 */
[----:B------:R-:W-:Y:S02]  /*51a0*/  FSEL R24, R24, R18, !P3 ;  /* 0x0000001218187208 */ /* 0x000fe40005800000 */
[----:B------:R-:W-:Y:S02]  /*51b0*/  FSEL R25, R25, R19, !P3 ;  /* 0x0000001319197208 */ /* 0x000fe40005800000 */
[----:B------:R-:W-:Y:S02]  /*51c0*/  FSEL R10, R10, R22, !P1 ;  /* 0x000000160a0a7208 */ /* 0x000fe40004800000 */
[----:B------:R-:W-:-:S06]  /*51d0*/  FSEL R11, R11, R23, !P1 ;  /* 0x000000170b0b7208 */ /* 0x000fcc0004800000 */
[----:B------:R-:W-:Y:S01]  /*51e0*/  DSETP.GEU.AND P1, PT, R10, R24, PT ;  /* 0x000000180a00722a */ /* 0x000fe20003f2e000 */
[----:B------:R-:W-:Y:S02]  /*51f0*/  @P2 SEL R20, R2, R20, P0 ;  /* 0x0000001402142207 */ /* 0x000fe40000000000 */
[----:B------:R-:W-:-:S11]  /*5200*/  @P2 SEL R21, R3, R21, P0 ;  /* 0x0000001503152207 */ /* 0x000fd60000000000 */
[----:B------:R-:W-:-:S04]  /*5210*/  @P1 ISETP.GE.U32.AND P0, PT, R20, R16, PT ;  /* 0x000000101400120c */ /* 0x000fc80003f06070 */
        /* <DEDUP_REMOVED lines=14> */
[----:B------:R-:W-:Y:S01]  /*5300*/  @P1 SEL R17, R21, R17, P0 ;  /* 0x0000001115111207 */ /* 0x000fe20000000000 */
[----:B------:R-:W-:-:S04]  /*5310*/  UIADD3 UR4, UP0, UPT, UR4, 0x500, URZ ;  /* 0x0000050004047890 */ /* 0x000fc8000ff1e0ff */
[----:B------:R-:W-:Y:S02]  /*5320*/  UIADD3.X UR5, UPT, UPT, URZ, UR5, URZ, UP0, !UPT ;  /* 0x00000005ff057290 */ /* 0x000fe400087fe4ff */
[----:B------:R-:W-:-:S04]  /*5330*/  UISETP.GT.U32.AND UP0, UPT, UR4, UR7, UPT ;  /* 0x000000070400728c */ /* 0x000fc8000bf04070 */
[----:B------:R-:W-:Y:S01]  /*5340*/  UISETP.GT.AND.EX UP0, UPT, UR5, UR6, UPT, UP0 ;  /* 0x000000060500728c */ /* 0x000fe2000bf04300 */
[----:B--2---:R-:W-:-:S04]  /*5350*/  @P2 ISETP.GE.U32.AND P0, PT, R16, R6, PT ;  /* 0x000000061000220c */ /* 0x004fc80003f06070 */
[----:B------:R-:W-:-:S13]  /*5360*/  @P2 ISETP.GE.AND.EX P0, PT, R17, R7, PT, P0 ;  /* 0x000000071100220c */ /* 0x000fda0003f06300 */
[----:B------:R-:W-:-:S06]  /*5370*/  @P2 DSETP.LT.OR P0, PT, R10, R2, !P0 ;  /* 0x000000020a00222a */ /* 0x000fcc0004701400 */
[----:B------:R-:W-:Y:S02]  /*5380*/  @P2 FSEL R14, R18, R14, P0 ;  /* 0x0000000e120e2208 */ /* 0x000fe40000000000 */
[----:B------:R-:W-:-:S06]  /*5390*/  @P2 FSEL R15, R19, R15, P0 ;  /* 0x0000000f130f2208 */ /* 0x000fcc0000000000 */
[----:B------:R-:W-:Y:S02]  /*53a0*/  DADD R2, -RZ, -R14 ;  /* 0x00000000ff027229 */ /* 0x000fe4000000090e */
[----:B------:R-:W-:Y:S02]  /*53b0*/  DSETP.GEU.AND P1, PT, R14, RZ, PT ;  /* 0x000000ff0e00722a */ /* 0x000fe40003f2e000 */
[----:B---3--:R-:W-:Y:S02]  /*53c0*/  DADD R10, -RZ, -R4 ;  /* 0x00000000ff0a7229 */ /* 0x008fe40000000904 */
        /* <DEDUP_REMOVED lines=9> */
[----:B------:R-:W-:Y:S02]  /*5460*/  @P1 ISETP.GE.AND.EX P0, PT, R7, R9, PT, P0 ;  /* 0x000000090700120c */ /* 0x000fe40003f06300 */
[----:B------:R-:W-:-:S11]  /*5470*/  IADD3 R12, P2, PT, R12, 0x5000, RZ ;  /* 0x000050000c0c7810 */ /* 0x000fd60007f5e0ff */
[----:B------:R-:W-:Y:S01]  /*5480*/  @P1 DSETP.LT.OR P0, PT, R10, R2, !P0 ;  /* 0x000000020a00122a */ /* 0x000fe20004701400 */
[----:B------:R-:W-:-:S05]  /*5490*/  IMAD.X R13, RZ, RZ, R13, P2 ;  /* 0x000000ffff0d7224 */ /* 0x000fca00010e060d */
[----:B------:R-:W-:Y:S02]  /*54a0*/  @P1 FSEL R4, R14, R4, P0 ;  /* 0x000000040e041208 */ /* 0x000fe40000000000 */
[----:B------:R-:W-:Y:S02]  /*54b0*/  @P1 FSEL R5, R15, R5, P0 ;  /* 0x000000050f051208 */ /* 0x000fe40000000000 */
[----:B------:R-:W-:Y:S01]  /*54c0*/  @P1 SEL R8, R6, R8, P0 ;  /* 0x0000000806081207 */ /* 0x000fe20000000000 */
[----:B------:R-:W-:Y:S01]  /*54d0*/  IMAD.MOV.U32 R10, RZ, RZ, R4 ;  /* 0x000000ffff0a7224 */ /* 0x000fe200078e0004 */
[----:B------:R-:W-:Y:S01]  /*54e0*/  @P1 SEL R9, R7, R9, P0 ;  /* 0x0000000907091207 */ /* 0x000fe20000000000 */
[----:B------:R-:W-:Y:S01]  /*54f0*/  IMAD.MOV.U32 R11, RZ, RZ, R5 ;  /* 0x000000ffff0b7224 */ /* 0x000fe200078e0005 */
[----:B------:R-:W-:Y:S06]  /*5500*/  BRA.U !UP0, `(.L_x_72) ;  /* 0xfffffff9086c7547 */ /* 0x000fec000b83ffff */
[----:B------:R-:W-:Y:S01]  /*5510*/  UIADD3 UR4, UP0, UPT, UR4, 0x500, URZ ;  /* 0x0000050004047890 */ /* 0x000fe2000ff1e0ff */
[----:B------:R-:W-:Y:S02]  /*5520*/  IMAD.MOV.U32 R10, RZ, RZ, R4 ;  /* 0x000000ffff0a7224 */ /* 0x000fe400078e0004 */
[----:B------:R-:W-:Y:S01]  /*5530*/  IMAD.MOV.U32 R11, RZ, RZ, R5 ;  /* 0x000000ffff0b7224 */ /* 0x000fe200078e0005 */
[----:B------:R-:W-:-:S12]  /*5540*/  UIADD3.X UR5, UPT, UPT, URZ, UR5, URZ, UP0, !UPT ;  /* 0x00000005ff057290 */ /* 0x000fd800087fe4ff */
.L_x_71:
[----:B------:R-:W0:Y:S01]  /*5550*/  LDC R3, c[0x0][0x390] ;  /* 0x0000e400ff037b82 */ /* 0x000e220000000800 */
[----:B------:R-:W1:Y:S01]  /*5560*/  S2R R0, SR_TID.X ;  /* 0x0000000000007919 */ /* 0x000e620000002100 */
[----:B------:R-:W-:Y:S01]  /*5570*/  IMAD.U32 R5, RZ, RZ, UR5 ;  /* 0x00000005ff057e24 */ /* 0x000fe2000f8e00ff */
[----:B0-----:R-:W-:Y:S02]  /*5580*/  ISETP.LE.U32.AND P0, PT, R3, UR4, PT ;  /* 0x0000000403007c0c */ /* 0x001fe4000bf03070 */
[----:B------:R-:W-:-:S04]  /*5590*/  SHF.R.S32.HI R2, RZ, 0x1f, R3 ;  /* 0x0000001fff027819 */ /* 0x000fc80000011403 */
[----:B------:R-:W-:-:S13]  /*55a0*/  ISETP.GE.AND.EX P0, PT, R5, R2, PT, P0 ;  /* 0x000000020500720c */ /* 0x000fda0003f06300 */
[----:B-1----:R-:W-:Y:S05]  /*55b0*/  @P0 BRA `(.L_x_73) ;  /* 0x0000000c00440947 */ /* 0x002fea0003800000 */
[----:B------:R-:W-:Y:S01]  /*55c0*/  VIADD R21, R3, -UR4 ;  /* 0x8000000403157c36 */ /* 0x000fe20008000000 */
[----:B------:R-:W-:Y:S04]  /*55d0*/  BSSY.RECONVERGENT B1, `(.L_x_73) ;  /* 0x00000cf000017945 */ /* 0x000fe80003800200 */
[----:B------:R-:W-:-:S13]  /*55e0*/  ISETP.GE.AND P0, PT, R0, R21, PT ;  /* 0x000000150000720c */ /* 0x000fda0003f06270 */
[----:B------:R-:W-:Y:S05]  /*55f0*/  @P0 BRA `(.L_x_74) ;  /* 0x0000000c00300947 */ /* 0x000fea0003800000 */
[----:B------:R-:W-:Y:S01]  /*5600*/  LOP3.LUT R16, RZ, R0, RZ, 0x33, !PT ;  /* 0x00000000ff107212 */ /* 0x000fe200078e33ff */
[----:B------:R-:W-:Y:S01]  /*5610*/  BSSY.RECONVERGENT B2, `(.L_x_75) ;  /* 0x000003c000027945 */ /* 0x000fe20003800200 */
[----:B------:R-:W-:Y:S02]  /*5620*/  IMAD.MOV.U32 R20, RZ, RZ, R0 ;  /* 0x000000ffff147224 */ /* 0x000fe400078e0000 */
[----:B------:R-:W-:-:S04]  /*5630*/  IADD3 R16, PT, PT, R3, -UR4, R16 ;  /* 0x8000000403107c10 */ /* 0x000fc8000fffe010 */
[----:B------:R-:W-:-:S04]  /*5640*/  LOP3.LUT R2, R16, 0x300, RZ, 0xc0, !PT ;  /* 0x0000030010027812 */ /* 0x000fc800078ec0ff */
[----:B------:R-:W-:-:S13]  /*5650*/  ISETP.NE.AND P0, PT, R2, 0x300, PT ;  /* 0x000003000200780c */ /* 0x000fda0003f05270 */
[----:B------:R-:W-:Y:S05]  /*5660*/  @!P0 BRA `(.L_x_76) ;  /* 0x0000000000d88947 */ /* 0x000fea0003800000 */
[----:B------:R-:W0:Y:S01]  /*5670*/  LDCU.64 UR6, c[0x0][0x380] ;  /* 0x00007000ff0677ac */ /* 0x000e220008000a00 */
[----:B------:R-:W-:Y:S01]  /*5680*/  IADD3 R3, P0, PT, R0, UR4, RZ ;  /* 0x0000000400037c10 */ /* 0x000fe2000ff1e0ff */
[----:B------:R-:W-:Y:S01]  /*5690*/  IMAD.MOV.U32 R20, RZ, RZ, R0 ;  /* 0x000000ffff147224 */ /* 0x000fe200078e0000 */
[----:B------:R-:W-:-:S03]  /*56a0*/  LEA.HI R2, R16, 0x1, RZ, 0x18 ;  /* 0x0000000110027811 */ /* 0x000fc600078fc0ff */
[----:B------:R-:W-:Y:S01]  /*56b0*/  IMAD.X R4, RZ, RZ, UR5, P0 ;  /* 0x00000005ff047e24 */ /* 0x000fe200080e06ff */
[----:B------:R-:W-:-:S05]  /*56c0*/  LOP3.LUT R2, R2, 0x3, RZ, 0xc0, !PT ;  /* 0x0000000302027812 */ /* 0x000fca00078ec0ff */
[----:B------:R-:W-:Y:S01]  /*56d0*/  IMAD.MOV R17, RZ, RZ, -R2 ;  /* 0x000000ffff117224 */ /* 0x000fe200078e0a02 */
[----:B0-----:R-:W-:-:S04]  /*56e0*/  LEA R22, P1, R3, UR6, 0x4 ;  /* 0x0000000603167c11 */ /* 0x001fc8000f8220ff */
[----:B------:R-:W-:-:S09]  /*56f0*/  LEA.HI.X R3, R3, UR7, R4, 0x4, P1 ;  /* 0x0000000703037c11 */ /* 0x000fd200088f2404 */
.L_x_79:
[----:B------:R-:W-:-:S05]  /*5700*/  IMAD.MOV.U32 R2, RZ, RZ, R22 ;  /* 0x000000ffff027224 */ /* 0x000fca00078e0016 */
[----:B------:R-:W2:Y:S04]  /*5710*/  LDG.E.64.CONSTANT R4, desc[UR8][R2.64] ;  /* 0x0000000802047981 */ /* 0x000ea8000c1e9b00 */
[----:B------:R-:W3:Y:S01]  /*5720*/  LDG.E.64.CONSTANT R6, desc[UR8][R2.64+0x8] ;  /* 0x0000080802067981 */ /* 0x000ee2000c1e9b00 */
[--C-:B------:R-:W-:Y:S01]  /*5730*/  IMAD.MOV.U32 R12, RZ, RZ, R10.reuse ;  /* 0x000000ffff0c7224 */ /* 0x100fe200078e000a */
[----:B------:R-:W-:Y:S01]  /*5740*/  BSSY.RECONVERGENT B3, `(.L_x_77) ;  /* 0x0000025000037945 */ /* 0x000fe20003800200 */
[----:B------:R-:W-:Y:S01]  /*5750*/  IMAD.MOV.U32 R13, RZ, RZ, R11 ;  /* 0x000000ffff0d7224 */ /* 0x000fe200078e000b */
[----:B------:R-:W-:Y:S01]  /*5760*/  IADD3 R22, P3, PT, R2, 0x1000, RZ ;  /* 0x0000100002167810 */ /* 0x000fe20007f7e0ff */
[----:B------:R-:W-:Y:S02]  /*5770*/  VIADD R17, R17, 0x1 ;  /* 0x0000000111117836 */ /* 0x000fe40000000000 */
[----:B------:R-:W-:-:S02]  /*5780*/  IMAD.MOV.U32 R27, RZ, RZ, R10 ;  /* 0x000000ffff1b7224 */ /* 0x000fc400078e000a */
[----:B------:R-:W-:Y:S01]  /*5790*/  DADD R14, -RZ, -R12 ;  /* 0x00000000ff0e7229 */ /* 0x000fe2000000090c */
[----:B------:R-:W-:Y:S01]  /*57a0*/  IMAD.MOV.U32 R29, RZ, RZ, R11 ;  /* 0x000000ffff1d7224 */ /* 0x000fe200078e000b */
[----:B------:R-:W-:Y:S01]  /*57b0*/  DSETP.GEU.AND P0, PT, R12, RZ, PT ;  /* 0x000000ff0c00722a */ /* 0x000fe20003f0e000 */
[----:B------:R-:W-:Y:S01]  /*57c0*/  IMAD.MOV.U32 R23, RZ, RZ, R8 ;  /* 0x000000ffff177224 */ /* 0x000fe200078e0008 */
[----:B------:R-:W-:Y:S01]  /*57d0*/  ISETP.NE.AND P2, PT, R17, RZ, PT ;  /* 0x000000ff1100720c */ /* 0x000fe20003f45270 */
[----:B------:R-:W-:-:S05]  /*57e0*/  IMAD.MOV.U32 R25, RZ, RZ, R9 ;  /* 0x000000ffff197224 */ /* 0x000fca00078e0009 */
        /* <DEDUP_REMOVED lines=26> */
.L_x_78:
[----:B------:R-:W-:Y:S05]  /*5990*/  BSYNC.RECONVERGENT B3 ;  /* 0x0000000000037941 */ /* 0x000fea0003800200 */
.L_x_77:
[----:B------:R-:W-:Y:S02]  /*59a0*/  IMAD.X R3, RZ, RZ, R3, P3 ;  /* 0x000000ffff037224 */ /* 0x000fe400018e0603 */
[----:B------:R-:W-:Y:S01]  /*59b0*/  VIADD R20, R20, 0x100 ;  /* 0x0000010014147836 */ /* 0x000fe20000000000 */
[----:B------:R-:W-:Y:S06]  /*59c0*/  @P2 BRA `(.L_x_79) ;  /* 0xfffffffc004c2947 */ /* 0x000fec000383ffff */
.L_x_76:
[----:B------:R-:W-:Y:S05]  /*59d0*/  BSYNC.RECONVERGENT B2 ;  /* 0x0000000000027941 */ /* 0x000fea0003800200 */
.L_x_75:
[----:B------:R-:W-:-:S13]  /*59e0*/  ISETP.GE.U32.AND P0, PT, R16, 0x300, PT ;  /* 0x000003001000780c */ /* 0x000fda0003f06070 */
[----:B------:R-:W-:Y:S05]  /*59f0*/  @!P0 BRA `(.L_x_74) ;  /* 0x0000000800308947 */ /* 0x000fea0003800000 */
[----:B------:R-:W0:Y:S01]  /*5a00*/  LDCU.64 UR6, c[0x0][0x380] ;  /* 0x00007000ff0677ac */ /* 0x000e220008000a00 */
[----:B------:R-:W-:-:S05]  /*5a10*/  IADD3 R3, P0, PT, R20, UR4, RZ ;  /* 0x0000000414037c10 */ /* 0x000fca000ff1e0ff */
[----:B------:R-:W-:Y:S01]  /*5a20*/  IMAD.X R4, RZ, RZ, UR5, P0 ;  /* 0x00000005ff047e24 */ /* 0x000fe200080e06ff */
[----:B0-----:R-:W-:-:S04]  /*5a30*/  LEA R2, P1, R3, UR6, 0x4 ;  /* 0x0000000603027c11 */ /* 0x001fc8000f8220ff */
[----:B------:R-:W-:Y:S02]  /*5a40*/  IADD3 R2, P0, PT, R2, 0x3008, RZ ;  /* 0x0000300802027810 */ /* 0x000fe40007f1e0ff */
[----:B------:R-:W-:-:S05]  /*5a50*/  LEA.HI.X R3, R3, UR7, R4, 0x4, P1 ;  /* 0x0000000703037c11 */ /* 0x000fca00088f2404 */
[----:B------:R-:W-:-:S07]  /*5a60*/  IMAD.X R3, RZ, RZ, R3, P0 ;  /* 0x000000ffff037224 */ /* 0x000fce00000e0603 */
.L_x_88:
[----:B------:R-:W2:Y:S04]  /*5a70*/  LDG.E.64.CONSTANT R14, desc[UR8][R2.64+-0x3008] ;  /* 0xffcff808020e7981 */ /* 0x000ea8000c1e9b00 */
[----:B------:R-:W3:Y:S04]  /*5a80*/  LDG.E.64.CONSTANT R12, desc[UR8][R2.64+-0x3000] ;  /* 0xffd00008020c7981 */ /* 0x000ee8000c1e9b00 */
        /* <DEDUP_REMOVED lines=30> */
.L_x_81:
[----:B------:R-:W-:Y:S05]  /*5c70*/  BSYNC.RECONVERGENT B2 ;  /* 0x0000000000027941 */ /* 0x000fea0003800200 */
.L_x_80:
[----:B------:R-:W2:Y:S04]  /*5c80*/  LDG.E.64.CONSTANT R8, desc[UR8][R2.64+-0x2000] ;  /* 0xffe0000802087981 */ /* 0x000ea8000c1e9b00 */
        /* <DEDUP_REMOVED lines=11> */
[----:B------:R-:W-:Y:S02]  /*5d40*/  FSEL R16, R16, R6, !P0 ;  /* 0x0000000610107208 */ /* 0x000fe40004000000 */
[----:B------:R-:W-:-:S06]  /*5d50*/  FSEL R17, R17, R7, !P0 ;  /* 0x0000000711117208 */ /* 0x000fcc0004000000 */
[----:B------:R-:W-:Y:S01]  /*5d60*/  DSETP.GEU.AND P0, PT, R16, R14, PT ;  /* 0x0000000e1000722a */ /* 0x000fe20003f0e000 */
[----:B--2---:R-:W-:Y:S02]  /*5d70*/  IMAD.MOV.U32 R25, RZ, RZ, R8 ;  /* 0x000000ffff197224 */ /* 0x004fe400078e0008 */
[----:B------:R-:W-:-:S11]  /*5d80*/  IMAD.MOV.U32 R23, RZ, RZ, R9 ;  /* 0x000000ffff177224 */ /* 0x000fd600078e0009 */
        /* <DEDUP_REMOVED lines=15> */
.L_x_83:
[----:B------:R-:W-:Y:S05]  /*5e80*/  BSYNC.RECONVERGENT B2 ;  /* 0x0000000000027941 */ /* 0x000fea0003800200 */
.L_x_82:
[----:B------:R0:W5:Y:S04]  /*5e90*/  LDG.E.64.CONSTANT R6, desc[UR8][R2.64+-0x8] ;  /* 0xfffff80802067981 */ /* 0x000168000c1e9b00 */
[----:B------:R0:W5:Y:S01]  /*5ea0*/  LDG.E.64.CONSTANT R4, desc[UR8][R2.64] ;  /* 0x0000000802047981 */ /* 0x000162000c1e9b00 */
[----:B------:R-:W-:Y:S01]  /*5eb0*/  DADD R14, -RZ, -R10 ;  /* 0x00000000ff0e7229 */ /* 0x000fe2000000090a */
[----:B------:R-:W-:Y:S01]  /*5ec0*/  BSSY.RECONVERGENT B2, `(.L_x_84) ;  /* 0x000001c000027945 */ /* 0x000fe20003800200 */
[----:B------:R-:W-:Y:S01]  /*5ed0*/  DADD R8, -RZ, -R18 ;  /* 0x00000000ff087229 */ /* 0x000fe20000000912 */
[----:B------:R-:W-:Y:S01]  /*5ee0*/  IMAD.MOV.U32 R29, RZ, RZ, R12 ;  /* 0x000000ffff1d7224 */ /* 0x000fe200078e000c */
[----:B------:R-:W-:Y:S01]  /*5ef0*/  DSETP.GEU.AND P1, PT, R10, RZ, PT ;  /* 0x000000ff0a00722a */ /* 0x000fe20003f2e000 */
[----:B------:R-:W-:Y:S01]  /*5f00*/  IMAD.MOV.U32 R27, RZ, RZ, R13 ;  /* 0x000000ffff1b7224 */ /* 0x000fe200078e000d */
[----:B------:R-:W-:-:S04]  /*5f10*/  DSETP.GEU.AND P0, PT, R18, RZ, PT ;  /* 0x000000ff1200722a */ /* 0x000fc80003f0e000 */
[----:B------:R-:W-:Y:S01]  /*5f20*/  FSEL R16, R14, R10, !P1 ;  /* 0x0000000a0e107208 */ /* 0x000fe20004800000 */
[----:B------:R-:W-:Y:S01]  /*5f30*/  IMAD.MOV.U32 R14, RZ, RZ, R10 ;  /* 0x000000ffff0e7224 */ /* 0x000fe200078e000a */
[----:B------:R-:W-:Y:S01]  /*5f40*/  FSEL R17, R15, R11, !P1 ;  /* 0x0000000b0f117208 */ /* 0x000fe20004800000 */
[----:B------:R-:W-:Y:S01]  /*5f50*/  IMAD.MOV.U32 R15, RZ, RZ, R11 ;  /* 0x000000ffff0f7224 */ /* 0x000fe200078e000b */
        /* <DEDUP_REMOVED lines=18> */
.L_x_85:
[----:B------:R-:W-:Y:S05]  /*6080*/  BSYNC.RECONVERGENT B2 ;  /* 0x0000000000027941 */ /* 0x000fea0003800200 */
.L_x_84:
        /* <DEDUP_REMOVED lines=29> */
.L_x_87:
[----:B------:R-:W-:Y:S05]  /*6260*/  BSYNC.RECONVERGENT B2 ;  /* 0x0000000000027941 */ /* 0x000fea0003800200 */
.L_x_86:
[----:B------:R-:W-:Y:S01]  /*6270*/  VIADD R20, R20, 0x400 ;  /* 0x0000040014147836 */ /* 0x000fe20000000000 */
[----:B------:R-:W-:-:S04]  /*6280*/  IADD3 R2, P1, PT, R2, 0x4000, RZ ;  /* 0x0000400002027810 */ /* 0x000fc80007f3e0ff */
[----:B------:R-:W-:Y:S01]  /*6290*/  ISETP.GE.AND P0, PT, R20, R21, PT ;  /* 0x000000151400720c */ /* 0x000fe20003f06270 */
[----:B------:R-:W-:-:S12]  /*62a0*/  IMAD.X R3, RZ, RZ, R3, P1 ;  /* 0x000000ffff037224 */ /* 0x000fd800008e0603 */
[----:B------:R-:W-:Y:S05]  /*62b0*/  @!P0 BRA `(.L_x_88) ;  /* 0xfffffff400ec8947 */ /* 0x000fea000383ffff */
.L_x_74:
[----:B------:R-:W-:Y:S05]  /*62c0*/  BSYNC.RECONVERGENT B1 ;  /* 0x0000000000017941 */ /* 0x000fea0003800200 */
.L_x_73:
[----:B------:R-:W0:Y:S01]  /*62d0*/  S2R R14, SR_LANEID ;  /* 0x00000000000e7919 */ /* 0x000e220000000000 */
[----:B------:R-:W-:Y:S01]  /*62e0*/  IMAD.MOV.U32 R4, RZ, RZ, R10 ;  /* 0x000000ffff047224 */ /* 0x000fe200078e000a */
[----:B------:R-:W-:Y:S01]  /*62f0*/  BSSY.RECONVERGENT B1, `(.L_x_89) ;  /* 0x0000028000017945 */ /* 0x000fe20003800200 */
[----:B------:R-:W-:Y:S01]  /*6300*/  IMAD.MOV.U32 R5, RZ, RZ, R11 ;  /* 0x000000ffff057224 */ /* 0x000fe200078e000b */
[----:B------:R1:W2:Y:S01]  /*6310*/  SHFL.DOWN PT, R15, R10, 0x1, 0x1f ;  /* 0x08201f000a0f7f89 */ /* 0x0002a200000e0000 */
[----:B------:R-:W-:Y:S02]  /*6320*/  IMAD.MOV.U32 R6, RZ, RZ, R8 ;  /* 0x000000ffff067224 */ /* 0x000fe400078e0008 */
[----:B------:R-:W-:Y:S01]  /*6330*/  IMAD.MOV.U32 R7, RZ, RZ, R9 ;  /* 0x000000ffff077224 */ /* 0x000fe200078e0009 */
[----:B------:R1:W3:Y:S01]  /*6340*/  SHFL.DOWN PT, R19, R11, 0x1, 0x1f ;  /* 0x08201f000b137f89 */ /* 0x0002e200000e0000 */
[----:B------:R-:W-:Y:S02]  /*6350*/  IMAD.MOV.U32 R2, RZ, RZ, R4 ;  /* 0x000000ffff027224 */ /* 0x000fe400078e0004 */
[----:B------:R-:W-:Y:S01]  /*6360*/  IMAD.MOV.U32 R3, RZ, RZ, R5 ;  /* 0x000000ffff037224 */ /* 0x000fe200078e0005 */
[----:B------:R1:W4:Y:S04]  /*6370*/  SHFL.DOWN PT, R21, R8, 0x1, 0x1f ;  /* 0x08201f0008157f89 */ /* 0x00032800000e0000 */
[----:B------:R1:W1:Y:S01]  /*6380*/  SHFL.DOWN PT, R18, R9, 0x1, 0x1f ;  /* 0x08201f0009127f89 */ /* 0x00026200000e0000 */
[----:B0-----:R-:W-:-:S13]  /*6390*/  ISETP.GT.AND P0, PT, R14, 0x1e, PT ;  /* 0x0000001e0e00780c */ /* 0x001fda0003f04270 */
[----:B-1234-:R-:W-:Y:S05]  /*63a0*/  @P0 BRA `(.L_x_90) ;  /* 0x0000000000700947 */ /* 0x01efea0003800000 */
        /* <DEDUP_REMOVED lines=28> */
.L_x_90:
[----:B------:R-:W-:Y:S05]  /*6570*/  BSYNC.RECONVERGENT B1 ;  /* 0x0000000000017941 */ /* 0x000fea0003800200 */
.L_x_89:
        /* <DEDUP_REMOVED lines=17> */
[----:B------:R-:W-:Y:S01]  /*6690*/  FSEL R10, R8, R2, !P0 ;  /* 0x00000002080a7208 */ /* 0x000fe20004000000 */
[----:B---3--:R-:W-:Y:S01]  /*66a0*/  IMAD.MOV.U32 R8, RZ, RZ, R19 ;  /* 0x000000ffff087224 */ /* 0x008fe200078e0013 */
[----:B------:R-:W-:Y:S01]  /*66b0*/  FSEL R11, R9, R3, !P0 ;  /* 0x00000003090b7208 */ /* 0x000fe20004000000 */
[----:B----4-:R-:W-:-:S04]  /*66c0*/  IMAD.MOV.U32 R9, RZ, RZ, R16 ;  /* 0x000000ffff097224 */ /* 0x010fc800078e0010 */
        /* <DEDUP_REMOVED lines=18> */
.L_x_92:
[----:B------:R-:W-:Y:S05]  /*67f0*/  BSYNC.RECONVERGENT B1 ;  /* 0x0000000000017941 */ /* 0x000fea0003800200 */
.L_x_91:
        /* <DEDUP_REMOVED lines=39> */
.L_x_94:
[----:B------:R-:W-:Y:S05]  /*6a70*/  BSYNC.RECONVERGENT B1 ;  /* 0x0000000000017941 */ /* 0x000fea0003800200 */
.L_x_93:
        /* <DEDUP_REMOVED lines=39> */
.L_x_96:
[----:B------:R-:W-:Y:S05]  /*6cf0*/  BSYNC.RECONVERGENT B1 ;  /* 0x0000000000017941 */ /* 0x000fea0003800200 */
.L_x_95:
[----:B------:R-:W-:Y:S01]  /*6d00*/  ISETP.GT.AND P0, PT, R14, 0xf, PT ;  /* 0x0000000f0e00780c */ /* 0x000fe20003f04270 */
[----:B-1----:R1:W1:Y:S01]  /*6d10*/  SHFL.DOWN PT, R15, R4, 0x10, 0x1f ;  /* 0x0a001f00040f7f89 */ /* 0x00226200000e0000 */
[----:B------:R-:W-:Y:S01]  /*6d20*/  BSSY.RECONVERGENT B1, `(.L_x_97) ;  /* 0x0000025000017945 */ /* 0x000fe20003800200 */
[----:B------:R-:W-:Y:S02]  /*6d30*/  IMAD.MOV.U32 R12, RZ, RZ, R8 ;  /* 0x000000ffff0c7224 */ /* 0x000fe400078e0008 */
[----:B--2---:R2:W1:Y:S01]  /*6d40*/  SHFL.DOWN PT, R17, R5, 0x10, 0x1f ;  /* 0x0a001f0005117f89 */ /* 0x00446200000e0000 */
[----:B------:R-:W-:Y:S02]  /*6d50*/  IMAD.MOV.U32 R13, RZ, RZ, R9 ;  /* 0x000000ffff0d7224 */ /* 0x000fe400078e0009 */
[----:B------:R-:W-:Y:S01]  /*6d60*/  IMAD.MOV.U32 R2, RZ, RZ, R4 ;  /* 0x000000ffff027224 */ /* 0x000fe200078e0004 */
[----:B---3--:R2:W3:Y:S01]  /*6d70*/  SHFL.DOWN PT, R19, R8, 0x10, 0x1f ;  /* 0x0a001f0008137f89 */ /* 0x0084e200000e0000 */
[----:B0-----:R-:W-:-:S03]  /*6d80*/  IMAD.MOV.U32 R3, RZ, RZ, R5 ;  /* 0x000000ffff037224 */ /* 0x001fc600078e0005 */
[----:B----4-:R2:W0:Y:S01]  /*6d90*/  SHFL.DOWN PT, R16, R9, 0x10, 0x1f ;  /* 0x0a001f0009107f89 */ /* 0x01042200000e0000 */
[----:B------:R-:W-:Y:S05]  /*6da0*/  @P0 BRA `(.L_x_98) ;  /* 0x0000000000700947 */ /* 0x000fea0003800000 */
[----:B-1----:R-:W-:Y:S01]  /*6db0*/  IMAD.MOV.U32 R2, RZ, RZ, R15 ;  /* 0x000000ffff027224 */ /* 0x002fe200078e000f */
[----:B------:R-:W-:Y:S01]  /*6dc0*/  DADD R6, -RZ, -R4 ;  /* 0x00000000ff067229 */ /* 0x000fe20000000904 */
[----:B------:R-:W-:Y:S01]  /*6dd0*/  IMAD.MOV.U32 R3, RZ, RZ, R17 ;  /* 0x000000ffff037224 */ /* 0x000fe200078e0011 */
[----:B------:R-:W-:Y:S01]  /*6de0*/  DSETP.GEU.AND P0, PT, R4, RZ, PT ;  /* 0x000000ff0400722a */ /* 0x000fe20003f0e000 */
[----:B---3--:R-:W-:Y:S02]  /*6df0*/  IMAD.MOV.U32 R12, RZ, RZ, R19 ;  /* 0x000000ffff0c7224 */ /* 0x008fe400078e0013 */
[----:B0-----:R-:W-:Y:S02]  /*6e00*/  IMAD.MOV.U32 R13, RZ, RZ, R16 ;  /* 0x000000ffff0d7224 */ /* 0x001fe400078e0010 */
        /* <DEDUP_REMOVED lines=22> */
.L_x_98:
[----:B------:R-:W-:Y:S05]  /*6f70*/  BSYNC.RECONVERGENT B1 ;  /* 0x0000000000017941 */ /* 0x000fea0003800200 */
.L_x_97:
[----:B------:R-:W-:Y:S01]  /*6f80*/  ISETP.NE.AND P0, PT, R14, RZ, PT ;  /* 0x000000ff0e00720c */ /* 0x000fe20003f05270 */
[----:B------:R-:W-:-:S12]  /*6f90*/  BSSY.RECONVERGENT B1, `(.L_x_99) ;  /* 0x000000a000017945 */ /* 0x000fd80003800200 */
[----:B------:R-:W-:Y:S05]  /*6fa0*/  @P0 BRA `(.L_x_100) ;  /* 0x0000000000200947 */ /* 0x000fea0003800000 */
[----:B------:R-:W4:Y:S01]  /*6fb0*/  S2R R6, SR_CgaCtaId ;  /* 0x0000000000067919 */ /* 0x000f220000008800 */
[----:B--2---:R-:W-:Y:S02]  /*6fc0*/  MOV R5, 0x400 ;  /* 0x0000040000057802 */ /* 0x004fe40000000f00 */
[----:B-1----:R-:W-:-:S04]  /*6fd0*/  SHF.R.U32.HI R4, RZ, 0x1, R0 ;  /* 0x00000001ff047819 */ /* 0x002fc80000011600 */
[----:B------:R-:W-:Y:S02]  /*6fe0*/  LOP3.LUT R4, R4, 0x1f0, RZ, 0xc0, !PT ;  /* 0x000001f004047812 */ /* 0x000fe400078ec0ff */
[----:B----4-:R-:W-:-:S05]  /*6ff0*/  LEA R5, R6, R5, 0x18 ;  /* 0x0000000506057211 */ /* 0x010fca00078ec0ff */
[----:B------:R-:W-:-:S05]  /*7000*/  IMAD.IADD R5, R4, 0x1, R5 ;  /* 0x0000000104057824 */ /* 0x000fca00078e0205 */
[----:B------:R4:W-:Y:S04]  /*7010*/  STS.64 [R5+0x10], R12 ;  /* 0x0000100c05007388 */ /* 0x0009e80000000a00 */
[----:B------:R4:W-:Y:S02]  /*7020*/  STS.64 [R5+0x8], R2 ;  /* 0x0000080205007388 */ /* 0x0009e40000000a00 */
.L_x_100:
[----:B------:R-:W-:Y:S05]  /*7030*/  BSYNC.RECONVERGENT B1 ;  /* 0x0000000000017941 */ /* 0x000fea0003800200 */
.L_x_99:
[----:B------:R-:W-:Y:S01]  /*7040*/  BAR.SYNC.DEFER_BLOCKING 0x0 ;  /* 0x0000000000007b1d */ /* 0x000fe20000010000 */
[----:B------:R-:W-:-:S13]  /*7050*/  ISETP.NE.AND P1, PT, R0, RZ, PT ;  /* 0x000000ff0000720c */ /* 0x000fda0003f25270 */
[----:B------:R-:W-:Y:S05]  /*7060*/  @P1 BRA `(.L_x_34) ;  /* 0x0000000c006c1947 */ /* 0x000fea0003800000 */
[----:B--2-4-:R-:W2:Y:S01]  /*7070*/  S2R R5, SR_CgaCtaId ;  /* 0x0000000000057919 */ /* 0x014ea20000008800 */
[----:B------:R-:W-:Y:S01]  /*7080*/  MOV R0, 0x400 ;  /* 0x0000040000007802 */ /* 0x000fe20000000f00 */
[----:B-1----:R-:W-:Y:S01]  /*7090*/  DADD R14, -RZ, -R2 ;  /* 0x00000000ff0e7229 */ /* 0x002fe20000000902 */
[----:B------:R-:W-:Y:S01]  /*70a0*/  BSSY.RECONVERGENT B1, `(.L_x_101) ;  /* 0x0000020000017945 */ /* 0x000fe20003800200 */
[----:B------:R-:W-:-:S08]  /*70b0*/  DSETP.GEU.AND P2, PT, R2, RZ, PT ;  /* 0x000000ff0200722a */ /* 0x000fd00003f4e000 */
[----:B------:R-:W-:Y:S02]  /*70c0*/  FSEL R14, R14, R2, !P2 ;  /* 0x000000020e0e7208 */ /* 0x000fe40005000000 */
[----:B------:R-:W-:Y:S02]  /*70d0*/  FSEL R15, R15, R3, !P2 ;  /* 0x000000030f0f7208 */ /* 0x000fe40005000000 */
[----:B--2---:R-:W-:-:S05]  /*70e0*/  LEA R0, R5, R0, 0x18 ;  /* 0x0000000005007211 */ /* 0x004fca00078ec0ff */
[----:B------:R-:W0:Y:S04]  /*70f0*/  LDS.64 R22, [R0+0x18] ;  /* 0x0000180000167984 */ /* 0x000e280000000a00 */
[----:B------:R-:W1:Y:S04]  /*7100*/  LDS.128 R8, [R0+0x20] ;  /* 0x0000200000087984 */ /* 0x000e680000000c00 */
[----:B------:R2:W4:Y:S01]  /*7110*/  LDS.128 R4, [R0+0x30] ;  /* 0x0000300000047984 */ /* 0x0005220000000c00 */
[----:B0-----:R-:W-:Y:S02]  /*7120*/  DADD R16, -RZ, -R22 ;  /* 0x00000000ff107229 */ /* 0x001fe40000000916 */
[----:B------:R-:W-:Y:S01]  /*7130*/  DSETP.GEU.AND P0, PT, R22, RZ, PT ;  /* 0x000000ff1600722a */ /* 0x000fe20003f0e000 */
[----:B-1----:R-:W-:-:S02]  /*7140*/  IMAD.MOV.U32 R21, RZ, RZ, R8 ;  /* 0x000000ffff157224 */ /* 0x002fc400078e0008 */
[----:B---3--:R-:W-:-:S05]  /*7150*/  IMAD.MOV.U32 R19, RZ, RZ, R9 ;  /* 0x000000ffff137224 */ /* 0x008fca00078e0009 */
[----:B------:R-:W-:Y:S01]  /*7160*/  FSEL R24, R16, R22, !P0 ;  /* 0x0000001610187208 */ /* 0x000fe20004000000 */
[----:B------:R-:W-:Y:S01]  /*7170*/  IMAD.MOV.U32 R16, RZ, RZ, R22 ;  /* 0x000000ffff107224 */ /* 0x000fe200078e0016 */
[----:B------:R-:W-:Y:S01]  /*7180*/  FSEL R25, R17, R23, !P0 ;  /* 0x0000001711197208 */ /* 0x000fe20004000000 */
[----:B------:R-:W-:-:S05]  /*7190*/  IMAD.MOV.U32 R17, RZ, RZ, R23 ;  /* 0x000000ffff117224 */ /* 0x000fca00078e0017 */
[----:B------:R-:W-:-:S14]  /*71a0*/  DSETP.GEU.AND P0, PT, R14, R24, PT ;  /* 0x000000180e00722a */ /* 0x000fdc0003f0e000 */
[----:B--2-4-:R-:W-:Y:S05]  /*71b0*/  @!P0 BRA `(.L_x_102) ;  /* 0x0000000000388947 */ /* 0x014fea0003800000 */
        /* <DEDUP_REMOVED lines=14> */
.L_x_102:
[----:B------:R-:W-:Y:S05]  /*72a0*/  BSYNC.RECONVERGENT B1 ;  /* 0x0000000000017941 */ /* 0x000fea0003800200 */
.L_x_101:
        /* <DEDUP_REMOVED lines=30> */
.L_x_104:
[----:B------:R-:W-:Y:S05]  /*7490*/  BSYNC.RECONVERGENT B1 ;  /* 0x0000000000017941 */ /* 0x000fea0003800200 */
.L_x_103:
        /* <DEDUP_REMOVED lines=30> */
.L_x_106:
[----:B------:R-:W-:Y:S05]  /*7680*/  BSYNC.RECONVERGENT B1 ;  /* 0x0000000000017941 */ /* 0x000fea0003800200 */
.L_x_105:
        /* <DEDUP_REMOVED lines=30> */
.L_x_108:
[----:B------:R-:W-:Y:S05]  /*7870*/  BSYNC.RECONVERGENT B1 ;  /* 0x0000000000017941 */ /* 0x000fea0003800200 */
.L_x_107:
        /* <DEDUP_REMOVED lines=31> */
.L_x_110:
[----:B------:R-:W-:Y:S05]  /*7a70*/  BSYNC.RECONVERGENT B1 ;  /* 0x0000000000017941 */ /* 0x000fea0003800200 */
.L_x_109:
        /* <DEDUP_REMOVED lines=30> */
.L_x_112:
[----:B------:R-:W-:Y:S05]  /*7c60*/  BSYNC.RECONVERGENT B1 ;  /* 0x0000000000017941 */ /* 0x000fea0003800200 */
.L_x_111:
        /* <DEDUP_REMOVED lines=27> */
.L_x_34:
[----:B------:R-:W-:Y:S05]  /*7e20*/  BSYNC.RECONVERGENT B0 ;  /* 0x0000000000007941 */ /* 0x000fea0003800200 */
.L_x_1:
[----:B------:R-:W-:Y:S05]  /*7e30*/  @P1 EXIT ;  /* 0x000000000000194d */ /* 0x000fea0003800000 */
[----:B012-4-:R-:W0:Y:S02]  /*7e40*/  LDC.64 R4, c[0x0][0x388] ;  /* 0x0000e200ff047b82 */ /* 0x017e240000000a00 */
[----:B0-----:R-:W-:Y:S04]  /*7e50*/  STG.E.64 desc[UR8][R4.64], R2 ;  /* 0x0000000204007986 */ /* 0x001fe8000c101b08 */
[----:B------:R-:W-:Y:S01]  /*7e60*/  STG.E.64 desc[UR8][R4.64+0x8], R12 ;  /* 0x0000080c04007986 */ /* 0x000fe2000c101b08 */
[----:B------:R-:W-:Y:S05]  /*7e70*/  EXIT ;  /* 0x000000000000794d */ /* 0x000fea0003800000 */
.L_x_113:
        /* <DEDUP_REMOVED lines=16> */
.L_x_734:


//--------------------- .text._ZN6thrust24THRUST_300001_SM_1000_NS8cuda_cub4core6detail13_kernel_agentINS1_8__reduce10DrainAgentIlEEJN3cub18CUB_300001_SM_10009GridQueueIyEElEEEvDpT0_ --------------------------
	.section	.text._ZN6thrust24THRUST_300001_SM_1000_NS8cuda_cub4core6detail13_kernel_agentINS1_8__reduce10DrainAgentIlEEJN3cub18CUB_300001_SM_10009GridQueueIyEElEEEvDpT0_,"ax",@progbits
	.align	128
        .global         _ZN6thrust24THRUST_300001_SM_1000_NS8cuda_cub4core6detail13_kernel_agentINS1_8__reduce10DrainAgentIlEEJN3cub18CUB_300001_SM_10009GridQueueIyEElEEEvDpT0_
        .type           _ZN6thrust24THRUST_300001_SM_1000_NS8cuda_cub4core6detail13_kernel_agentINS1_8__reduce10DrainAgentIlEEJN3cub18CUB_300001_SM_10009GridQueueIyEElEEEvDpT0_,@function
        .size           _ZN6thrust24THRUST_300001_SM_1000_NS8cuda_cub4core6detail13_kernel_agentINS1_8__reduce10DrainAgentIlEEJN3cub18CUB_300001_SM_10009GridQueueIyEElEEEvDpT0_,(.L_x_735 - _ZN6thrust24THRUST_300001_SM_1000_NS8cuda_cub4core6detail13_kernel_agentINS1_8__reduce10DrainAgentIlEEJN3cub18CUB_300001_SM_10009GridQueueIyEElEEEvDpT0_)
        .other          _ZN6thrust24THRUST_300001_SM_1000_NS8cuda_cub4core6detail13_kernel_agentINS1_8__reduce10DrainAgentIlEEJN3cub18CUB_300001_SM_10009GridQueueIyEElEEEvDpT0_,@"STO_CUDA_ENTRY STV_DEFAULT"
_ZN6thrust24THRUST_300001_SM_1000_NS8cuda_cub4core6detail13_kernel_agentINS1_8__reduce10DrainAgentIlEEJN3cub18CUB_300001_SM_10009GridQueueIyEElEEEvDpT0_:
.text._ZN6thrust24THRUST_300001_SM_1000_NS8cuda_cub4core6detail13_kernel_agentINS1_8__reduce10DrainAgentIlEEJN3cub18CUB_300001_SM_10009GridQueueIyEElEEEvDpT0_:
[----:B------:R-:W-:Y:S08]  /*0000*/  LDC R1, c[0x0][0x37c] ;  /* 0x0000df00ff017b82 */ /* 0x000ff00000000800 */
[----:B------:R-:W0:Y:S01]  /*0010*/  LDC.64 R2, c[0x0][0x380] ;  /* 0x0000e000ff027b82 */ /* 0x000e220000000a00 */
[----:B------:R-:W0:Y:S07]  /*0020*/  LDCU.64 UR4, c[0x0][0x358] ;  /* 0x00006b00ff0477ac */ /* 0x000e2e0008000a00 */
[----:B------:R-:W1:Y:S01]  /*0030*/  LDC.64 R4, c[0x0][0x388] ;  /* 0x0000e200ff047b82 */ /* 0x000e620000000a00 */
[----:B0-----:R-:W-:Y:S04]  /*0040*/  STG.E.64 desc[UR4][R2.64+0x8], RZ ;  /* 0x000008ff02007986 */ /* 0x001fe8000c101b04 */
[----:B-1----:R-:W-:Y:S01]  /*0050*/  STG.E.64 desc[UR4][R2.64], R4 ;  /* 0x0000000402007986 */ /* 0x002fe2000c101b04 */
[----:B------:R-:W-:Y:S05]  /*0060*/  EXIT ;  /* 0x000000000000794d */ /* 0x000fea0003800000 */
.L_x_114:
        /* <DEDUP_REMOVED lines=9> */
.L_x_735:


//--------------------- .text._ZN6thrust24THRUST_300001_SM_1000_NS8cuda_cub4core6detail13_kernel_agentINS1_8__reduce11ReduceAgentINS0_12zip_iteratorIN4cuda3std3__45tupleIJNS0_10device_ptrIdEENS0_17counting_iteratorIlNS0_11use_defaultESF_SF_EEEEEEEPNSB_IJdlEEESJ_lNS1_9__extrema9arg_max_fIdl10comparatorEEEEJSI_SK_lN3cub18CUB_300001_SM_100013GridEvenShareIlEENSR_9GridQueueIyEESO_EEEvDpT0_ --------------------------
	.section	.text._ZN6thrust24THRUST_300001_SM_1000_NS8cuda_cub4core6detail13_kernel_agentINS1_8__reduce11ReduceAgentINS0_12zip_iteratorIN4cuda3std3__45tupleIJNS0_10device_ptrIdEENS0_17counting_iteratorIlNS0_11use_defaultESF_SF_EEEEEEEPNSB_IJdlEEESJ_lNS1_9__extrema9arg_max_fIdl10comparatorEEEEJSI_SK_lN3cub18CUB_300001_SM_100013GridEvenShareIlEENSR_9GridQueueIyEESO_EEEvDpT0_,"ax",@progbits
	.align	128
        .global         _ZN6thrust24THRUST_300001_SM_1000_NS8cuda_cub4core6detail13_kernel_agentINS1_8__reduce11ReduceAgentINS0_12zip_iteratorIN4cuda3std3__45tupleIJNS0_10device_ptrIdEENS0_17counting_iteratorIlNS0_11use_defaultESF_SF_EEEEEEEPNSB_IJdlEEESJ_lNS1_9__extrema9arg_max_fIdl10comparatorEEEEJSI_SK_lN3cub18CUB_300001_SM_100013GridEvenShareIlEENSR_9GridQueueIyEESO_EEEvDpT0_
        .type           _ZN6thrust24THRUST_300001_SM_1000_NS8cuda_cub4core6detail13_kernel_agentINS1_8__reduce11ReduceAgentINS0_12zip_iteratorIN4cuda3std3__45tupleIJNS0_10device_ptrIdEENS0_17counting_iteratorIlNS0_11use_defaultESF_SF_EEEEEEEPNSB_IJdlEEESJ_lNS1_9__extrema9arg_max_fIdl10comparatorEEEEJSI_SK_lN3cub18CUB_300001_SM_100013GridEvenShareIlEENSR_9GridQueueIyEESO_EEEvDpT0_,@function
        .size           _ZN6thrust24THRUST_300001_SM_1000_NS8cuda_cub4core6detail13_kernel_agentINS1_8__reduce11ReduceAgentINS0_12zip_iteratorIN4cuda3std3__45tupleIJNS0_10device_ptrIdEENS0_17counting_iteratorIlNS0_11use_defaultESF_SF_EEEEEEEPNSB_IJdlEEESJ_lNS1_9__extrema9arg_max_fIdl10comparatorEEEEJSI_SK_lN3cub18CUB_300001_SM_100013GridEvenShareIlEENSR_9GridQueueIyEESO_EEEvDpT0_,(.L_x_736 - _ZN6thrust24THRUST_300001_SM_1000_NS8cuda_cub4core6detail13_kernel_agentINS1_8__reduce11ReduceAgentINS0_12zip_iteratorIN4cuda3std3__45tupleIJNS0_10device_ptrIdEENS0_17counting_iteratorIlNS0_11use_defaultESF_SF_EEEEEEEPNSB_IJdlEEESJ_lNS1_9__extrema9arg_max_fIdl10comparatorEEEEJSI_SK_lN3cub18CUB_300001_SM_100013GridEvenShareIlEENSR_9GridQueueIyEESO_EEEvDpT0_)
        .other          _ZN6thrust24THRUST_300001_SM_1000_NS8cuda_cub4core6detail13_kernel_agentINS1_8__reduce11ReduceAgentINS0_12zip_iteratorIN4cuda3std3__45tupleIJNS0_10device_ptrIdEENS0_17counting_iteratorIlNS0_11use_defaultESF_SF_EEEEEEEPNSB_IJdlEEESJ_lNS1_9__extrema9arg_max_fIdl10comparatorEEEEJSI_SK_lN3cub18CUB_300001_SM_100013GridEvenShareIlEENSR_9GridQueueIyEESO_EEEvDpT0_,@"STO_CUDA_ENTRY STV_DEFAULT"
_ZN6thrust24THRUST_300001_SM_1000_NS8cuda_cub4core6detail13_kernel_agentINS1_8__reduce11ReduceAgentINS0_12zip_iteratorIN4cuda3std3__45tupleIJNS0_10device_ptrIdEENS0_17counting_iteratorIlNS0_11use_defaultESF_SF_EEEEEEEPNSB_IJdlEEESJ_lNS1_9__extrema9arg_max_fIdl10comparatorEEEEJSI_SK_lN3cub18CUB_300001_SM_100013GridEvenShareIlEENSR_9GridQueueIyEESO_EEEvDpT0_:
.text._ZN6thrust24THRUST_300001_SM_1000_NS8cuda_cub4core6detail13_kernel_agentINS1_8__reduce11ReduceAgentINS0_12zip_iteratorIN4cuda3std3__45tupleIJNS0_10device_ptrIdEENS0_17counting_iteratorIlNS0_11use_defaultESF_SF_EEEEEEEPNSB_IJdlEEESJ_lNS1_9__extrema9arg_max_fIdl10comparatorEEEEJSI_SK_lN3cub18CUB_300001_SM_100013GridEvenShareIlEENSR_9GridQueueIyEESO_EEEvDpT0_:
[----:B------:R-:W-:Y:S01]  /*0000*/  LDC R1, c[0x0][0x37c] ;  /* 0x0000df00ff017b82 */ /* 0x000fe20000000800 */
[----:B------:R-:W0:Y:S01]  /*0010*/  S2R R0, SR_CTAID.X ;  /* 0x0000000000007919 */ /* 0x000e220000002500 */
[----:B------:R-:W1:Y:S01]  /*0020*/  LDCU.64 UR4, c[0x0][0x398] ;  /* 0x00007300ff0477ac */ /* 0x000e620008000a00 */
[----:B------:R-:W-:Y:S01]  /*0030*/  BSSY.RECONVERGENT B0, `(.L_x_115) ;  /* 0x000083b000007945 */ /* 0x000fe20003800200 */
[----:B------:R-:W2:Y:S01]  /*0040*/  LDCU UR6, c[0x0][0x370] ;  /* 0x00006e00ff0677ac */ /* 0x000ea20008000800 */
[----:B------:R-:W3:Y:S01]  /*0050*/  LDCU.64 UR10, c[0x0][0x358] ;  /* 0x00006b00ff0a77ac */ /* 0x000ee20008000a00 */
[----:B-1----:R-:W-:Y:S02]  /*0060*/  IMAD.U32 R25, RZ, RZ, UR4 ;  /* 0x00000004ff197e24 */ /* 0x002fe4000f8e00ff */
[----:B------:R-:W-:Y:S01]  /*0070*/  IMAD.U32 R18, RZ, RZ, UR5 ;  /* 0x00000005ff127e24 */ /* 0x000fe2000f8e00ff */
[----:B--2---:R-:W-:Y:S01]  /*0080*/  UIMAD UR6, UR6, 0x500, URZ ;  /* 0x00000500060678a4 */ /* 0x004fe2000f8e02ff */
[----:B0-----:R-:W-:-:S05]  /*0090*/  IMAD R7, R0, 0x500, RZ ;  /* 0x0000050000077824 */ /* 0x001fca00078e02ff */
[----:B------:R-:W-:-:S04]  /*00a0*/  IADD3 R2, P1, PT, R7, 0x500, RZ ;  /* 0x0000050007027810 */ /* 0x000fc80007f3e0ff */
[----:B------:R-:W-:Y:S01]  /*00b0*/  ISETP.GT.U32.AND P0, PT, R2, R25, PT ;  /* 0x000000190200720c */ /* 0x000fe20003f04070 */
[----:B------:R-:W-:-:S05]  /*00c0*/  IMAD.X R3, RZ, RZ, RZ, P1 ;  /* 0x000000ffff037224 */ /* 0x000fca00008e06ff */
[----:B------:R-:W-:-:S13]  /*00d0*/  ISETP.GT.AND.EX P0, PT, R3, R18, PT, P0 ;  /* 0x000000120300720c */ /* 0x000fda0003f04300 */
[----:B---3--:R-:W-:Y:S05]  /*00e0*/  @!P0 BRA `(.L_x_116) ;  /* 0x0000004800848947 */ /* 0x008fea0003800000 */
[----:B------:R-:W0:Y:S01]  /*00f0*/  S2R R24, SR_TID.X ;  /* 0x0000000000187919 */ /* 0x000e220000002100 */
[----:B------:R-:W-:Y:S01]  /*0100*/  IMAD.IADD R6, R25, 0x1, -R7 ;  /* 0x0000000119067824 */ /* 0x000fe200078e0a07 */
[----:B------:R-:W-:Y:S01]  /*0110*/  BSSY.RECONVERGENT B1, `(.L_x_117) ;  /* 0x000000f000017945 */ /* 0x000fe20003800200 */
[----:B------:R-:W-:Y:S02]  /*0120*/  CS2R R28, SRZ ;  /* 0x00000000001c7805 */ /* 0x000fe4000001ff00 */
[----:B------:R-:W-:Y:S02]  /*0130*/  CS2R R2, SRZ ;  /* 0x0000000000027805 */ /* 0x000fe4000001ff00 */
[----:B0-----:R-:W-:Y:S01]  /*0140*/  ISETP.GE.AND P0, PT, R24, R6, PT ;  /* 0x000000061800720c */ /* 0x001fe20003f06270 */
[----:B------:R-:W-:-:S12]  /*0150*/  IMAD.MOV.U32 R12, RZ, RZ, R24 ;  /* 0x000000ffff0c7224 */ /* 0x000fd800078e0018 */
[----:B------:R-:W-:Y:S05]  /*0160*/  @P0 BRA `(.L_x_118) ;  /* 0x0000000000240947 */ /* 0x000fea0003800000 */
[----:B------:R-:W0:Y:S01]  /*0170*/  LDCU.128 UR4, c[0x0][0x380] ;  /* 0x00007000ff0477ac */ /* 0x000e220008000c00 */
[----:B------:R-:W-:-:S05]  /*0180*/  IADD3 R29, P0, PT, R7, R24, RZ ;  /* 0x00000018071d7210 */ /* 0x000fca0007f1e0ff */
[----:B------:R-:W-:Y:S01]  /*0190*/  IMAD.X R28, RZ, RZ, RZ, P0 ;  /* 0x000000ffff1c7224 */ /* 0x000fe200000e06ff */
[----:B0-----:R-:W-:-:S04]  /*01a0*/  LEA R2, P1, R29, UR4, 0x3 ;  /* 0x000000041d027c11 */ /* 0x001fc8000f8218ff */
[----:B------:R-:W-:-:S06]  /*01b0*/  LEA.HI.X R3, R29, UR5, R28, 0x3, P1 ;  /* 0x000000051d037c11 */ /* 0x000fcc00088f1c1c */
[----:B------:R-:W5:Y:S01]  /*01c0*/  LDG.E.64 R2, desc[UR10][R2.64] ;  /* 0x0000000a02027981 */ /* 0x000f62000c1e1b00 */
[----:B------:R-:W-:Y:S01]  /*01d0*/  IADD3 R29, P0, PT, R29, UR6, RZ ;  /* 0x000000061d1d7c10 */ /* 0x000fe2000ff1e0ff */
[----:B------:R-:W-:-:S03]  /*01e0*/  VIADD R12, R24, 0x100 ;  /* 0x00000100180c7836 */ /* 0x000fc60000000000 */
[----:B------:R-:W-:-:S09]  /*01f0*/  IADD3.X R28, PT, PT, R28, UR7, RZ, P0, !PT ;  /* 0x000000071c1c7c10 */ /* 0x000fd200087fe4ff */
.L_x_118:
[----:B------:R-:W-:Y:S05]  /*0200*/  BSYNC.RECONVERGENT B1 ;  /* 0x0000000000017941 */ /* 0x000fea0003800200 */
.L_x_117:
[----:B------:R-:W-:Y:S01]  /*0210*/  ISETP.GE.AND P0, PT, R12, R6, PT ;  /* 0x000000060c00720c */ /* 0x000fe20003f06270 */
[----:B------:R-:W-:-:S12]  /*0220*/  BSSY.RECONVERGENT B1, `(.L_x_119) ;  /* 0x00000d7000017945 */ /* 0x000fd80003800200 */
[----:B------:R-:W-:Y:S05]  /*0230*/  @P0 BRA `(.L_x_120) ;  /* 0x0000000c00540947 */ /* 0x000fea0003800000 */
[----:B------:R-:W-:Y:S01]  /*0240*/  LOP3.LUT R4, RZ, R12, RZ, 0x33, !PT ;  /* 0x0000000cff047212 */ /* 0x000fe200078e33ff */
[----:B------:R-:W-:Y:S03]  /*0250*/  BSSY.RECONVERGENT B2, `(.L_x_121) ;  /* 0x000003c000027945 */ /* 0x000fe60003800200 */
[----:B------:R-:W-:-:S04]  /*0260*/  IADD3 R25, PT, PT, -R7, R25, R4 ;  /* 0x0000001907197210 */ /* 0x000fc80007ffe104 */
[----:B------:R-:W-:-:S04]  /*0270*/  LOP3.LUT R4, R25, 0x300, RZ, 0xc0, !PT ;  /* 0x0000030019047812 */ /* 0x000fc800078ec0ff */
[----:B------:R-:W-:-:S13]  /*0280*/  ISETP.NE.AND P0, PT, R4, 0x300, PT ;  /* 0x000003000400780c */ /* 0x000fda0003f05270 */
[----:B------:R-:W-:Y:S05]  /*0290*/  @!P0 BRA `(.L_x_122) ;  /* 0x0000000000dc8947 */ /* 0x000fea0003800000 */
[----:B------:R-:W0:Y:S01]  /*02a0*/  LDCU.128 UR4, c[0x0][0x380] ;  /* 0x00007000ff0477ac */ /* 0x000e220008000c00 */
[----:B------:R-:W-:Y:S02]  /*02b0*/  IADD3 R17, P0, PT, R7, R12, RZ ;  /* 0x0000000c07117210 */ /* 0x000fe40007f1e0ff */
[----:B------:R-:W-:-:S03]  /*02c0*/  LEA.HI R4, R25, 0x1, RZ, 0x18 ;  /* 0x0000000119047811 */ /* 0x000fc600078fc0ff */
[----:B------:R-:W-:Y:S01]  /*02d0*/  IMAD.X R8, RZ, RZ, RZ, P0 ;  /* 0x000000ffff087224 */ /* 0x000fe200000e06ff */
[----:B------:R-:W-:-:S05]  /*02e0*/  LOP3.LUT R4, R4, 0x3, RZ, 0xc0, !PT ;  /* 0x0000000304047812 */ /* 0x000fca00078ec0ff */
[----:B------:R-:W-:Y:S01]  /*02f0*/  IMAD.MOV R13, RZ, RZ, -R4 ;  /* 0x000000ffff0d7224 */ /* 0x000fe200078e0a04 */
[C---:B0-----:R-:W-:Y:S02]  /*0300*/  IADD3 R18, P1, PT, R17.reuse, UR6, RZ ;  /* 0x0000000611127c10 */ /* 0x041fe4000ff3e0ff */
[C---:B------:R-:W-:Y:S02]  /*0310*/  LEA R16, P2, R17.reuse, UR4, 0x3 ;  /* 0x0000000411107c11 */ /* 0x040fe4000f8418ff */
[----:B------:R-:W-:Y:S02]  /*0320*/  IADD3.X R19, PT, PT, R8, UR7, RZ, P1, !PT ;  /* 0x0000000708137c10 */ /* 0x000fe40008ffe4ff */
[----:B------:R-:W-:-:S09]  /*0330*/  LEA.HI.X R17, R17, UR5, R8, 0x3, P2 ;  /* 0x0000000511117c11 */ /* 0x000fd200090f1c08 */
.L_x_125:
[----:B------:R-:W-:Y:S02]  /*0340*/  IMAD.MOV.U32 R4, RZ, RZ, R16 ;  /* 0x000000ffff047224 */ /* 0x000fe400078e0010 */
[----:B------:R-:W-:-:S06]  /*0350*/  IMAD.MOV.U32 R5, RZ, RZ, R17 ;  /* 0x000000ffff057224 */ /* 0x000fcc00078e0011 */
[----:B------:R-:W2:Y:S01]  /*0360*/  LDG.E.64 R4, desc[UR10][R4.64] ;  /* 0x0000000a04047981 */ /* 0x000ea2000c1e1b00 */
[----:B-----5:R-:W-:Y:S01]  /*0370*/  DADD R8, -RZ, -R2 ;  /* 0x00000000ff087229 */ /* 0x020fe20000000902 */
[----:B------:R-:W-:Y:S01]  /*0380*/  VIADD R13, R13, 0x1 ;  /* 0x000000010d0d7836 */ /* 0x000fe20000000000 */
[----:B------:R-:W-:Y:S01]  /*0390*/  DSETP.GEU.AND P0, PT, R2, RZ, PT ;  /* 0x000000ff0200722a */ /* 0x000fe20003f0e000 */
[----:B------:R-:W-:Y:S01]  /*03a0*/  BSSY.RECONVERGENT B3, `(.L_x_123) ;  /* 0x0000021000037945 */ /* 0x000fe20003800200 */
[----:B------:R-:W-:Y:S01]  /*03b0*/  IMAD.MOV.U32 R21, RZ, RZ, R29 ;  /* 0x000000ffff157224 */ /* 0x000fe200078e001d */
[----:B------:R-:W-:Y:S01]  /*03c0*/  IADD3 R16, P3, PT, R16, 0x800, RZ ;  /* 0x0000080010107810 */ /* 0x000fe20007f7e0ff */
[----:B------:R-:W-:Y:S01]  /*03d0*/  IMAD.MOV.U32 R20, RZ, RZ, R28 ;  /* 0x000000ffff147224 */ /* 0x000fe200078e001c */
[----:B------:R-:W-:Y:S01]  /*03e0*/  ISETP.NE.AND P2, PT, R13, RZ, PT ;  /* 0x000000ff0d00720c */ /* 0x000fe20003f45270 */
[----:B------:R-:W-:Y:S02]  /*03f0*/  IMAD.MOV.U32 R29, RZ, RZ, R18 ;  /* 0x000000ffff1d7224 */ /* 0x000fe400078e0012 */
[----:B------:R-:W-:Y:S01]  /*0400*/  FSEL R8, R8, R2, !P0 ;  /* 0x0000000208087208 */ /* 0x000fe20004000000 */
[----:B------:R-:W-:Y:S01]  /*0410*/  IMAD.MOV.U32 R28, RZ, RZ, R19 ;  /* 0x000000ffff1c7224 */ /* 0x000fe200078e0013 */
[----:B------:R-:W-:Y:S01]  /*0420*/  FSEL R9, R9, R3, !P0 ;  /* 0x0000000309097208 */ /* 0x000fe20004000000 */
[----:B--2---:R-:W-:-:S02]  /*0430*/  DADD R10, -RZ, -R4 ;  /* 0x00000000ff0a7229 */ /* 0x004fc40000000904 */
[----:B------:R-:W-:-:S08]  /*0440*/  DSETP.GEU.AND P1, PT, R4, RZ, PT ;  /* 0x000000ff0400722a */ /* 0x000fd00003f2e000 */
[----:B------:R-:W-:Y:S01]  /*0450*/  FSEL R14, R10, R4, !P1 ;  /* 0x000000040a0e7208 */ /* 0x000fe20004800000 */
[----:B------:R-:W-:Y:S01]  /*0460*/  IMAD.MOV.U32 R10, RZ, RZ, R2 ;  /* 0x000000ffff0a7224 */ /* 0x000fe200078e0002 */
[----:B------:R-:W-:Y:S01]  /*0470*/  FSEL R15, R11, R5, !P1 ;  /* 0x000000050b0f7208 */ /* 0x000fe20004800000 */
[----:B------:R-:W-:Y:S02]  /*0480*/  IMAD.MOV.U32 R11, RZ, RZ, R3 ;  /* 0x000000ffff0b7224 */ /* 0x000fe400078e0003 */
[----:B------:R-:W-:Y:S02]  /*0490*/  IMAD.MOV.U32 R2, RZ, RZ, R4 ;  /* 0x000000ffff027224 */ /* 0x000fe400078e0004 */
[----:B------:R-:W-:Y:S01]  /*04a0*/  IMAD.MOV.U32 R3, RZ, RZ, R5 ;  /* 0x000000ffff037224 */ /* 0x000fe200078e0005 */
        /* <DEDUP_REMOVED lines=16> */
.L_x_124:
[----:B------:R-:W-:Y:S05]  /*05b0*/  BSYNC.RECONVERGENT B3 ;  /* 0x0000000000037941 */ /* 0x000fea0003800200 */
.L_x_123:
[----:B------:R-:W-:Y:S01]  /*05c0*/  IADD3 R18, P0, PT, R18, 0x100, RZ ;  /* 0x0000010012127810 */ /* 0x000fe20007f1e0ff */
[----:B------:R-:W-:Y:S02]  /*05d0*/  VIADD R12, R12, 0x100 ;  /* 0x000001000c0c7836 */ /* 0x000fe40000000000 */
[----:B------:R-:W-:Y:S02]  /*05e0*/  IMAD.X R17, RZ, RZ, R17, P3 ;  /* 0x000000ffff117224 */ /* 0x000fe400018e0611 */
[----:B------:R-:W-:Y:S01]  /*05f0*/  IMAD.X R19, RZ, RZ, R19, P0 ;  /* 0x000000ffff137224 */ /* 0x000fe200000e0613 */
[----:B------:R-:W-:Y:S07]  /*0600*/  @P2 BRA `(.L_x_125) ;  /* 0xfffffffc004c2947 */ /* 0x000fee000383ffff */
.L_x_122:
[----:B------:R-:W-:Y:S05]  /*0610*/  BSYNC.RECONVERGENT B2 ;  /* 0x0000000000027941 */ /* 0x000fea0003800200 */
.L_x_121:
[----:B------:R-:W-:-:S13]  /*0620*/  ISETP.GE.U32.AND P0, PT, R25, 0x300, PT ;  /* 0x000003001900780c */ /* 0x000fda0003f06070 */
[----:B------:R-:W-:Y:S05]  /*0630*/  @!P0 BRA `(.L_x_120) ;  /* 0x0000000800548947 */ /* 0x000fea0003800000 */
[----:B------:R-:W-:-:S07]  /*0640*/  VIADD R25, R12, 0x200 ;  /* 0x000002000c197836 */ /* 0x000fce0000000000 */
.L_x_134:
[----:B------:R-:W0:Y:S01]  /*0650*/  LDC.64 R22, c[0x0][0x380] ;  /* 0x0000e000ff167b82 */ /* 0x000e220000000a00 */
[----:B------:R-:W-:-:S05]  /*0660*/  VIADD R4, R25, 0xfffffe00 ;  /* 0xfffffe0019047836 */ /* 0x000fca0000000000 */
[----:B------:R-:W-:Y:S02]  /*0670*/  IADD3 R27, P0, PT, R7, R4, RZ ;  /* 0x00000004071b7210 */ /* 0x000fe40007f1e0ff */
[----:B------:R-:W1:Y:S02]  /*0680*/  LDC.64 R12, c[0x0][0x388] ;  /* 0x0000e200ff0c7b82 */ /* 0x000e640000000a00 */
[----:B------:R-:W-:Y:S02]  /*0690*/  LEA.HI.X.SX32 R26, R4, RZ, 0x1, P0 ;  /* 0x000000ff041a7211 */ /* 0x000fe400000f0eff */
[----:B0-----:R-:W-:-:S04]  /*06a0*/  LEA R22, P0, R27, R22, 0x3 ;  /* 0x000000161b167211 */ /* 0x001fc800078018ff */
[----:B------:R-:W-:-:S05]  /*06b0*/  LEA.HI.X R23, R27, R23, R26, 0x3, P0 ;  /* 0x000000171b177211 */ /* 0x000fca00000f1c1a */
[----:B------:R-:W2:Y:S04]  /*06c0*/  LDG.E.64 R16, desc[UR10][R22.64] ;  /* 0x0000000a16107981 */ /* 0x000ea8000c1e1b00 */
[----:B------:R-:W3:Y:S01]  /*06d0*/  LDG.E.64 R4, desc[UR10][R22.64+0x800] ;  /* 0x0008000a16047981 */ /* 0x000ee2000c1e1b00 */
[----:B-----5:R-:W-:Y:S02]  /*06e0*/  DADD R14, -RZ, -R2 ;  /* 0x00000000ff0e7229 */ /* 0x020fe40000000902 */
[----:B------:R-:W-:Y:S01]  /*06f0*/  DSETP.GEU.AND P0, PT, R2, RZ, PT ;  /* 0x000000ff0200722a */ /* 0x000fe20003f0e000 */
[----:B------:R-:W5:Y:S01]  /*0700*/  LDG.E.64 R8, desc[UR10][R22.64+0x1000] ;  /* 0x0010000a16087981 */ /* 0x000f62000c1e1b00 */
[----:B------:R-:W-:Y:S03]  /*0710*/  BSSY.RECONVERGENT B2, `(.L_x_126) ;  /* 0x000001f000027945 */ /* 0x000fe60003800200 */
[----:B------:R3:W5:Y:S03]  /*0720*/  LDG.E.64 R10, desc[UR10][R22.64+0x1800] ;  /* 0x0018000a160a7981 */ /* 0x000766000c1e1b00 */
[----:B------:R-:W-:-:S02]  /*0730*/  FSEL R18, R14, R2, !P0 ;  /* 0x000000020e127208 */ /* 0x000fc40004000000 */
[----:B------:R-:W-:Y:S01]  /*0740*/  FSEL R19, R15, R3, !P0 ;  /* 0x000000030f137208 */ /* 0x000fe20004000000 */
[----:B--2---:R-:W-:Y:S01]  /*0750*/  DADD R20, -RZ, -R16 ;  /* 0x00000000ff147229 */ /* 0x004fe20000000910 */
[----:B------:R-:W-:Y:S01]  /*0760*/  IMAD.MOV.U32 R14, RZ, RZ, R16 ;  /* 0x000000ffff0e7224 */ /* 0x000fe200078e0010 */
[----:B------:R-:W-:Y:S01]  /*0770*/  DSETP.GEU.AND P1, PT, R16, RZ, PT ;  /* 0x000000ff1000722a */ /* 0x000fe20003f2e000 */
[----:B------:R-:W-:Y:S01]  /*0780*/  IMAD.MOV.U32 R15, RZ, RZ, R17 ;  /* 0x000000ffff0f7224 */ /* 0x000fe200078e0011 */
[----:B---3--:R-:W-:-:S06]  /*0790*/  DADD R22, -RZ, -R4 ;  /* 0x00000000ff167229 */ /* 0x008fcc0000000904 */
[----:B------:R-:W-:Y:S02]  /*07a0*/  FSEL R20, R20, R16, !P1 ;  /* 0x0000001014147208 */ /* 0x000fe40004800000 */
[----:B------:R-:W-:Y:S02]  /*07b0*/  FSEL R21, R21, R17, !P1 ;  /* 0x0000001115157208 */ /* 0x000fe40004800000 */
[----:B-1----:R-:W-:-:S04]  /*07c0*/  IADD3 R30, P1, PT, R27, R12, RZ ;  /* 0x0000000c1b1e7210 */ /* 0x002fc80007f3e0ff */
[----:B------:R-:W-:Y:S01]  /*07d0*/  DSETP.GEU.AND P0, PT, R18, R20, PT ;  /* 0x000000141200722a */ /* 0x000fe20003f0e000 */
[----:B------:R-:W-:Y:S02]  /*07e0*/  IMAD.X R31, R26, 0x1, R13, P1 ;  /* 0x000000011a1f7824 */ /* 0x000fe400008e060d */
[----:B------:R-:W-:Y:S02]  /*07f0*/  IMAD.MOV.U32 R27, RZ, RZ, R30 ;  /* 0x000000ffff1b7224 */ /* 0x000fe400078e001e */
[----:B------:R-:W-:-:S09]  /*0800*/  IMAD.MOV.U32 R26, RZ, RZ, R31 ;  /* 0x000000ffff1a7224 */ /* 0x000fd200078e001f */
        /* <DEDUP_REMOVED lines=15> */
.L_x_127:
[----:B------:R-:W-:Y:S05]  /*0900*/  BSYNC.RECONVERGENT B2 ;  /* 0x0000000000027941 */ /* 0x000fea0003800200 */
.L_x_126:
[----:B------:R-:W-:Y:S01]  /*0910*/  DADD R2, -RZ, -R14 ;  /* 0x00000000ff027229 */ /* 0x000fe2000000090e */
[----:B------:R-:W-:Y:S01]  /*0920*/  VIADD R18, R25, 0xffffff00 ;  /* 0xffffff0019127836 */ /* 0x000fe20000000000 */
[----:B------:R-:W-:Y:S01]  /*0930*/  DSETP.GEU.AND P1, PT, R4, RZ, PT ;  /* 0x000000ff0400722a */ /* 0x000fe20003f2e000 */
[----:B------:R-:W-:Y:S01]  /*0940*/  BSSY.RECONVERGENT B2, `(.L_x_128) ;  /* 0x000001e000027945 */ /* 0x000fe20003800200 */
[----:B------:R-:W-:Y:S02]  /*0950*/  DSETP.GEU.AND P0, PT, R14, RZ, PT ;  /* 0x000000ff0e00722a */ /* 0x000fe40003f0e000 */
[----:B-----5:R-:W-:Y:S02]  /*0960*/  DADD R20, -RZ, -R8 ;  /* 0x00000000ff147229 */ /* 0x020fe40000000908 */
[----:B------:R-:W-:Y:S02]  /*0970*/  FSEL R16, R22, R4, !P1 ;  /* 0x0000000416107208 */ /* 0x000fe40004800000 */
[----:B------:R-:W-:-:S02]  /*0980*/  FSEL R17, R23, R5, !P1 ;  /* 0x0000000517117208 */ /* 0x000fc40004800000 */
[----:B------:R-:W-:Y:S02]  /*0990*/  FSEL R22, R2, R14, !P0 ;  /* 0x0000000e02167208 */ /* 0x000fe40004000000 */
[----:B------:R-:W-:Y:S01]  /*09a0*/  FSEL R23, R3, R15, !P0 ;  /* 0x0000000f03177208 */ /* 0x000fe20004000000 */
[----:B------:R-:W-:Y:S01]  /*09b0*/  IMAD.MOV.U32 R3, RZ, RZ, R5 ;  /* 0x000000ffff037224 */ /* 0x000fe200078e0005 */
[----:B------:R-:W-:Y:S02]  /*09c0*/  SHF.R.S32.HI R2, RZ, 0x1f, R18 ;  /* 0x0000001fff027819 */ /* 0x000fe40000011412 */
[----:B------:R-:W-:Y:S02]  /*09d0*/  IADD3 R28, P1, P2, R18, R12, R7 ;  /* 0x0000000c121c7210 */ /* 0x000fe40007a3e007 */
[----:B------:R-:W-:Y:S02]  /*09e0*/  DSETP.GEU.AND P0, PT, R22, R16, PT ;  /* 0x000000101600722a */ /* 0x000fe40003f0e000 */
[----:B------:R-:W-:Y:S01]  /*09f0*/  IADD3.X R29, PT, PT, R2, R13, RZ, P1, P2 ;  /* 0x0000000d021d7210 */ /* 0x000fe20000fe44ff */
[----:B------:R-:W-:-:S02]  /*0a00*/  IMAD.MOV.U32 R18, RZ, RZ, R28 ;  /* 0x000000ffff127224 */ /* 0x000fc400078e001c */
[----:B------:R-:W-:Y:S02]  /*0a10*/  IMAD.MOV.U32 R2, RZ, RZ, R4 ;  /* 0x000000ffff027224 */ /* 0x000fe400078e0004 */
[----:B------:R-:W-:-:S07]  /*0a20*/  IMAD.MOV.U32 R19, RZ, RZ, R29 ;  /* 0x000000ffff137224 */ /* 0x000fce00078e001d */
        /* <DEDUP_REMOVED lines=15> */
.L_x_129:
[----:B------:R-:W-:Y:S05]  /*0b20*/  BSYNC.RECONVERGENT B2 ;  /* 0x0000000000027941 */ /* 0x000fea0003800200 */
.L_x_128:
[----:B------:R-:W-:Y:S01]  /*0b30*/  DADD R4, -RZ, -R2 ;  /* 0x00000000ff047229 */ /* 0x000fe20000000902 */
[----:B------:R-:W-:Y:S01]  /*0b40*/  BSSY.RECONVERGENT B2, `(.L_x_130) ;  /* 0x000001f000027945 */ /* 0x000fe20003800200 */
[----:B------:R-:W-:Y:S02]  /*0b50*/  DSETP.GEU.AND P1, PT, R8, RZ, PT ;  /* 0x000000ff0800722a */ /* 0x000fe40003f2e000 */
[----:B------:R-:W-:Y:S02]  /*0b60*/  DSETP.GEU.AND P0, PT, R2, RZ, PT ;  /* 0x000000ff0200722a */ /* 0x000fe40003f0e000 */
[----:B------:R-:W-:Y:S02]  /*0b70*/  DADD R22, -RZ, -R10 ;  /* 0x00000000ff167229 */ /* 0x000fe4000000090a */
        /* <DEDUP_REMOVED lines=27> */
.L_x_131:
[----:B------:R-:W-:Y:S05]  /*0d30*/  BSYNC.RECONVERGENT B2 ;  /* 0x0000000000027941 */ /* 0x000fea0003800200 */
.L_x_130:
[----:B------:R-:W-:Y:S01]  /*0d40*/  DADD R2, -RZ, -R4 ;  /* 0x00000000ff027229 */ /* 0x000fe20000000904 */
[----:B------:R-:W-:Y:S01]  /*0d50*/  VIADD R18, R25, 0x100 ;  /* 0x0000010019127836 */ /* 0x000fe20000000000 */
[----:B------:R-:W-:Y:S01]  /*0d60*/  DSETP.GEU.AND P1, PT, R10, RZ, PT ;  /* 0x000000ff0a00722a */ /* 0x000fe20003f2e000 */
[----:B------:R-:W-:Y:S01]  /*0d70*/  BSSY.RECONVERGENT B2, `(.L_x_132) ;  /* 0x000001d000027945 */ /* 0x000fe20003800200 */
[----:B------:R-:W-:-:S04]  /*0d80*/  DSETP.GEU.AND P0, PT, R4, RZ, PT ;  /* 0x000000ff0400722a */ /* 0x000fc80003f0e000 */
[----:B------:R-:W-:Y:S02]  /*0d90*/  FSEL R8, R22, R10, !P1 ;  /* 0x0000000a16087208 */ /* 0x000fe40004800000 */
[----:B------:R-:W-:Y:S02]  /*0da0*/  FSEL R9, R23, R11, !P1 ;  /* 0x0000000b17097208 */ /* 0x000fe40004800000 */
[----:B------:R-:W-:Y:S01]  /*0db0*/  FSEL R14, R2, R4, !P0 ;  /* 0x00000004020e7208 */ /* 0x000fe20004000000 */
[----:B------:R-:W-:Y:S01]  /*0dc0*/  IMAD.MOV.U32 R2, RZ, RZ, R10 ;  /* 0x000000ffff027224 */ /* 0x000fe200078e000a */
[----:B------:R-:W-:Y:S01]  /*0dd0*/  FSEL R15, R3, R5, !P0 ;  /* 0x00000005030f7208 */ /* 0x000fe20004000000 */
[----:B------:R-:W-:Y:S01]  /*0de0*/  IMAD.MOV.U32 R3, RZ, RZ, R11 ;  /* 0x000000ffff037224 */ /* 0x000fe200078e000b */
[----:B------:R-:W-:Y:S02]  /*0df0*/  IADD3 R12, P1, P2, R18, R12, R7 ;  /* 0x0000000c120c7210 */ /* 0x000fe40007a3e007 */
[----:B------:R-:W-:-:S02]  /*0e00*/  SHF.R.S32.HI R18, RZ, 0x1f, R18 ;  /* 0x0000001fff127819 */ /* 0x000fc40000011412 */
[----:B------:R-:W-:Y:S01]  /*0e10*/  DSETP.GEU.AND P0, PT, R14, R8, PT ;  /* 0x000000080e00722a */ /* 0x000fe20003f0e000 */
[----:B------:R-:W-:Y:S01]  /*0e20*/  IMAD.MOV.U32 R29, RZ, RZ, R12 ;  /* 0x000000ffff1d7224 */ /* 0x000fe200078e000c */
[----:B------:R-:W-:-:S05]  /*0e30*/  IADD3.X R13, PT, PT, R18, R13, RZ, P1, P2 ;  /* 0x0000000d120d7210 */ /* 0x000fca0000fe44ff */
        /* <DEDUP_REMOVED lines=16> */
.L_x_133:
[----:B------:R-:W-:Y:S05]  /*0f40*/  BSYNC.RECONVERGENT B2 ;  /* 0x0000000000027941 */ /* 0x000fea0003800200 */
.L_x_132:
[C---:B------:R-:W-:Y:S02]  /*0f50*/  VIADD R5, R25.reuse, 0x200 ;  /* 0x0000020019057836 */ /* 0x040fe40000000000 */
[----:B------:R-:W-:-:S03]  /*0f60*/  VIADD R25, R25, 0x400 ;  /* 0x0000040019197836 */ /* 0x000fc60000000000 */
[----:B------:R-:W-:-:S13]  /*0f70*/  ISETP.GE.AND P0, PT, R5, R6, PT ;  /* 0x000000060500720c */ /* 0x000fda0003f06270 */
[----:B------:R-:W-:Y:S05]  /*0f80*/  @!P0 BRA `(.L_x_134) ;  /* 0xfffffff400b08947 */ /* 0x000fea000383ffff */
.L_x_120:
[----:B------:R-:W-:Y:S05]  /*0f90*/  BSYNC.RECONVERGENT B1 ;  /* 0x0000000000017941 */ /* 0x000fea0003800200 */
.L_x_119:
[----:B------:R-:W-:-:S13]  /*0fa0*/  ISETP.GE.AND P0, PT, R6, 0x100, PT ;  /* 0x000001000600780c */ /* 0x000fda0003f06270 */
[----:B------:R-:W-:Y:S05]  /*0fb0*/  @!P0 BRA `(.L_x_135) ;  /* 0x0000001800d08947 */ /* 0x000fea0003800000 */
[----:B------:R-:W0:Y:S01]  /*0fc0*/  S2R R10, SR_LANEID ;  /* 0x00000000000a7919 */ /* 0x000e220000000000 */
[----:B------:R-:W-:Y:S01]  /*0fd0*/  BSSY.RECONVERGENT B1, `(.L_x_136) ;  /* 0x0000027000017945 */ /* 0x000fe20003800200 */
[----:B------:R-:W-:Y:S01]  /*0fe0*/  IMAD.MOV.U32 R13, RZ, RZ, R29 ;  /* 0x000000ffff0d7224 */ /* 0x000fe200078e001d */
[----:B-----5:R1:W2:Y:S01]  /*0ff0*/  SHFL.DOWN PT, R11, R2, 0x1, 0x1f ;  /* 0x08201f00020b7f89 */ /* 0x0202a200000e0000 */
[----:B------:R-:W-:Y:S02]  /*1000*/  IMAD.MOV.U32 R14, RZ, RZ, R28 ;  /* 0x000000ffff0e7224 */ /* 0x000fe400078e001c */
[----:B------:R-:W-:Y:S01]  /*1010*/  IMAD.MOV.U32 R4, RZ, RZ, R2 ;  /* 0x000000ffff047224 */ /* 0x000fe200078e0002 */
[----:B------:R1:W3:Y:S01]  /*1020*/  SHFL.DOWN PT, R15, R3, 0x1, 0x1f ;  /* 0x08201f00030f7f89 */ /* 0x0002e200000e0000 */
[----:B------:R-:W-:-:S03]  /*1030*/  IMAD.MOV.U32 R5, RZ, RZ, R3 ;  /* 0x000000ffff057224 */ /* 0x000fc600078e0003 */
[----:B------:R1:W4:Y:S04]  /*1040*/  SHFL.DOWN PT, R12, R29, 0x1, 0x1f ;  /* 0x08201f001d0c7f89 */ /* 0x00032800000e0000 */
[----:B------:R1:W1:Y:S01]  /*1050*/  SHFL.DOWN PT, R17, R28, 0x1, 0x1f ;  /* 0x08201f001c117f89 */ /* 0x00026200000e0000 */
[----:B0-----:R-:W-:-:S13]  /*1060*/  ISETP.GT.AND P0, PT, R10, 0x1e, PT ;  /* 0x0000001e0a00780c */ /* 0x001fda0003f04270 */
[----:B-1234-:R-:W-:Y:S05]  /*1070*/  @P0 BRA `(.L_x_137) ;  /* 0x0000000000700947 */ /* 0x01efea0003800000 */
[----:B------:R-:W-:Y:S01]  /*1080*/  IMAD.MOV.U32 R4, RZ, RZ, R11 ;  /* 0x000000ffff047224 */ /* 0x000fe200078e000b */
[----:B------:R-:W-:Y:S01]  /*1090*/  DADD R6, -RZ, -R2 ;  /* 0x00000000ff067229 */ /* 0x000fe20000000902 */
[----:B------:R-:W-:Y:S01]  /*10a0*/  IMAD.MOV.U32 R5, RZ, RZ, R15 ;  /* 0x000000ffff057224 */ /* 0x000fe200078e000f */
[----:B------:R-:W-:Y:S01]  /*10b0*/  DSETP.GEU.AND P0, PT, R2, RZ, PT ;  /* 0x000000ff0200722a */ /* 0x000fe20003f0e000 */
[----:B------:R-:W-:Y:S02]  /*10c0*/  IMAD.MOV.U32 R13, RZ, RZ, R12 ;  /* 0x000000ffff0d7224 */ /* 0x000fe400078e000c */
[----:B------:R-:W-:Y:S02]  /*10d0*/  IMAD.MOV.U32 R14, RZ, RZ, R17 ;  /* 0x000000ffff0e7224 */ /* 0x000fe400078e0011 */
        /* <DEDUP_REMOVED lines=22> */
.L_x_137:
[----:B------:R-:W-:Y:S05]  /*1240*/  BSYNC.RECONVERGENT B1 ;  /* 0x0000000000017941 */ /* 0x000fea0003800200 */
.L_x_136:
        /* <DEDUP_REMOVED lines=39> */
.L_x_139:
[----:B------:R-:W-:Y:S05]  /*14c0*/  BSYNC.RECONVERGENT B1 ;  /* 0x0000000000017941 */ /* 0x000fea0003800200 */
.L_x_138:
        /* <DEDUP_REMOVED lines=39> */
.L_x_141:
[----:B------:R-:W-:Y:S05]  /*1740*/  BSYNC.RECONVERGENT B1 ;  /* 0x0000000000017941 */ /* 0x000fea0003800200 */
.L_x_140:
        /* <DEDUP_REMOVED lines=39> */
.L_x_143:
[----:B------:R-:W-:Y:S05]  /*19c0*/  BSYNC.RECONVERGENT B1 ;  /* 0x0000000000017941 */ /* 0x000fea0003800200 */
.L_x_142:
[----:B------:R-:W-:Y:S01]  /*19d0*/  ISETP.GT.AND P0, PT, R10, 0xf, PT ;  /* 0x0000000f0a00780c */ /* 0x000fe20003f04270 */
[----:B0-----:R0:W0:Y:S01]  /*19e0*/  SHFL.DOWN PT, R13, R2, 0x10, 0x1f ;  /* 0x0a001f00020d7f89 */ /* 0x00102200000e0000 */
[----:B------:R-:W-:Y:S01]  /*19f0*/  BSSY.RECONVERGENT B1, `(.L_x_144) ;  /* 0x0000025000017945 */ /* 0x000fe20003800200 */
[----:B---3--:R-:W-:Y:S02]  /*1a00*/  IMAD.MOV.U32 R16, RZ, RZ, R11 ;  /* 0x000000ffff107224 */ /* 0x008fe400078e000b */
[----:B-1----:R1:W3:Y:S01]  /*1a10*/  SHFL.DOWN PT, R15, R3, 0x10, 0x1f ;  /* 0x0a001f00030f7f89 */ /* 0x0022e200000e0000 */
[----:B--2---:R-:W-:Y:S02]  /*1a20*/  IMAD.MOV.U32 R17, RZ, RZ, R12 ;  /* 0x000000ffff117224 */ /* 0x004fe400078e000c */
[----:B------:R-:W-:Y:S01]  /*1a30*/  IMAD.MOV.U32 R4, RZ, RZ, R2 ;  /* 0x000000ffff047224 */ /* 0x000fe200078e0002 */
[----:B------:R1:W2:Y:S01]  /*1a40*/  SHFL.DOWN PT, R14, R11, 0x10, 0x1f ;  /* 0x0a001f000b0e7f89 */ /* 0x0002a200000e0000 */
[----:B------:R-:W-:-:S03]  /*1a50*/  IMAD.MOV.U32 R5, RZ, RZ, R3 ;  /* 0x000000ffff057224 */ /* 0x000fc600078e0003 */
[----:B----4-:R1:W4:Y:S01]  /*1a60*/  SHFL.DOWN PT, R19, R12, 0x10, 0x1f ;  /* 0x0a001f000c137f89 */ /* 0x01032200000e0000 */
[----:B------:R-:W-:Y:S05]  /*1a70*/  @P0 BRA `(.L_x_145) ;  /* 0x0000000000700947 */ /* 0x000fea0003800000 */
[----:B0-----:R-:W-:Y:S01]  /*1a80*/  IMAD.MOV.U32 R4, RZ, RZ, R13 ;  /* 0x000000ffff047224 */ /* 0x001fe200078e000d */
[----:B------:R-:W-:Y:S01]  /*1a90*/  DADD R6, -RZ, -R2 ;  /* 0x00000000ff067229 */ /* 0x000fe20000000902 */
[----:B---3--:R-:W-:Y:S01]  /*1aa0*/  IMAD.MOV.U32 R5, RZ, RZ, R15 ;  /* 0x000000ffff057224 */ /* 0x008fe200078e000f */
[----:B------:R-:W-:Y:S01]  /*1ab0*/  DSETP.GEU.AND P0, PT, R2, RZ, PT ;  /* 0x000000ff0200722a */ /* 0x000fe20003f0e000 */
[----:B--2---:R-:W-:Y:S02]  /*1ac0*/  IMAD.MOV.U32 R16, RZ, RZ, R14 ;  /* 0x000000ffff107224 */ /* 0x004fe400078e000e */
        /* <DEDUP_REMOVED lines=23> */
.L_x_145:
[----:B------:R-:W-:Y:S05]  /*1c40*/  BSYNC.RECONVERGENT B1 ;  /* 0x0000000000017941 */ /* 0x000fea0003800200 */
.L_x_144:
[----:B------:R-:W-:Y:S01]  /*1c50*/  ISETP.NE.AND P0, PT, R10, RZ, PT ;  /* 0x000000ff0a00720c */ /* 0x000fe20003f05270 */
[----:B------:R-:W-:-:S12]  /*1c60*/  BSSY.RECONVERGENT B1, `(.L_x_146) ;  /* 0x000000a000017945 */ /* 0x000fd80003800200 */
[----:B------:R-:W-:Y:S05]  /*1c70*/  @P0 BRA `(.L_x_147) ;  /* 0x0000000000200947 */ /* 0x000fea0003800000 */
[----:B------:R-:W5:Y:S01]  /*1c80*/  S2R R6, SR_CgaCtaId ;  /* 0x0000000000067919 */ /* 0x000f620000008800 */
[----:B-1----:R-:W-:Y:S02]  /*1c90*/  MOV R3, 0x400 ;  /* 0x0000040000037802 */ /* 0x002fe40000000f00 */
[----:B0-----:R-:W-:-:S04]  /*1ca0*/  SHF.R.U32.HI R2, RZ, 0x1, R24 ;  /* 0x00000001ff027819 */ /* 0x001fc80000011618 */
[----:B------:R-:W-:Y:S02]  /*1cb0*/  LOP3.LUT R2, R2, 0x1f0, RZ, 0xc0, !PT ;  /* 0x000001f002027812 */ /* 0x000fe400078ec0ff */
[----:B-----5:R-:W-:-:S05]  /*1cc0*/  LEA R3, R6, R3, 0x18 ;  /* 0x0000000306037211 */ /* 0x020fca00078ec0ff */
[----:B------:R-:W-:-:S05]  /*1cd0*/  IMAD.IADD R3, R2, 0x1, R3 ;  /* 0x0000000102037824 */ /* 0x000fca00078e0203 */
[----:B------:R0:W-:Y:S04]  /*1ce0*/  STS.64 [R3+0x10], R16 ;  /* 0x0000101003007388 */ /* 0x0001e80000000a00 */
[----:B------:R0:W-:Y:S02]  /*1cf0*/  STS.64 [R3+0x8], R4 ;  /* 0x0000080403007388 */ /* 0x0001e40000000a00 */
.L_x_147:
[----:B------:R-:W-:Y:S05]  /*1d00*/  BSYNC.RECONVERGENT B1 ;  /* 0x0000000000017941 */ /* 0x000fea0003800200 */
.L_x_146:
[----:B------:R-:W-:Y:S01]  /*1d10*/  BAR.SYNC.DEFER_BLOCKING 0x0 ;  /* 0x0000000000007b1d */ /* 0x000fe20000010000 */
[----:B------:R-:W-:-:S13]  /*1d20*/  ISETP.NE.AND P1, PT, R24, RZ, PT ;  /* 0x000000ff1800720c */ /* 0x000fda0003f25270 */
[----:B------:R-:W-:Y:S05]  /*1d30*/  @P1 BRA `(.L_x_148) ;  /* 0x0000006400a81947 */ /* 0x000fea0003800000 */
[----:B01----:R-:W0:Y:S01]  /*1d40*/  S2R R3, SR_CgaCtaId ;  /* 0x0000000000037919 */ /* 0x003e220000008800 */
[----:B------:R-:W-:Y:S01]  /*1d50*/  MOV R28, 0x400 ;  /* 0x00000400001c7802 */ /* 0x000fe20000000f00 */
[----:B------:R-:W-:Y:S01]  /*1d60*/  DADD R6, -RZ, -R4 ;  /* 0x00000000ff067229 */ /* 0x000fe20000000904 */
[----:B------:R-:W-:Y:S01]  /*1d70*/  BSSY.RECONVERGENT B1, `(.L_x_149) ;  /* 0x0000022000017945 */ /* 0x000fe20003800200 */
[----:B------:R-:W-:-:S08]  /*1d80*/  DSETP.GEU.AND P0, PT, R4, RZ, PT ;  /* 0x000000ff0400722a */ /* 0x000fd00003f0e000 */
[----:B------:R-:W-:Y:S02]  /*1d90*/  FSEL R30, R6, R4, !P0 ;  /* 0x00000004061e7208 */ /* 0x000fe40004000000 */
[----:B------:R-:W-:Y:S02]  /*1da0*/  FSEL R31, R7, R5, !P0 ;  /* 0x00000005071f7208 */ /* 0x000fe40004000000 */
[----:B0-----:R-:W-:-:S05]  /*1db0*/  LEA R28, R3, R28, 0x18 ;  /* 0x0000001c031c7211 */ /* 0x001fca00078ec0ff */
[----:B------:R-:W4:Y:S04]  /*1dc0*/  LDS.64 R24, [R28+0x18] ;  /* 0x000018001c187984 */ /* 0x000f280000000a00 */
[----:B------:R-:W0:Y:S04]  /*1dd0*/  LDS.128 R20, [R28+0x20] ;  /* 0x000020001c147984 */ /* 0x000e280000000c00 */
[----:B------:R1:W0:Y:S04]  /*1de0*/  LDS.64 R2, [R28+0x80] ;  /* 0x000080001c027984 */ /* 0x0002280000000a00 */
[----:B------:R1:W1:Y:S04]  /*1df0*/  LDS.128 R8, [R28+0x30] ;  /* 0x000030001c087984 */ /* 0x0002680000000c00 */
[----:B--23--:R2:W3:Y:S01]  /*1e00*/  LDS.128 R12, [R28+0x40] ;  /* 0x000040001c0c7984 */ /* 0x00c4e20000000c00 */
[----:B----4-:R-:W-:Y:S01]  /*1e10*/  DADD R18, -RZ, -R24 ;  /* 0x00000000ff127229 */ /* 0x010fe20000000918 */
[----:B------:R-:W-:Y:S01]  /*1e20*/  IMAD.MOV.U32 R6, RZ, RZ, R24 ;  /* 0x000000ffff067224 */ /* 0x000fe200078e0018 */
[----:B------:R-:W-:Y:S01]  /*1e30*/  DSETP.GEU.AND P2, PT, R24, RZ, PT ;  /* 0x000000ff1800722a */ /* 0x000fe20003f4e000 */
[----:B------:R-:W-:-:S07]  /*1e40*/  IMAD.MOV.U32 R7, RZ, RZ, R25 ;  /* 0x000000ffff077224 */ /* 0x000fce00078e0019 */
[----:B------:R-:W-:Y:S01]  /*1e50*/  FSEL R26, R18, R24, !P2 ;  /* 0x00000018121a7208 */ /* 0x000fe20005000000 */
[----:B0-----:R-:W-:Y:S01]  /*1e60*/  IMAD.MOV.U32 R18, RZ, RZ, R20 ;  /* 0x000000ffff127224 */ /* 0x001fe200078e0014 */
[----:B------:R-:W-:Y:S01]  /*1e70*/  FSEL R27, R19, R25, !P2 ;  /* 0x00000019131b7208 */ /* 0x000fe20005000000 */
[----:B------:R-:W-:-:S05]  /*1e80*/  IMAD.MOV.U32 R19, RZ, RZ, R21 ;  /* 0x000000ffff137224 */ /* 0x000fca00078e0015 */
[----:B------:R-:W-:-:S14]  /*1e90*/  DSETP.GEU.AND P0, PT, R30, R26, PT ;  /* 0x0000001a1e00722a */ /* 0x000fdc0003f0e000 */
[----:B-123--:R-:W-:Y:S05]  /*1ea0*/  @!P0 BRA `(.L_x_150) ;  /* 0x0000000000388947 */ /* 0x00efea0003800000 */
        /* <DEDUP_REMOVED lines=14> */
.L_x_150:
[----:B------:R-:W-:Y:S05]  /*1f90*/  BSYNC.RECONVERGENT B1 ;  /* 0x0000000000017941 */ /* 0x000fea0003800200 */
.L_x_149:
[----:B------:R-:W-:Y:S01]  /*1fa0*/  DADD R4, -RZ, -R22 ;  /* 0x00000000ff047229 */ /* 0x000fe20000000916 */
[----:B------:R-:W-:Y:S01]  /*1fb0*/  BSSY.RECONVERGENT B1, `(.L_x_151) ;  /* 0x000001c000017945 */ /* 0x000fe20003800200 */
[----:B------:R-:W-:Y:S01]  /*1fc0*/  DADD R16, -RZ, -R6 ;  /* 0x00000000ff107229 */ /* 0x000fe20000000906 */
[----:B------:R-:W-:Y:S01]  /*1fd0*/  IMAD.MOV.U32 R24, RZ, RZ, R22 ;  /* 0x000000ffff187224 */ /* 0x000fe200078e0016 */
[----:B------:R-:W-:Y:S01]  /*1fe0*/  DSETP.GEU.AND P2, PT, R22, RZ, PT ;  /* 0x000000ff1600722a */ /* 0x000fe20003f4e000 */
[----:B------:R-:W-:Y:S01]  /*1ff0*/  IMAD.MOV.U32 R25, RZ, RZ, R23 ;  /* 0x000000ffff197224 */ /* 0x000fe200078e0017 */
[----:B------:R-:W-:Y:S01]  /*2000*/  DSETP.GEU.AND P0, PT, R6, RZ, PT ;  /* 0x000000ff0600722a */ /* 0x000fe20003f0e000 */
[----:B------:R-:W-:Y:S02]  /*2010*/  IMAD.MOV.U32 R31, RZ, RZ, R8 ;  /* 0x000000ffff1f7224 */ /* 0x000fe400078e0008 */
[----:B------:R-:W-:Y:S01]  /*2020*/  IMAD.MOV.U32 R29, RZ, RZ, R9 ;  /* 0x000000ffff1d7224 */ /* 0x000fe200078e0009 */
[----:B------:R-:W-:-:S02]  /*2030*/  FSEL R4, R4, R22, !P2 ;  /* 0x0000001604047208 */ /* 0x000fc40005000000 */
[----:B------:R-:W-:Y:S02]  /*2040*/  FSEL R5, R5, R23, !P2 ;  /* 0x0000001705057208 */ /* 0x000fe40005000000 */
        /* <DEDUP_REMOVED lines=18> */
.L_x_152:
[----:B------:R-:W-:Y:S05]  /*2170*/  BSYNC.RECONVERGENT B1 ;  /* 0x0000000000017941 */ /* 0x000fea0003800200 */
.L_x_151:
[----:B------:R0:W1:Y:S01]  /*2180*/  LDS.128 R20, [R28+0x50] ;  /* 0x000050001c147984 */ /* 0x0000620000000c00 */
[----:B------:R-:W-:Y:S01]  /*2190*/  DADD R26, -RZ, -R10 ;  /* 0x00000000ff1a7229 */ /* 0x000fe2000000090a */
[----:B------:R-:W-:Y:S01]  /*21a0*/  BSSY.RECONVERGENT B1, `(.L_x_153) ;  /* 0x000001e000017945 */ /* 0x000fe20003800200 */
[----:B------:R-:W-:Y:S01]  /*21b0*/  DADD R8, -RZ, -R24 ;  /* 0x00000000ff087229 */ /* 0x000fe20000000918 */
[----:B------:R0:W2:Y:S01]  /*21c0*/  LDS.128 R16, [R28+0x60] ;  /* 0x000060001c107984 */ /* 0x0000a20000000c00 */
[----:B------:R-:W-:Y:S01]  /*21d0*/  DSETP.GEU.AND P2, PT, R10, RZ, PT ;  /* 0x000000ff0a00722a */ /* 0x000fe20003f4e000 */
[----:B------:R-:W-:Y:S01]  /*21e0*/  IMAD.MOV.U32 R37, RZ, RZ, R12 ;  /* 0x000000ffff257224 */ /* 0x000fe200078e000c */
[----:B------:R-:W-:Y:S01]  /*21f0*/  DSETP.GEU.AND P0, PT, R24, RZ, PT ;  /* 0x000000ff1800722a */ /* 0x000fe20003f0e000 */
[----:B------:R0:W3:Y:S01]  /*2200*/  LDS.128 R4, [R28+0x70] ;  /* 0x000070001c047984 */ /* 0x0000e20000000c00 */
[----:B------:R-:W-:Y:S02]  /*2210*/  IMAD.MOV.U32 R35, RZ, RZ, R13 ;  /* 0x000000ffff237224 */ /* 0x000fe400078e000d */
[----:B------:R-:W-:Y:S01]  /*2220*/  FSEL R26, R26, R10, !P2 ;  /* 0x0000000a1a1a7208 */ /* 0x000fe20005000000 */
[----:B------:R-:W-:Y:S01]  /*2230*/  IMAD.MOV.U32 R32, RZ, RZ, R10 ;  /* 0x000000ffff207224 */ /* 0x000fe200078e000a */
[----:B------:R-:W-:Y:S01]  /*2240*/  FSEL R27, R27, R11, !P2 ;  /* 0x0000000b1b1b7208 */ /* 0x000fe20005000000 */
[----:B------:R-:W-:Y:S01]  /*2250*/  IMAD.MOV.U32 R33, RZ, RZ, R11 ;  /* 0x000000ffff217224 */ /* 0x000fe200078e000b */
[----:B------:R-:W-:-:S02]  /*2260*/  FSEL R8, R8, R24, !P0 ;  /* 0x0000001808087208 */ /* 0x000fc40004000000 */
        /* <DEDUP_REMOVED lines=17> */
.L_x_154:
[----:B------:R-:W-:Y:S05]  /*2380*/  BSYNC.RECONVERGENT B1 ;  /* 0x0000000000017941 */ /* 0x000fea0003800200 */
.L_x_153:
[----:B------:R-:W-:Y:S01]  /*2390*/  DADD R10, -RZ, -R14 ;  /* 0x00000000ff0a7229 */ /* 0x000fe2000000090e */
[----:B------:R-:W-:Y:S01]  /*23a0*/  BSSY.RECONVERGENT B1, `(.L_x_155) ;  /* 0x000001d000017945 */ /* 0x000fe20003800200 */
[----:B------:R-:W-:Y:S01]  /*23b0*/  DADD R8, -RZ, -R32 ;  /* 0x00000000ff087229 */ /* 0x000fe20000000920 */
[----:B-1----:R-:W-:Y:S01]  /*23c0*/  IMAD.MOV.U32 R13, RZ, RZ, R20 ;  /* 0x000000ffff0d7224 */ /* 0x002fe200078e0014 */
[----:B------:R-:W-:Y:S02]  /*23d0*/  DSETP.GEU.AND P2, PT, R14, RZ, PT ;  /* 0x000000ff0e00722a */ /* 0x000fe40003f4e000 */
[----:B------:R-:W-:Y:S02]  /*23e0*/  DSETP.GEU.AND P0, PT, R32, RZ, PT ;  /* 0x000000ff2000722a */ /* 0x000fe40003f0e000 */
[----:B------:R-:W-:Y:S02]  /*23f0*/  DADD R26, -RZ, -R22 ;  /* 0x00000000ff1a7229 */ /* 0x000fe40000000916 */
[----:B------:R-:W-:-:S02]  /*2400*/  FSEL R24, R10, R14, !P2 ;  /* 0x0000000e0a187208 */ /* 0x000fc40005000000 */
        /* <DEDUP_REMOVED lines=22> */
.L_x_156:
[----:B------:R-:W-:Y:S05]  /*2570*/  BSYNC.RECONVERGENT B1 ;  /* 0x0000000000017941 */ /* 0x000fea0003800200 */
.L_x_155:
[----:B------:R-:W-:Y:S01]  /*2580*/  DADD R14, -RZ, -R8 ;  /* 0x00000000ff0e7229 */ /* 0x000fe20000000908 */
[----:B------:R-:W-:Y:S01]  /*2590*/  BSSY.RECONVERGENT B1, `(.L_x_157) ;  /* 0x000001c000017945 */ /* 0x000fe20003800200 */
[----:B------:R-:W-:Y:S01]  /*25a0*/  DSETP.GEU.AND P2, PT, R22, RZ, PT ;  /* 0x000000ff1600722a */ /* 0x000fe20003f4e000 */
[----:B--2---:R-:W-:Y:S01]  /*25b0*/  IMAD.MOV.U32 R25, RZ, RZ, R16 ;  /* 0x000000ffff197224 */ /* 0x004fe200078e0010 */
[----:B------:R-:W-:Y:S01]  /*25c0*/  DSETP.GEU.AND P0, PT, R8, RZ, PT ;  /* 0x000000ff0800722a */ /* 0x000fe20003f0e000 */
[----:B------:R-:W-:Y:S01]  /*25d0*/  IMAD.MOV.U32 R21, RZ, RZ, R17 ;  /* 0x000000ffff157224 */ /* 0x000fe200078e0011 */
[----:B------:R-:W-:Y:S02]  /*25e0*/  DADD R28, -RZ, -R18 ;  /* 0x00000000ff1c7229 */ /* 0x000fe40000000912 */
[----:B------:R-:W-:Y:S02]  /*25f0*/  FSEL R26, R26, R22, !P2 ;  /* 0x000000161a1a7208 */ /* 0x000fe40005000000 */
[----:B------:R-:W-:-:S02]  /*2600*/  FSEL R27, R27, R23, !P2 ;  /* 0x000000171b1b7208 */ /* 0x000fc40005000000 */
        /* <DEDUP_REMOVED lines=20> */
.L_x_158:
[----:B------:R-:W-:Y:S05]  /*2750*/  BSYNC.RECONVERGENT B1 ;  /* 0x0000000000017941 */ /* 0x000fea0003800200 */
.L_x_157:
[----:B------:R-:W-:Y:S01]  /*2760*/  DADD R8, -RZ, -R14 ;  /* 0x00000000ff087229 */ /* 0x000fe2000000090e */
[----:B------:R-:W-:Y:S01]  /*2770*/  BSSY.RECONVERGENT B1, `(.L_x_159) ;  /* 0x000001c000017945 */ /* 0x000fe20003800200 */
[----:B------:R-:W-:Y:S01]  /*2780*/  DSETP.GEU.AND P2, PT, R18, RZ, PT ;  /* 0x000000ff1200722a */ /* 0x000fe20003f4e000 */
[----:B---3--:R-:W-:Y:S01]  /*2790*/  IMAD.MOV.U32 R23, RZ, RZ, R4 ;  /* 0x000000ffff177224 */ /* 0x008fe200078e0004 */
        /* <DEDUP_REMOVED lines=25> */
.L_x_160:
[----:B------:R-:W-:Y:S05]  /*2930*/  BSYNC.RECONVERGENT B1 ;  /* 0x0000000000017941 */ /* 0x000fea0003800200 */
.L_x_159:
        /* <DEDUP_REMOVED lines=28> */
.L_x_135:
[----:B------:R-:W0:Y:S01]  /*2b00*/  S2R R7, SR_LANEID ;  /* 0x0000000000077919 */ /* 0x000e220000000000 */
[----:B------:R-:W-:Y:S01]  /*2b10*/  LOP3.LUT R4, R24, 0x3e0, RZ, 0xc0, !PT ;  /* 0x000003e018047812 */ /* 0x000fe200078ec0ff */
[----:B------:R-:W-:Y:S01]  /*2b20*/  BSSY.RECONVERGENT B1, `(.L_x_161) ;  /* 0x000002c000017945 */ /* 0x000fe20003800200 */
[----:B------:R-:W-:Y:S02]  /*2b30*/  IMAD.MOV.U32 R10, RZ, RZ, R29 ;  /* 0x000000ffff0a7224 */ /* 0x000fe400078e001d */
[----:B------:R-:W-:Y:S01]  /*2b40*/  LOP3.LUT R9, RZ, R4, RZ, 0x33, !PT ;  /* 0x00000004ff097212 */ /* 0x000fe200078e33ff */
[----:B------:R-:W-:Y:S02]  /*2b50*/  VIADD R5, R4, 0x20 ;  /* 0x0000002004057836 */ /* 0x000fe40000000000 */
[----:B------:R-:W-:Y:S02]  /*2b60*/  IMAD.MOV.U32 R8, RZ, RZ, R28 ;  /* 0x000000ffff087224 */ /* 0x000fe400078e001c */
[----:B------:R-:W-:Y:S01]  /*2b70*/  IMAD.IADD R9, R6, 0x1, R9 ;  /* 0x0000000106097824 */ /* 0x000fe200078e0209 */
[----:B------:R-:W-:Y:S01]  /*2b80*/  ISETP.GT.AND P0, PT, R5, R6, PT ;  /* 0x000000060500720c */ /* 0x000fe20003f04270 */
[----:B-----5:R-:W-:-:S02]  /*2b90*/  IMAD.MOV.U32 R4, RZ, RZ, R2 ;  /* 0x000000ffff047224 */ /* 0x020fc400078e0002 */
[----:B------:R-:W-:Y:S01]  /*2ba0*/  IMAD.MOV.U32 R5, RZ, RZ, R3 ;  /* 0x000000ffff057224 */ /* 0x000fe200078e0003 */
[----:B------:R-:W-:-:S05]  /*2bb0*/  SEL R9, R9, 0x1f, P0 ;  /* 0x0000001f09097807 */ /* 0x000fca0000000000 */
[----:B------:R1:W2:Y:S04]  /*2bc0*/  SHFL.DOWN PT, R17, R2, 0x1, R9 ;  /* 0x0820000002117989 */ /* 0x0002a800000e0009 */
[----:B------:R1:W3:Y:S04]  /*2bd0*/  SHFL.DOWN PT, R19, R3, 0x1, R9 ;  /* 0x0820000003137989 */ /* 0x0002e800000e0009 */
[----:B------:R1:W4:Y:S01]  /*2be0*/  SHFL.DOWN PT, R16, R29, 0x1, R9 ;  /* 0x082000001d107989 */ /* 0x00032200000e0009 */
[----:B0-----:R-:W-:-:S03]  /*2bf0*/  ISETP.GE.AND P0, PT, R7, R9, PT ;  /* 0x000000090700720c */ /* 0x001fc60003f06270 */
[----:B------:R1:W0:Y:S10]  /*2c00*/  SHFL.DOWN PT, R21, R28, 0x1, R9 ;  /* 0x082000001c157989 */ /* 0x00023400000e0009 */
[----:B-12---:R-:W-:Y:S05]  /*2c10*/  @P0 BRA `(.L_x_162) ;  /* 0x0000000000700947 */ /* 0x006fea0003800000 */
[----:B------:R-:W-:Y:S01]  /*2c20*/  IMAD.MOV.U32 R4, RZ, RZ, R17 ;  /* 0x000000ffff047224 */ /* 0x000fe200078e0011 */
[----:B------:R-:W-:Y:S01]  /*2c30*/  DADD R12, -RZ, -R2 ;  /* 0x00000000ff0c7229 */ /* 0x000fe20000000902 */
[----:B---3--:R-:W-:Y:S01]  /*2c40*/  IMAD.MOV.U32 R5, RZ, RZ, R19 ;  /* 0x000000ffff057224 */ /* 0x008fe200078e0013 */
[----:B------:R-:W-:Y:S01]  /*2c50*/  DSETP.GEU.AND P1, PT, R2, RZ, PT ;  /* 0x000000ff0200722a */ /* 0x000fe20003f2e000 */
[----:B0-----:R-:W-:-:S04]  /*2c60*/  IMAD.MOV.U32 R8, RZ, RZ, R21 ;  /* 0x000000ffff087224 */ /* 0x001fc800078e0015 */
[----:B------:R-:W-:Y:S02]  /*2c70*/  DADD R10, -RZ, -R4 ;  /* 0x00000000ff0a7229 */ /* 0x000fe40000000904 */
[----:B------:R-:W-:Y:S01]  /*2c80*/  DSETP.GEU.AND P0, PT, R4, RZ, PT ;  /* 0x000000ff0400722a */ /* 0x000fe20003f0e000 */
[----:B------:R-:W-:Y:S02]  /*2c90*/  FSEL R14, R12, R2, !P1 ;  /* 0x000000020c0e7208 */ /* 0x000fe40004800000 */
        /* <DEDUP_REMOVED lines=20> */
.L_x_162:
[----:B------:R-:W-:Y:S05]  /*2de0*/  BSYNC.RECONVERGENT B1 ;  /* 0x0000000000017941 */ /* 0x000fea0003800200 */
.L_x_161:
[----:B------:R-:W-:Y:S01]  /*2df0*/  VIADD R2, R7, 0x2 ;  /* 0x0000000207027836 */ /* 0x000fe20000000000 */
[----:B------:R1:W2:Y:S01]  /*2e00*/  SHFL.DOWN PT, R11, R4, 0x2, R9 ;  /* 0x08400000040b7989 */ /* 0x0002a200000e0009 */
[----:B------:R-:W-:Y:S01]  /*2e10*/  BSSY.RECONVERGENT B1, `(.L_x_163) ;  /* 0x0000026000017945 */ /* 0x000fe20003800200 */
[----:B------:R-:W-:Y:S02]  /*2e20*/  IMAD.MOV.U32 R14, RZ, RZ, R10 ;  /* 0x000000ffff0e7224 */ /* 0x000fe400078e000a */
[----:B------:R-:W-:Y:S01]  /*2e30*/  ISETP.GT.AND P0, PT, R2, R9, PT ;  /* 0x000000090200720c */ /* 0x000fe20003f04270 */
[----:B0-----:R1:W0:Y:S01]  /*2e40*/  SHFL.DOWN PT, R21, R5, 0x2, R9 ;  /* 0x0840000005157989 */ /* 0x00122200000e0009 */
[----:B------:R-:W-:Y:S02]  /*2e50*/  IMAD.MOV.U32 R12, RZ, RZ, R8 ;  /* 0x000000ffff0c7224 */ /* 0x000fe400078e0008 */
[----:B------:R-:W-:Y:S01]  /*2e60*/  IMAD.MOV.U32 R2, RZ, RZ, R4 ;  /* 0x000000ffff027224 */ /* 0x000fe200078e0004 */
[----:B------:R1:W0:Y:S01]  /*2e70*/  SHFL.DOWN PT, R23, R10, 0x2, R9 ;  /* 0x084000000a177989 */ /* 0x00022200000e0009 */
[----:B------:R-:W-:-:S03]  /*2e80*/  IMAD.MOV.U32 R3, RZ, RZ, R5 ;  /* 0x000000ffff037224 */ /* 0x000fc600078e0005 */
[----:B------:R1:W0:Y:S04]  /*2e90*/  SHFL.DOWN PT, R25, R8, 0x2, R9 ;  /* 0x0840000008197989 */ /* 0x00022800000e0009 */
[----:B------:R-:W-:Y:S05]  /*2ea0*/  @P0 BRA `(.L_x_164) ;  /* 0x0000000000700947 */ /* 0x000fea0003800000 */
[----:B--2---:R-:W-:Y:S01]  /*2eb0*/  IMAD.MOV.U32 R2, RZ, RZ, R11 ;  /* 0x000000ffff027224 */ /* 0x004fe200078e000b */
[----:B------:R-:W-:Y:S01]  /*2ec0*/  DADD R12, -RZ, -R4 ;  /* 0x00000000ff0c7229 */ /* 0x000fe20000000904 */
[----:B0-----:R-:W-:Y:S01]  /*2ed0*/  IMAD.MOV.U32 R3, RZ, RZ, R21 ;  /* 0x000000ffff037224 */ /* 0x001fe200078e0015 */
[----:B------:R-:W-:-:S05]  /*2ee0*/  DSETP.GEU.AND P0, PT, R4, RZ, PT ;  /* 0x000000ff0400722a */ /* 0x000fca0003f0e000 */
[----:B------:R-:W-:Y:S02]  /*2ef0*/  DADD R14, -RZ, -R2 ;  /* 0x00000000ff0e7229 */ /* 0x000fe40000000902 */
[----:B------:R-:W-:Y:S01]  /*2f00*/  DSETP.GEU.AND P1, PT, R2, RZ, PT ;  /* 0x000000ff0200722a */ /* 0x000fe20003f2e000 */
[----:B----4-:R-:W-:Y:S01]  /*2f10*/  FSEL R16, R12, R4, !P0 ;  /* 0x000000040c107208 */ /* 0x010fe20004000000 */
[----:B------:R-:W-:Y:S01]  /*2f20*/  IMAD.MOV.U32 R12, RZ, RZ, R25 ;  /* 0x000000ffff0c7224 */ /* 0x000fe200078e0019 */
[----:B------:R-:W-:-:S05]  /*2f30*/  FSEL R17, R13, R5, !P0 ;  /* 0x000000050d117208 */ /* 0x000fca0004000000 */
[----:B------:R-:W-:Y:S01]  /*2f40*/  FSEL R18, R14, R11, !P1 ;  /* 0x0000000b0e127208 */ /* 0x000fe20004800000 */
[----:B------:R-:W-:Y:S01]  /*2f50*/  IMAD.MOV.U32 R14, RZ, RZ, R23 ;  /* 0x000000ffff0e7224 */ /* 0x000fe200078e0017 */
[----:B---3--:R-:W-:-:S06]  /*2f60*/  FSEL R19, R15, R21, !P1 ;  /* 0x000000150f137208 */ /* 0x008fcc0004800000 */
        /* <DEDUP_REMOVED lines=16> */
.L_x_164:
[----:B------:R-:W-:Y:S05]  /*3070*/  BSYNC.RECONVERGENT B1 ;  /* 0x0000000000017941 */ /* 0x000fea0003800200 */
.L_x_163:
[----:B-1----:R-:W-:Y:S01]  /*3080*/  VIADD R4, R7, 0x4 ;  /* 0x0000000407047836 */ /* 0x002fe20000000000 */
[----:B------:R1:W1:Y:S01]  /*3090*/  SHFL.DOWN PT, R13, R2, 0x4, R9 ;  /* 0x08800000020d7989 */ /* 0x00026200000e0009 */
[----:B------:R-:W-:Y:S01]  /*30a0*/  BSSY.RECONVERGENT B1, `(.L_x_165) ;  /* 0x0000026000017945 */ /* 0x000fe20003800200 */
[----:B------:R-:W-:Y:S02]  /*30b0*/  IMAD.MOV.U32 R10, RZ, RZ, R14 ;  /* 0x000000ffff0a7224 */ /* 0x000fe400078e000e */
[----:B------:R-:W-:Y:S01]  /*30c0*/  ISETP.GT.AND P0, PT, R4, R9, PT ;  /* 0x000000090400720c */ /* 0x000fe20003f04270 */
[----:B------:R1:W1:Y:S01]  /*30d0*/  SHFL.DOWN PT, R15, R3, 0x4, R9 ;  /* 0x08800000030f7989 */ /* 0x00026200000e0009 */
[----:B------:R-:W-:Y:S02]  /*30e0*/  IMAD.MOV.U32 R8, RZ, RZ, R12 ;  /* 0x000000ffff087224 */ /* 0x000fe400078e000c */
[----:B------:R-:W-:Y:S01]  /*30f0*/  IMAD.MOV.U32 R4, RZ, RZ, R2 ;  /* 0x000000ffff047224 */ /* 0x000fe200078e0002 */
[----:B0-----:R0:W0:Y:S01]  /*3100*/  SHFL.DOWN PT, R21, R14, 0x4, R9 ;  /* 0x088000000e157989 */ /* 0x00102200000e0009 */
[----:B------:R-:W-:-:S03]  /*3110*/  IMAD.MOV.U32 R5, RZ, RZ, R3 ;  /* 0x000000ffff057224 */ /* 0x000fc600078e0003 */
[----:B------:R0:W0:Y:S04]  /*3120*/  SHFL.DOWN PT, R23, R12, 0x4, R9 ;  /* 0x088000000c177989 */ /* 0x00002800000e0009 */
[----:B------:R-:W-:Y:S05]  /*3130*/  @P0 BRA `(.L_x_166) ;  /* 0x0000000000700947 */ /* 0x000fea0003800000 */
[----:B-1----:R-:W-:Y:S01]  /*3140*/  IMAD.MOV.U32 R4, RZ, RZ, R13 ;  /* 0x000000ffff047224 */ /* 0x002fe200078e000d */
[----:B--2---:R-:W-:Y:S01]  /*3150*/  DADD R10, -RZ, -R2 ;  /* 0x00000000ff0a7229 */ /* 0x004fe20000000902 */
[----:B------:R-:W-:Y:S01]  /*3160*/  IMAD.MOV.U32 R5, RZ, RZ, R15 ;  /* 0x000000ffff057224 */ /* 0x000fe200078e000f */
[----:B------:R-:W-:Y:S01]  /*3170*/  DSETP.GEU.AND P0, PT, R2, RZ, PT ;  /* 0x000000ff0200722a */ /* 0x000fe20003f0e000 */
[----:B0-----:R-:W-:-:S04]  /*3180*/  IMAD.MOV.U32 R8, RZ, RZ, R23 ;  /* 0x000000ffff087224 */ /* 0x001fc800078e0017 */
[----:B----4-:R-:W-:Y:S02]  /*3190*/  DADD R16, -RZ, -R4 ;  /* 0x00000000ff107229 */ /* 0x010fe40000000904 */
[----:B------:R-:W-:Y:S01]  /*31a0*/  DSETP.GEU.AND P1, PT, R4, RZ, PT ;  /* 0x000000ff0400722a */ /* 0x000fe20003f2e000 */
[----:B------:R-:W-:Y:S01]  /*31b0*/  FSEL R18, R10, R2, !P0 ;  /* 0x000000020a127208 */ /* 0x000fe20004000000 */
[----:B------:R-:W-:Y:S01]  /*31c0*/  IMAD.MOV.U32 R10, RZ, RZ, R21 ;  /* 0x000000ffff0a7224 */ /* 0x000fe200078e0015 */
[----:B---3--:R-:W-:-:S05]  /*31d0*/  FSEL R19, R11, R3, !P0 ;  /* 0x000000030b137208 */ /* 0x008fca0004000000 */
        /* <DEDUP_REMOVED lines=18> */
.L_x_166:
[----:B------:R-:W-:Y:S05]  /*3300*/  BSYNC.RECONVERGENT B1 ;  /* 0x0000000000017941 */ /* 0x000fea0003800200 */
.L_x_165:
[----:B-1----:R-:W-:Y:S01]  /*3310*/  VIADD R2, R7, 0x8 ;  /* 0x0000000807027836 */ /* 0x002fe20000000000 */
[----:B--2---:R1:W2:Y:S01]  /*3320*/  SHFL.DOWN PT, R11, R4, 0x8, R9 ;  /* 0x09000000040b7989 */ /* 0x0042a200000e0009 */
[----:B------:R-:W-:Y:S01]  /*3330*/  BSSY.RECONVERGENT B1, `(.L_x_167) ;  /* 0x0000026000017945 */ /* 0x000fe20003800200 */
[----:B0-----:R-:W-:Y:S02]  /*3340*/  IMAD.MOV.U32 R14, RZ, RZ, R10 ;  /* 0x000000ffff0e7224 */ /* 0x001fe400078e000a */
[----:B------:R-:W-:Y:S01]  /*3350*/  ISETP.GT.AND P0, PT, R2, R9, PT ;  /* 0x000000090200720c */ /* 0x000fe20003f04270 */
[----:B------:R1:W0:Y:S01]  /*3360*/  SHFL.DOWN PT, R21, R5, 0x8, R9 ;  /* 0x0900000005157989 */ /* 0x00022200000e0009 */
        /* <DEDUP_REMOVED lines=34> */
.L_x_168:
[----:B------:R-:W-:Y:S05]  /*3590*/  BSYNC.RECONVERGENT B1 ;  /* 0x0000000000017941 */ /* 0x000fea0003800200 */
.L_x_167:
[----:B-1----:R-:W-:Y:S01]  /*35a0*/  VIADD R4, R7, 0x10 ;  /* 0x0000001007047836 */ /* 0x002fe20000000000 */
[----:B------:R1:W1:Y:S01]  /*35b0*/  SHFL.DOWN PT, R13, R2, 0x10, R9 ;  /* 0x0a000000020d7989 */ /* 0x00026200000e0009 */
[----:B------:R-:W-:Y:S01]  /*35c0*/  BSSY.RECONVERGENT B1, `(.L_x_169) ;  /* 0x0000026000017945 */ /* 0x000fe20003800200 */
[----:B----4-:R-:W-:Y:S02]  /*35d0*/  IMAD.MOV.U32 R16, RZ, RZ, R14 ;  /* 0x000000ffff107224 */ /* 0x010fe400078e000e */
[----:B------:R-:W-:Y:S01]  /*35e0*/  ISETP.GT.AND P0, PT, R4, R9, PT ;  /* 0x000000090400720c */ /* 0x000fe20003f04270 */
[----:B------:R4:W1:Y:S01]  /*35f0*/  SHFL.DOWN PT, R15, R3, 0x10, R9 ;  /* 0x0a000000030f7989 */ /* 0x00086200000e0009 */
[----:B------:R-:W-:Y:S02]  /*3600*/  IMAD.MOV.U32 R17, RZ, RZ, R12 ;  /* 0x000000ffff117224 */ /* 0x000fe400078e000c */
[----:B------:R-:W-:Y:S01]  /*3610*/  IMAD.MOV.U32 R4, RZ, RZ, R2 ;  /* 0x000000ffff047224 */ /* 0x000fe200078e0002 */
[----:B---3--:R4:W3:Y:S01]  /*3620*/  SHFL.DOWN PT, R19, R14, 0x10, R9 ;  /* 0x0a0000000e137989 */ /* 0x0088e200000e0009 */
[----:B------:R-:W-:-:S03]  /*3630*/  IMAD.MOV.U32 R5, RZ, RZ, R3 ;  /* 0x000000ffff057224 */ /* 0x000fc600078e0003 */
[----:B0-----:R4:W0:Y:S04]  /*3640*/  SHFL.DOWN PT, R21, R12, 0x10, R9 ;  /* 0x0a0000000c157989 */ /* 0x00182800000e0009 */
[----:B------:R-:W-:Y:S05]  /*3650*/  @P0 BRA `(.L_x_170) ;  /* 0x0000000000700947 */ /* 0x000fea0003800000 */
[----:B-1----:R-:W-:Y:S01]  /*3660*/  IMAD.MOV.U32 R4, RZ, RZ, R13 ;  /* 0x000000ffff047224 */ /* 0x002fe200078e000d */
[----:B----4-:R-:W-:Y:S01]  /*3670*/  DADD R8, -RZ, -R2 ;  /* 0x00000000ff087229 */ /* 0x010fe20000000902 */
[----:B------:R-:W-:Y:S01]  /*3680*/  IMAD.MOV.U32 R5, RZ, RZ, R15 ;  /* 0x000000ffff057224 */ /* 0x000fe200078e000f */
[----:B------:R-:W-:Y:S01]  /*3690*/  DSETP.GEU.AND P0, PT, R2, RZ, PT ;  /* 0x000000ff0200722a */ /* 0x000fe20003f0e000 */
[----:B---3--:R-:W-:Y:S02]  /*36a0*/  IMAD.MOV.U32 R16, RZ, RZ, R19 ;  /* 0x000000ffff107224 */ /* 0x008fe400078e0013 */
[----:B0-----:R-:W-:Y:S02]  /*36b0*/  IMAD.MOV.U32 R17, RZ, RZ, R21 ;  /* 0x000000ffff117224 */ /* 0x001fe400078e0015 */
[----:B--2---:R-:W-:Y:S02]  /*36c0*/  DADD R10, -RZ, -R4 ;  /* 0x00000000ff0a7229 */ /* 0x004fe40000000904 */
        /* <DEDUP_REMOVED lines=21> */
.L_x_170:
[----:B------:R-:W-:Y:S05]  /*3820*/  BSYNC.RECONVERGENT B1 ;  /* 0x0000000000017941 */ /* 0x000fea0003800200 */
.L_x_169:
[----:B------:R-:W-:Y:S01]  /*3830*/  ISETP.NE.AND P0, PT, R7, RZ, PT ;  /* 0x000000ff0700720c */ /* 0x000fe20003f05270 */
[----:B------:R-:W-:-:S12]  /*3840*/  BSSY.RECONVERGENT B1, `(.L_x_171) ;  /* 0x000000a000017945 */ /* 0x000fd80003800200 */
[----:B------:R-:W-:Y:S05]  /*3850*/  @P0 BRA `(.L_x_172) ;  /* 0x0000000000200947 */ /* 0x000fea0003800000 */
[----:B------:R-:W5:Y:S01]  /*3860*/  S2R R8, SR_CgaCtaId ;  /* 0x0000000000087919 */ /* 0x000f620000008800 */
[----:B----4-:R-:W-:Y:S02]  /*3870*/  MOV R3, 0x400 ;  /* 0x0000040000037802 */ /* 0x010fe40000000f00 */
[----:B-1----:R-:W-:-:S04]  /*3880*/  SHF.R.U32.HI R2, RZ, 0x1, R24 ;  /* 0x00000001ff027819 */ /* 0x002fc80000011618 */
[----:B------:R-:W-:Y:S02]  /*3890*/  LOP3.LUT R2, R2, 0x1f0, RZ, 0xc0, !PT ;  /* 0x000001f002027812 */ /* 0x000fe400078ec0ff */
[----:B-----5:R-:W-:-:S05]  /*38a0*/  LEA R3, R8, R3, 0x18 ;  /* 0x0000000308037211 */ /* 0x020fca00078ec0ff */
[----:B------:R-:W-:-:S05]  /*38b0*/  IMAD.IADD R3, R2, 0x1, R3 ;  /* 0x0000000102037824 */ /* 0x000fca00078e0203 */
[----:B------:R1:W-:Y:S04]  /*38c0*/  STS.64 [R3+0x10], R16 ;  /* 0x0000101003007388 */ /* 0x0003e80000000a00 */
[----:B------:R1:W-:Y:S02]  /*38d0*/  STS.64 [R3+0x8], R4 ;  /* 0x0000080403007388 */ /* 0x0003e40000000a00 */
.L_x_172:
[----:B------:R-:W-:Y:S05]  /*38e0*/  BSYNC.RECONVERGENT B1 ;  /* 0x0000000000017941 */ /* 0x000fea0003800200 */
.L_x_171:
[----:B------:R-:W-:Y:S01]  /*38f0*/  BAR.SYNC.DEFER_BLOCKING 0x0 ;  /* 0x0000000000007b1d */ /* 0x000fe20000010000 */
[----:B------:R-:W-:-:S13]  /*3900*/  ISETP.NE.AND P1, PT, R24, RZ, PT ;  /* 0x000000ff1800720c */ /* 0x000fda0003f25270 */
[----:B------:R-:W-:Y:S05]  /*3910*/  @P1 BRA `(.L_x_148) ;  /* 0x0000004800b01947 */ /* 0x000fea0003800000 */
[----:B------:R-:W-:Y:S01]  /*3920*/  ISETP.GE.AND P0, PT, R6, 0x21, PT ;  /* 0x000000210600780c */ /* 0x000fe20003f06270 */
[----:B------:R-:W-:Y:S02]  /*3930*/  IMAD.MOV.U32 R7, RZ, RZ, R16 ;  /* 0x000000ffff077224 */ /* 0x000fe400078e0010 */
[----:B------:R-:W-:Y:S02]  /*3940*/  IMAD.MOV.U32 R18, RZ, RZ, R17 ;  /* 0x000000ffff127224 */ /* 0x000fe400078e0011 */
[----:B-1----:R-:W-:Y:S02]  /*3950*/  IMAD.MOV.U32 R2, RZ, RZ, R4 ;  /* 0x000000ffff027224 */ /* 0x002fe400078e0004 */
[----:B----4-:R-:W-:-:S06]  /*3960*/  IMAD.MOV.U32 R3, RZ, RZ, R5 ;  /* 0x000000ffff037224 */ /* 0x010fcc00078e0005 */
[----:B------:R-:W-:Y:S05]  /*3970*/  @!P0 BRA `(.L_x_173) ;  /* 0x00000000008c8947 */ /* 0x000fea0003800000 */
[----:B------:R-:W1:Y:S01]  /*3980*/  S2UR UR5, SR_CgaCtaId ;  /* 0x00000000000579c3 */ /* 0x000e620000008800 */
[----:B------:R-:W-:Y:S01]  /*3990*/  UMOV UR4, 0x400 ;  /* 0x0000040000047882 */ /* 0x000fe20000000000 */
[----:B--2---:R-:W-:Y:S01]  /*39a0*/  DADD R10, -RZ, -R4 ;  /* 0x00000000ff0a7229 */ /* 0x004fe20000000904 */
[----:B------:R-:W-:Y:S01]  /*39b0*/  BSSY.RECONVERGENT B1, `(.L_x_173) ;  /* 0x000001f000017945 */ /* 0x000fe20003800200 */
[----:B------:R-:W-:-:S08]  /*39c0*/  DSETP.GEU.AND P2, PT, R4, RZ, PT ;  /* 0x000000ff0400722a */ /* 0x000fd00003f4e000 */
[----:B------:R-:W-:Y:S02]  /*39d0*/  FSEL R12, R10, R4, !P2 ;  /* 0x000000040a0c7208 */ /* 0x000fe40005000000 */
[----:B------:R-:W-:Y:S01]  /*39e0*/  FSEL R13, R11, R5, !P2 ;  /* 0x000000050b0d7208 */ /* 0x000fe20005000000 */
[----:B-1----:R-:W-:-:S09]  /*39f0*/  ULEA UR4, UR5, UR4, 0x18 ;  /* 0x0000000405047291 */ /* 0x002fd2000f8ec0ff */
[----:B------:R-:W1:Y:S04]  /*3a00*/  LDS.64 R8, [UR4+0x18] ;  /* 0x00001804ff087984 */ /* 0x000e680008000a00 */
[----:B------:R-:W2:Y:S01]  /*3a10*/  LDS.64 R14, [UR4+0x20] ;  /* 0x00002004ff0e7984 */ /* 0x000ea20008000a00 */
[----:B-1----:R-:W-:Y:S02]  /*3a20*/  DADD R2, -RZ, -R8 ;  /* 0x00000000ff027229 */ /* 0x002fe40000000908 */
[----:B------:R-:W-:Y:S01]  /*3a30*/  DSETP.GEU.AND P0, PT, R8, RZ, PT ;  /* 0x000000ff0800722a */ /* 0x000fe20003f0e000 */
[----:B--2---:R-:W-:Y:S02]  /*3a40*/  IMAD.MOV.U32 R7, RZ, RZ, R14 ;  /* 0x000000ffff077224 */ /* 0x004fe400078e000e */
        /* <DEDUP_REMOVED lines=21> */
.L_x_174:
[----:B------:R-:W-:Y:S05]  /*3ba0*/  BSYNC.RECONVERGENT B1 ;  /* 0x0000000000017941 */ /* 0x000fea0003800200 */
.L_x_173:
[----:B------:R-:W-:Y:S01]  /*3bb0*/  ISETP.GE.AND P0, PT, R6, 0x41, PT ;  /* 0x000000410600780c */ /* 0x000fe20003f06270 */
[----:B------:R-:W-:Y:S02]  /*3bc0*/  IMAD.MOV.U32 R15, RZ, RZ, R7 ;  /* 0x000000ffff0f7224 */ /* 0x000fe400078e0007 */
[----:B------:R-:W-:Y:S02]  /*3bd0*/  IMAD.MOV.U32 R14, RZ, RZ, R18 ;  /* 0x000000ffff0e7224 */ /* 0x000fe400078e0012 */
[----:B------:R-:W-:Y:S02]  /*3be0*/  IMAD.MOV.U32 R8, RZ, RZ, R2 ;  /* 0x000000ffff087224 */ /* 0x000fe400078e0002 */
[----:B------:R-:W-:-:S06]  /*3bf0*/  IMAD.MOV.U32 R9, RZ, RZ, R3 ;  /* 0x000000ffff097224 */ /* 0x000fcc00078e0003 */
[----:B------:R-:W-:Y:S05]  /*3c00*/  @!P0 BRA `(.L_x_175) ;  /* 0x00000000008c8947 */ /* 0x000fea0003800000 */
[----:B------:R-:W1:Y:S01]  /*3c10*/  S2UR UR5, SR_CgaCtaId ;  /* 0x00000000000579c3 */ /* 0x000e620000008800 */
[----:B------:R-:W-:Y:S01]  /*3c20*/  UMOV UR4, 0x400 ;  /* 0x0000040000047882 */ /* 0x000fe20000000000 */
[----:B------:R-:W-:Y:S01]  /*3c30*/  DADD R4, -RZ, -R2 ;  /* 0x00000000ff047229 */ /* 0x000fe20000000902 */
[----:B------:R-:W-:Y:S01]  /*3c40*/  BSSY.RECONVERGENT B1, `(.L_x_175) ;  /* 0x000001f000017945 */ /* 0x000fe20003800200 */
[----:B------:R-:W-:-:S08]  /*3c50*/  DSETP.GEU.AND P0, PT, R2, RZ, PT ;  /* 0x000000ff0200722a */ /* 0x000fd00003f0e000 */
[----:B------:R-:W-:Y:S02]  /*3c60*/  FSEL R12, R4, R2, !P0 ;  /* 0x00000002040c7208 */ /* 0x000fe40004000000 */
[----:B------:R-:W-:Y:S01]  /*3c70*/  FSEL R13, R5, R3, !P0 ;  /* 0x00000003050d7208 */ /* 0x000fe20004000000 */
[----:B-1----:R-:W-:-:S09]  /*3c80*/  ULEA UR4, UR5, UR4, 0x18 ;  /* 0x0000000405047291 */ /* 0x002fd2000f8ec0ff */
[----:B--2---:R-:W1:Y:S04]  /*3c90*/  LDS.64 R10, [UR4+0x28] ;  /* 0x00002804ff0a7984 */ /* 0x004e680008000a00 */
        /* <DEDUP_REMOVED lines=25> */
.L_x_176:
[----:B------:R-:W-:Y:S05]  /*3e30*/  BSYNC.RECONVERGENT B1 ;  /* 0x0000000000017941 */ /* 0x000fea0003800200 */
.L_x_175:
        /* <DEDUP_REMOVED lines=15> */
[----:B---3--:R-:W2:Y:S01]  /*3f30*/  LDS.64 R18, [UR4+0x40] ;  /* 0x00004004ff127984 */ /* 0x008ea20008000a00 */
        /* <DEDUP_REMOVED lines=24> */
.L_x_178:
[----:B------:R-:W-:Y:S05]  /*40c0*/  BSYNC.RECONVERGENT B1 ;  /* 0x0000000000017941 */ /* 0x000fea0003800200 */
.L_x_177:
        /* <DEDUP_REMOVED lines=16> */
[----:B-1----:R-:W-:Y:S01]  /*41d0*/  DADD R8, -RZ, -R10 ;  /* 0x00000000ff087229 */ /* 0x002fe2000000090a */
[----:B------:R-:W-:Y:S01]  /*41e0*/  IMAD.MOV.U32 R2, RZ, RZ, R10 ;  /* 0x000000ffff027224 */ /* 0x000fe200078e000a */
[----:B------:R-:W-:Y:S01]  /*41f0*/  DSETP.GEU.AND P2, PT, R10, RZ, PT ;  /* 0x000000ff0a00722a */ /* 0x000fe20003f4e000 */
[----:B------:R-:W-:Y:S02]  /*4200*/  IMAD.MOV.U32 R3, RZ, RZ, R11 ;  /* 0x000000ffff037224 */ /* 0x000fe400078e000b */
[----:B--2---:R-:W-:-:S02]  /*4210*/  IMAD.MOV.U32 R15, RZ, RZ, R18 ;  /* 0x000000ffff0f7224 */ /* 0x004fc400078e0012 */
        /* <DEDUP_REMOVED lines=19> */
.L_x_180:
[----:B------:R-:W-:Y:S05]  /*4350*/  BSYNC.RECONVERGENT B1 ;  /* 0x0000000000017941 */ /* 0x000fea0003800200 */
.L_x_179:
        /* <DEDUP_REMOVED lines=40> */
.L_x_182:
[----:B------:R-:W-:Y:S05]  /*45e0*/  BSYNC.RECONVERGENT B1 ;  /* 0x0000000000017941 */ /* 0x000fea0003800200 */
.L_x_181:
        /* <DEDUP_REMOVED lines=40> */
.L_x_184:
[----:B------:R-:W-:Y:S05]  /*4870*/  BSYNC.RECONVERGENT B1 ;  /* 0x0000000000017941 */ /* 0x000fea0003800200 */
.L_x_183:
        /* <DEDUP_REMOVED lines=8> */
[----:B------:R-:W-:Y:S02]  /*4900*/  DADD R4, -RZ, -R2 ;  /* 0x00000000ff047229 */ /* 0x000fe40000000902 */
[----:B------:R-:W-:-:S08]  /*4910*/  DSETP.GEU.AND P0, PT, R2, RZ, PT ;  /* 0x000000ff0200722a */ /* 0x000fd00003f0e000 */
[----:B------:R-:W-:Y:S02]  /*4920*/  FSEL R10, R4, R2, !P0 ;  /* 0x00000002040a7208 */ /* 0x000fe40004000000 */
[----:B--2---:R-:W-:Y:S01]  /*4930*/  FSEL R11, R5, R3, !P0 ;  /* 0x00000003050b7208 */ /* 0x004fe20004000000 */
[----:B-1----:R-:W-:-:S09]  /*4940*/  ULEA UR4, UR5, UR4, 0x18 ;  /* 0x0000000405047291 */ /* 0x002fd2000f8ec0ff */
[----:B------:R-:W1:Y:S04]  /*4950*/  LDS.64 R8, [UR4+0x78] ;  /* 0x00007804ff087984 */ /* 0x000e680008000a00 */
[----:B------:R-:W2:Y:S01]  /*4960*/  LDS.64 R12, [UR4+0x80] ;  /* 0x00008004ff0c7984 */ /* 0x000ea20008000a00 */
        /* <DEDUP_REMOVED lines=25> */
.L_x_116:
[----:B------:R-:W0:Y:S01]  /*4b00*/  S2R R3, SR_TID.X ;  /* 0x0000000000037919 */ /* 0x000e220000002100 */
[----:B------:R-:W1:Y:S02]  /*4b10*/  LDCU.128 UR12, c[0x0][0x380] ;  /* 0x00007000ff0c77ac */ /* 0x000e640008000c00 */
[----:B-1----:R-:W-:Y:S02]  /*4b20*/  IMAD.U32 R2, RZ, RZ, UR12 ;  /* 0x0000000cff027e24 */ /* 0x002fe4000f8e00ff */
[----:B------:R-:W-:Y:S01]  /*4b30*/  IMAD.U32 R4, RZ, RZ, UR13 ;  /* 0x0000000dff047e24 */ /* 0x000fe2000f8e00ff */
[----:B0-----:R-:W-:-:S05]  /*4b40*/  IADD3 R5, P0, PT, R7, R3, RZ ;  /* 0x0000000307057210 */ /* 0x001fca0007f1e0ff */
[----:B------:R-:W-:Y:S01]  /*4b50*/  IMAD.X R6, RZ, RZ, RZ, P0 ;  /* 0x000000ffff067224 */ /* 0x000fe200000e06ff */
[----:B------:R-:W-:-:S04]  /*4b60*/  LEA R26, P0, R5, R2, 0x3 ;  /* 0x00000002051a7211 */ /* 0x000fc800078018ff */
[----:B------:R-:W-:-:S05]  /*4b70*/  LEA.HI.X R27, R5, R4, R6, 0x3, P0 ;  /* 0x00000004051b7211 */ /* 0x000fca00000f1c06 */
[----:B------:R-:W2:Y:S04]  /*4b80*/  LDG.E.64 R12, desc[UR10][R26.64] ;  /* 0x0000000a1a0c7981 */ /* 0x000ea8000c1e1b00 */
[----:B------:R-:W3:Y:S04]  /*4b90*/  LDG.E.64 R16, desc[UR10][R26.64+0x800] ;  /* 0x0008000a1a107981 */ /* 0x000ee8000c1e1b00 */
[----:B------:R-:W4:Y:S04]  /*4ba0*/  LDG.E.64 R10, desc[UR10][R26.64+0x1000] ;  /* 0x0010000a1a0a7981 */ /* 0x000f28000c1e1b00 */
[----:B------:R-:W5:Y:S04]  /*4bb0*/  LDG.E.64 R8, desc[UR10][R26.64+0x1800] ;  /* 0x0018000a1a087981 */ /* 0x000f68000c1e1b00 */
[----:B------:R-:W5:Y:S01]  /*4bc0*/  LDG.E.64 R14, desc[UR10][R26.64+0x2000] ;  /* 0x0020000a1a0e7981 */ /* 0x000f62000c1e1b00 */
[----:B------:R-:W-:Y:S01]  /*4bd0*/  IMAD.U32 R5, RZ, RZ, UR14 ;  /* 0x0000000eff057e24 */ /* 0x000fe2000f8e00ff */
[----:B------:R-:W-:Y:S01]  /*4be0*/  BSSY.RECONVERGENT B1, `(.L_x_185) ;  /* 0x0000041000017945 */ /* 0x000fe20003800200 */
[----:B------:R-:W-:-:S03]  /*4bf0*/  IMAD.U32 R6, RZ, RZ, UR15 ;  /* 0x0000000fff067e24 */ /* 0x000fc6000f8e00ff */
[----:B------:R-:W-:Y:S01]  /*4c00*/  IADD3 R19, P5, PT, R7, R5, RZ ;  /* 0x0000000507137210 */ /* 0x000fe20007fbe0ff */
[----:B--2---:R-:W-:Y:S02]  /*4c10*/  DADD R20, -RZ, -R12 ;  /* 0x00000000ff147229 */ /* 0x004fe4000000090c */
[----:B------:R-:W-:Y:S02]  /*4c20*/  DSETP.GEU.AND P0, PT, R12, RZ, PT ;  /* 0x000000ff0c00722a */ /* 0x000fe40003f0e000 */
[----:B---3--:R-:W-:Y:S02]  /*4c30*/  DADD R22, -RZ, -R16 ;  /* 0x00000000ff167229 */ /* 0x008fe40000000910 */
[----:B------:R-:W-:Y:S02]  /*4c40*/  DSETP.GEU.AND P1, PT, R16, RZ, PT ;  /* 0x000000ff1000722a */ /* 0x000fe40003f2e000 */
[----:B----4-:R-:W-:Y:S02]  /*4c50*/  DSETP.GEU.AND P2, PT, R10, RZ, PT ;  /* 0x000000ff0a00722a */ /* 0x010fe40003f4e000 */
[----:B------:R-:W-:-:S02]  /*4c60*/  FSEL R20, R20, R12, !P0 ;  /* 0x0000000c14147208 */ /* 0x000fc40004000000 */
[----:B------:R-:W-:Y:S01]  /*4c70*/  FSEL R21, R21, R13, !P0 ;  /* 0x0000000d15157208 */ /* 0x000fe20004000000 */
[----:B-----5:R-:W-:Y:S01]  /*4c80*/  DSETP.GEU.AND P3, PT, R8, RZ, PT ;  /* 0x000000ff0800722a */ /* 0x020fe20003f6e000 */
[----:B------:R-:W-:Y:S02]  /*4c90*/  FSEL R22, R22, R16, !P1 ;  /* 0x0000001016167208 */ /* 0x000fe40004800000 */
[----:B------:R-:W-:Y:S01]  /*4ca0*/  FSEL R23, R23, R17, !P1 ;  /* 0x0000001117177208 */ /* 0x000fe20004800000 */
[----:B------:R-:W-:-:S05]  /*4cb0*/  DSETP.GEU.AND P4, PT, R14, RZ, PT ;  /* 0x000000ff0e00722a */ /* 0x000fca0003f8e000 */
[----:B------:R-:W-:Y:S02]  /*4cc0*/  DSETP.GEU.AND P1, PT, R20, R22, PT ;  /* 0x000000161400722a */ /* 0x000fe40003f2e000 */
[----:B------:R-:W-:-:S04]  /*4cd0*/  DADD R20, -RZ, -R10 ;  /* 0x00000000ff147229 */ /* 0x000fc8000000090a */
[----:B------:R-:W-:Y:S02]  /*4ce0*/  FSEL R12, R12, R16, P1 ;  /* 0x000000100c0c7208 */ /* 0x000fe40000800000 */
[----:B------:R-:W-:-:S04]  /*4cf0*/  FSEL R13, R13, R17, P1 ;  /* 0x000000110d0d7208 */ /* 0x000fc80000800000 */
[----:B------:R-:W-:Y:S02]  /*4d00*/  FSEL R20, R20, R10, !P2 ;  /* 0x0000000a14147208 */ /* 0x000fe40005000000 */
[----:B------:R-:W-:Y:S01]  /*4d10*/  DADD R16, -RZ, -R12 ;  /* 0x00000000ff107229 */ /* 0x000fe2000000090c */
[----:B------:R-:W-:Y:S01]  /*4d20*/  FSEL R21, R21, R11, !P2 ;  /* 0x0000000b15157208 */ /* 0x000fe20005000000 */
[----:B------:R-:W-:-:S08]  /*4d30*/  DSETP.GEU.AND P0, PT, R12, RZ, PT ;  /* 0x000000ff0c00722a */ /* 0x000fd00003f0e000 */
[----:B------:R-:W-:Y:S02]  /*4d40*/  FSEL R16, R16, R12, !P0 ;  /* 0x0000000c10107208 */ /* 0x000fe40004000000 */
[----:B------:R-:W-:-:S06]  /*4d50*/  FSEL R17, R17, R13, !P0 ;  /* 0x0000000d11117208 */ /* 0x000fcc0004000000 */
[----:B------:R-:W-:Y:S02]  /*4d60*/  DSETP.GEU.AND P2, PT, R16, R20, PT ;  /* 0x000000141000722a */ /* 0x000fe40003f4e000 */
[----:B------:R-:W-:Y:S01]  /*4d70*/  DADD R16, -RZ, -R8 ;  /* 0x00000000ff107229 */ /* 0x000fe20000000908 */
[----:B------:R-:W-:Y:S02]  /*4d80*/  IMAD.X R21, RZ, RZ, R6, P5 ;  /* 0x000000ffff157224 */ /* 0x000fe400028e0606 */
[----:B------:R-:W-:Y:S01]  /*4d90*/  VIADD R20, R3, 0x200 ;  /* 0x0000020003147836 */ /* 0x000fe20000000000 */
        /* <DEDUP_REMOVED lines=16> */
[----:B------:R-:W-:Y:S01]  /*4ea0*/  FSEL R12, R8, R10, !P0 ;  /* 0x0000000a080c7208 */ /* 0x000fe20004000000 */
[----:B------:R-:W-:Y:S01]  /*4eb0*/  VIADD R8, R3, 0x100 ;  /* 0x0000010003087836 */ /* 0x000fe20000000000 */
[----:B------:R-:W-:Y:S02]  /*4ec0*/  FSEL R13, R9, R11, !P0 ;  /* 0x0000000b090d7208 */ /* 0x000fe40004000000 */
[----:B------:R-:W-:Y:S02]  /*4ed0*/  LOP3.LUT R9, R3, 0x400, RZ, 0xfc, !PT ;  /* 0x0000040003097812 */ /* 0x000fe400078efcff */
[----:B------:R-:W-:Y:S02]  /*4ee0*/  ISETP.LE.U32.AND P0, PT, R25, UR6, PT ;  /* 0x0000000619007c0c */ /* 0x000fe4000bf03070 */
[----:B------:R-:W-:Y:S01]  /*4ef0*/  DSETP.GEU.AND P4, PT, R12, R16, PT ;  /* 0x000000100c00722a */ /* 0x000fe20003f8e000 */
[----:B------:R-:W-:Y:S02]  /*4f00*/  IADD3 R7, P5, PT, R9, R19, RZ ;  /* 0x0000001309077210 */ /* 0x000fe40007fbe0ff */
[C---:B------:R-:W-:Y:S01]  /*4f10*/  @P2 SEL R20, R3.reuse, R8, P1 ;  /* 0x0000000803142207 */ /* 0x040fe20000800000 */
[----:B------:R-:W-:Y:S01]  /*4f20*/  @!P3 VIADD R20, R3, 0x300 ;  /* 0x000003000314b836 */ /* 0x000fe20000000000 */
[----:B------:R-:W-:Y:S01]  /*4f30*/  ISETP.GE.U32.AND.EX P0, PT, RZ, R18, PT, P0 ;  /* 0x00000012ff00720c */ /* 0x000fe20003f06100 */
[----:B------:R-:W-:-:S08]  /*4f40*/  IMAD.X R8, RZ, RZ, R21, P5 ;  /* 0x000000ffff087224 */ /* 0x000fd000028e0615 */
[----:B------:R-:W-:Y:S05]  /*4f50*/  @!P4 BRA `(.L_x_186) ;  /* 0x000000000024c947 */ /* 0x000fea0003800000 */
[----:B------:R-:W-:-:S04]  /*4f60*/  ISETP.GE.U32.AND P1, PT, R20, R9, PT ;  /* 0x000000091400720c */ /* 0x000fc80003f26070 */
[----:B------:R-:W-:-:S13]  /*4f70*/  ISETP.GE.U32.AND.EX P1, PT, RZ, RZ, PT, P1 ;  /* 0x000000ffff00720c */ /* 0x000fda0003f26110 */
[----:B------:R-:W-:Y:S01]  /*4f80*/  DSETP.LT.OR P1, PT, R16, R12, !P1 ;  /* 0x0000000c1000722a */ /* 0x000fe20004f21400 */
[----:B------:R-:W-:-:S05]  /*4f90*/  IADD3 R12, P2, PT, R20, R19, RZ ;  /* 0x00000013140c7210 */ /* 0x000fca0007f5e0ff */
[----:B------:R-:W-:Y:S01]  /*4fa0*/  FSEL R14, R10, R14, P1 ;  /* 0x0000000e0a0e7208 */ /* 0x000fe20000800000 */
[----:B------:R-:W-:Y:S01]  /*4fb0*/  IMAD.X R9, RZ, RZ, R21, P2 ;  /* 0x000000ffff097224 */ /* 0x000fe200010e0615 */
[----:B------:R-:W-:Y:S02]  /*4fc0*/  FSEL R15, R11, R15, P1 ;  /* 0x0000000f0b0f7208 */ /* 0x000fe40000800000 */
[----:B------:R-:W-:Y:S02]  /*4fd0*/  SEL R7, R12, R7, P1 ;  /* 0x000000070c077207 */ /* 0x000fe40000800000 */
[----:B------:R-:W-:-:S07]  /*4fe0*/  SEL R8, R9, R8, P1 ;  /* 0x0000000809087207 */ /* 0x000fce0000800000 */
.L_x_186:
[----:B------:R-:W-:Y:S05]  /*4ff0*/  BSYNC.RECONVERGENT B1 ;  /* 0x0000000000017941 */ /* 0x000fea0003800200 */
.L_x_185:
[----:B------:R-:W-:Y:S05]  /*5000*/  @P0 BRA `(.L_x_187) ;  /* 0x0000001800280947 */ /* 0x000fea0003800000 */
[----:B------:R-:W0:Y:S01]  /*5010*/  LDCU.64 UR8, c[0x0][0x3e8] ;  /* 0x00007d00ff0877ac */ /* 0x000e220008000a00 */
[----:B------:R-:W-:Y:S01]  /*5020*/  ISETP.NE.AND P0, PT, R3, RZ, PT ;  /* 0x000000ff0300720c */ /* 0x000fe20003f05270 */
[----:B------:R-:W-:Y:S01]  /*5030*/  BSSY.RECONVERGENT B1, `(.L_x_188) ;  /* 0x0000012000017945 */ /* 0x000fe20003800200 */
[----:B------:R-:W-:Y:S01]  /*5040*/  UMOV UR4, 0x8 ;  /* 0x0000000800047882 */ /* 0x000fe20000000000 */
[----:B------:R-:W-:Y:S02]  /*5050*/  UMOV UR5, 0x0 ;  /* 0x0000000000057882 */ /* 0x000fe40000000000 */
[----:B0-----:R-:W-:-:S04]  /*5060*/  UIMAD.WIDE.U32 UR4, UR8, 0x1, UR4 ;  /* 0x00000001080478a5 */ /* 0x001fc8000f8e0004 */
[----:B------:R-:W-:Y:S02]  /*5070*/  UIADD3 UR7, UPT, UPT, UR5, UR9, URZ ;  /* 0x0000000905077290 */ /* 0x000fe4000fffe0ff */
[----:B------:R-:W-:Y:S02]  /*5080*/  IMAD.U32 R13, RZ, RZ, UR5 ;  /* 0x00000005ff0d7e24 */ /* 0x000fe4000f8e00ff */
[----:B------:R-:W-:Y:S02]  /*5090*/  IMAD.U32 R12, RZ, RZ, UR4 ;  /* 0x00000004ff0c7e24 */ /* 0x000fe4000f8e00ff */
[----:B------:R-:W-:Y:S01]  /*50a0*/  IMAD.U32 R13, RZ, RZ, UR7 ;  /* 0x00000007ff0d7e24 */ /* 0x000fe2000f8e00ff */
[----:B------:R-:W-:Y:S06]  /*50b0*/  @P0 BRA `(.L_x_189) ;  /* 0x0000000000240947 */ /* 0x000fec0003800000 */
[----:B------:R-:W-:Y:S02]  /*50c0*/  IMAD.MOV.U32 R16, RZ, RZ, 0x500 ;  /* 0x00000500ff107424 */ /* 0x000fe400078e00ff */
[----:B------:R-:W-:-:S05]  /*50d0*/  IMAD.MOV.U32 R17, RZ, RZ, 0x0 ;  /* 0x00000000ff117424 */ /* 0x000fca00078e00ff */
[----:B------:R-:W2:Y:S01]  /*50e0*/  ATOMG.E.ADD.64.STRONG.GPU PT, R10, desc[UR10][R12.64], R16 ;  /* 0x800000100c0a79a8 */ /* 0x000ea200081ef50a */
[----:B------:R-:W0:Y:S01]  /*50f0*/  S2UR UR5, SR_CgaCtaId ;  /* 0x00000000000579c3 */ /* 0x000e220000008800 */
[----:B------:R-:W-:Y:S02]  /*5100*/  UMOV UR4, 0x400 ;  /* 0x0000040000047882 */ /* 0x000fe40000000000 */
[----:B0-----:R-:W-:Y:S01]  /*5110*/  ULEA UR4, UR5, UR4, 0x18 ;  /* 0x0000000405047291 */ /* 0x001fe2000f8ec0ff */
[----:B--2---:R-:W-:-:S05]  /*5120*/  IADD3 R10, P0, PT, R10, UR6, RZ ;  /* 0x000000060a0a7c10 */ /* 0x004fca000ff1e0ff */
[----:B------:R-:W-:-:S05]  /*5130*/  IMAD.X R11, RZ, RZ, R11, P0 ;  /* 0x000000ffff0b7224 */ /* 0x000fca00000e060b */
[----:B------:R0:W-:Y:S03]  /*5140*/  STS.64 [UR4+0x98], R10 ;  /* 0x0000980aff007988 */ /* 0x0001e60008000a04 */
.L_x_189:
[----:B------:R-:W-:Y:S05]  /*5150*/  BSYNC.RECONVERGENT B1 ;  /* 0x0000000000017941 */ /* 0x000fea0003800200 */
.L_x_188:
[----:B------:R-:W1:Y:S08]  /*5160*/  S2UR UR5, SR_CgaCtaId ;  /* 0x00000000000579c3 */ /* 0x000e700000008800 */
[----:B------:R-:W-:Y:S06]  /*5170*/  BAR.SYNC.DEFER_BLOCKING 0x0 ;  /* 0x0000000000007b1d */ /* 0x000fec0000010000 */
[----:B------:R-:W-:-:S02]  /*5180*/  UMOV UR4, 0x400 ;  /* 0x0000040000047882 */ /* 0x000fc40000000000 */
[----:B-1----:R-:W-:-:S06]  /*5190*/  ULEA UR4, UR5, UR4, 0x18 ;  /* 0x0000000405047291 */ /* 0x002fcc000f8ec0ff */
[----:B------:R-:W-:-:S05]  /*51a0*/  IMAD.U32 R9, RZ, RZ, UR4 ;  /* 0x00000004ff097e24 */ /* 0x000fca000f8e00ff */
[----:B------:R-:W0:Y:S02]  /*51b0*/  LDS.64 R16, [R9+0x98] ;  /* 0x0000980009107984 */ /* 0x000e240000000a00 */
[----:B0-----:R-:W-:-:S04]  /*51c0*/  IADD3 R10, P1, PT, R16, 0x500, RZ ;  /* 0x00000500100a7810 */ /* 0x001fc80007f3e0ff */
[----:B------:R-:W-:Y:S01]  /*51d0*/  ISETP.GT.U32.AND P0, PT, R10, R25, PT ;  /* 0x000000190a00720c */ /* 0x000fe20003f04070 */
[----:B------:R-:W-:-:S05]  /*51e0*/  IMAD.X R11, RZ, RZ, R17, P1 ;  /* 0x000000ffff0b7224 */ /* 0x000fca00008e0611 */
[----:B------:R-:W-:-:S13]  /*51f0*/  ISETP.GT.AND.EX P0, PT, R11, R18, PT, P0 ;  /* 0x000000120b00720c */ /* 0x000fda0003f04300 */
[----:B------:R-:W-:Y:S05]  /*5200*/  @P0 BRA `(.L_x_190) ;  /* 0x00000008003c0947 */ /* 0x000fea0003800000 */
[----:B------:R-:W-:Y:S01]  /*5210*/  BSSY.RECONVERGENT B1, `(.L_x_190) ;  /* 0x000008e000017945 */ /* 0x000fe20003800200 */
[----:B------:R-:W-:Y:S01]  /*5220*/  IMAD.MOV.U32 R10, RZ, RZ, R14 ;  /* 0x000000ffff0a7224 */ /* 0x000fe200078e000e */
[----:B------:R-:W0:Y:S01]  /*5230*/  LDCU.64 UR8, c[0x0][0x398] ;  /* 0x00007300ff0877ac */ /* 0x000e220008000a00 */
[----:B------:R-:W-:Y:S02]  /*5240*/  IMAD.MOV.U32 R11, RZ, RZ, R15 ;  /* 0x000000ffff0b7224 */ /* 0x000fe400078e000f */
[----:B------:R-:W-:Y:S01]  /*5250*/  IMAD.MOV.U32 R29, RZ, RZ, R7 ;  /* 0x000000ffff1d7224 */ /* 0x000fe200078e0007 */
[----:B------:R-:W1:Y:S01]  /*5260*/  LDCU.128 UR12, c[0x0][0x380] ;  /* 0x00007000ff0c77ac */ /* 0x000e620008000c00 */
[----:B------:R-:W-:-:S07]  /*5270*/  IMAD.MOV.U32 R35, RZ, RZ, R8 ;  /* 0x000000ffff237224 */ /* 0x000fce00078e0008 */
.L_x_193:
[----:B------:R-:W-:Y:S01]  /*5280*/  IADD3 R33, P0, PT, R3, R16, RZ ;  /* 0x0000001003217210 */ /* 0x000fe20007f1e0ff */
[----:B-1----:R-:W-:Y:S02]  /*5290*/  IMAD.U32 R2, RZ, RZ, UR12 ;  /* 0x0000000cff027e24 */ /* 0x002fe4000f8e00ff */
[----:B------:R-:W-:Y:S02]  /*52a0*/  IMAD.U32 R4, RZ, RZ, UR13 ;  /* 0x0000000dff047e24 */ /* 0x000fe4000f8e00ff */
[----:B------:R-:W-:Y:S01]  /*52b0*/  IMAD.X R37, RZ, RZ, R17, P0 ;  /* 0x000000ffff257224 */ /* 0x000fe200000e0611 */
[----:B------:R-:W-:-:S04]  /*52c0*/  LEA R30, P0, R33, R2, 0x3 ;  /* 0x00000002211e7211 */ /* 0x000fc800078018ff */
[----:B------:R-:W-:-:S05]  /*52d0*/  LEA.HI.X R31, R33, R4, R37, 0x3, P0 ;  /* 0x00000004211f7211 */ /* 0x000fca00000f1c25 */
[----:B------:R-:W2:Y:S04]  /*52e0*/  LDG.E.64 R16, desc[UR10][R30.64] ;  /* 0x0000000a1e107981 */ /* 0x000ea8000c1e1b00 */
[----:B------:R-:W3:Y:S04]  /*52f0*/  LDG.E.64 R18, desc[UR10][R30.64+0x800] ;  /* 0x0008000a1e127981 */ /* 0x000ee8000c1e1b00 */
[----:B------:R-:W4:Y:S04]  /*5300*/  LDG.E.64 R20, desc[UR10][R30.64+0x1000] ;  /* 0x0010000a1e147981 */ /* 0x000f28000c1e1b00 */
[----:B------:R-:W5:Y:S04]  /*5310*/  LDG.E.64 R22, desc[UR10][R30.64+0x1800] ;  /* 0x0018000a1e167981 */ /* 0x000f68000c1e1b00 */
[----:B------:R1:W5:Y:S01]  /*5320*/  LDG.E.64 R14, desc[UR10][R30.64+0x2000] ;  /* 0x0020000a1e0e7981 */ /* 0x000362000c1e1b00 */
[----:B------:R-:W-:Y:S01]  /*5330*/  DADD R24, -RZ, -R10 ;  /* 0x00000000ff187229 */ /* 0x000fe2000000090a */
[----:B------:R-:W-:Y:S01]  /*5340*/  IMAD.U32 R5, RZ, RZ, UR14 ;  /* 0x0000000eff057e24 */ /* 0x000fe2000f8e00ff */
[----:B------:R-:W-:Y:S06]  /*5350*/  BAR.SYNC.DEFER_BLOCKING 0x0 ;  /* 0x0000000000007b1d */ /* 0x000fec0000010000 */
[----:B------:R-:W-:Y:S01]  /*5360*/  DSETP.GEU.AND P0, PT, R10, RZ, PT ;  /* 0x000000ff0a00722a */ /* 0x000fe20003f0e000 */
[----:B------:R-:W-:Y:S05]  /*5370*/  BSSY.RECONVERGENT B2, `(.L_x_191) ;  /* 0x000005c000027945 */ /* 0x000fea0003800200 */
[----:B------:R-:W-:-:S02]  /*5380*/  FSEL R26, R24, R10, !P0 ;  /* 0x0000000a181a7208 */ /* 0x000fc40004000000 */
[----:B------:R-:W-:Y:S02]  /*5390*/  FSEL R27, R25, R11, !P0 ;  /* 0x0000000b191b7208 */ /* 0x000fe40004000000 */
[----:B------:R-:W-:Y:S01]  /*53a0*/  IADD3 R32, P0, PT, R33, R5, RZ ;  /* 0x0000000521207210 */ /* 0x000fe20007f1e0ff */
[----:B--2---:R-:W-:Y:S02]  /*53b0*/  DADD R6, -RZ, -R16 ;  /* 0x00000000ff067229 */ /* 0x004fe40000000910 */
[----:B------:R-:W-:Y:S02]  /*53c0*/  DSETP.GEU.AND P1, PT, R16, RZ, PT ;  /* 0x000000ff1000722a */ /* 0x000fe40003f2e000 */
[----:B---3--:R-:W-:-:S06]  /*53d0*/  DSETP.GEU.AND P3, PT, R18, RZ, PT ;  /* 0x000000ff1200722a */ /* 0x008fcc0003f6e000 */
[----:B------:R-:W-:Y:S01]  /*53e0*/  FSEL R24, R6, R16, !P1 ;  /* 0x0000001006187208 */ /* 0x000fe20004800000 */
[----:B------:R-:W-:Y:S01]  /*53f0*/  IMAD.U32 R6, RZ, RZ, UR15 ;  /* 0x0000000fff067e24 */ /* 0x000fe2000f8e00ff */
[----:B------:R-:W-:-:S03]  /*5400*/  FSEL R25, R7, R17, !P1 ;  /* 0x0000001107197208 */ /* 0x000fc60004800000 */
[----:B-1----:R-:W-:-:S03]  /*5410*/  IMAD.X R30, R37, 0x1, R6, P0 ;  /* 0x00000001251e7824 */ /* 0x002fc600000e0606 */
[----:B------:R-:W-:-:S14]  /*5420*/  DSETP.GEU.AND P2, PT, R26, R24, PT ;  /* 0x000000181a00722a */ /* 0x000fdc0003f4e000 */
[----:B------:R-:W-:-:S04]  /*5430*/  @P2 ISETP.GE.U32.AND P0, PT, R29, R32, PT ;  /* 0x000000201d00220c */ /* 0x000fc80003f06070 */
[----:B------:R-:W-:-:S13]  /*5440*/  @P2 ISETP.GE.AND.EX P0, PT, R35, R30, PT, P0 ;  /* 0x0000001e2300220c */ /* 0x000fda0003f06300 */
[----:B------:R-:W-:Y:S02]  /*5450*/  @P2 DSETP.LT.OR P0, PT, R24, R26, !P0 ;  /* 0x0000001a1800222a */ /* 0x000fe40004701400 */
[----:B------:R-:W-:-:S04]  /*5460*/  DADD R24, -RZ, -R18 ;  /* 0x00000000ff187229 */ /* 0x000fc80000000912 */
[----:B------:R-:W-:Y:S02]  /*5470*/  @P2 FSEL R7, R10, R16, P0 ;  /* 0x000000100a072208 */ /* 0x000fe40000000000 */
[----:B------:R-:W-:-:S03]  /*5480*/  @P2 FSEL R8, R11, R17, P0 ;  /* 0x000000110b082208 */ /* 0x000fc60000000000 */
[----:B------:R-:W-:Y:S01]  /*5490*/  @P2 IMAD.MOV.U32 R16, RZ, RZ, R7 ;  /* 0x000000ffff102224 */ /* 0x000fe200078e0007 */
[----:B------:R-:W-:Y:S01]  /*54a0*/  FSEL R24, R24, R18, !P3 ;  /* 0x0000001218187208 */ /* 0x000fe20005800000 */
[----:B------:R-:W-:Y:S01]  /*54b0*/  @P2 IMAD.MOV.U32 R17, RZ, RZ, R8 ;  /* 0x000000ffff112224 */ /* 0x000fe200078e0008 */
[----:B------:R-:W-:Y:S02]  /*54c0*/  FSEL R25, R25, R19, !P3 ;  /* 0x0000001319197208 */ /* 0x000fe40005800000 */
[C---:B------:R-:W-:Y:S02]  /*54d0*/  IADD3 R31, P3, PT, R32.reuse, 0x100, RZ ;  /* 0x00000100201f7810 */ /* 0x040fe40007f7e0ff */
[----:B------:R-:W-:Y:S01]  /*54e0*/  IADD3 R7, P6, PT, R32, 0x400, RZ ;  /* 0x0000040020077810 */ /* 0x000fe20007fde0ff */
[----:B------:R-:W-:Y:S02]  /*54f0*/  DADD R10, -RZ, -R16 ;  /* 0x00000000ff0a7229 */ /* 0x000fe40000000910 */
[----:B------:R-:W-:Y:S01]  /*5500*/  DSETP.GEU.AND P1, PT, R16, RZ, PT ;  /* 0x000000ff1000722a */ /* 0x000fe20003f2e000 */
[--C-:B------:R-:W-:Y:S01]  /*5510*/  IMAD.X R33, RZ, RZ, R30.reuse, P3 ;  /* 0x000000ffff217224 */ /* 0x100fe200018e061e */
[----:B----4-:R-:W-:Y:S01]  /*5520*/  DSETP.GEU.AND P3, PT, R20, RZ, PT ;  /* 0x000000ff1400722a */ /* 0x010fe20003f6e000 */
[----:B------:R-:W-:-:S05]  /*5530*/  IMAD.X R8, RZ, RZ, R30, P6 ;  /* 0x000000ffff087224 */ /* 0x000fca00030e061e */
[----:B------:R-:W-:Y:S02]  /*5540*/  FSEL R26, R10, R16, !P1 ;  /* 0x000000100a1a7208 */ /* 0x000fe40004800000 */
[----:B------:R-:W-:Y:S02]  /*5550*/  FSEL R27, R11, R17, !P1 ;  /* 0x000000110b1b7208 */ /* 0x000fe40004800000 */
[C---:B------:R-:W-:Y:S02]  /*5560*/  IADD3 R10, P4, PT, R32.reuse, 0x200, RZ ;  /* 0x00000200200a7810 */ /* 0x040fe40007f9e0ff */
[----:B------:R-:W-:Y:S02]  /*5570*/  IADD3 R11, P5, PT, R32, 0x300, RZ ;  /* 0x00000300200b7810 */ /* 0x000fe40007fbe0ff */
[----:B------:R-:W-:Y:S01]  /*5580*/  DSETP.GEU.AND P1, PT, R26, R24, PT ;  /* 0x000000181a00722a */ /* 0x000fe20003f2e000 */
[----:B------:R-:W-:Y:S01]  /*5590*/  @P2 SEL R32, R29, R32, P0 ;  /* 0x000000201d202207 */ /* 0x000fe20000000000 */
[--C-:B------:R-:W-:Y:S01]  /*55a0*/  IMAD.X R28, RZ, RZ, R30.reuse, P4 ;  /* 0x000000ffff1c7224 */ /* 0x100fe200020e061e */
[----:B------:R-:W-:Y:S01]  /*55b0*/  ISETP.NE.AND P4, PT, R3, RZ, PT ;  /* 0x000000ff0300720c */ /* 0x000fe20003f85270 */
[----:B------:R-:W-:Y:S01]  /*55c0*/  IMAD.X R29, RZ, RZ, R30, P5 ;  /* 0x000000ffff1d7224 */ /* 0x000fe200028e061e */
[----:B------:R-:W-:-:S09]  /*55d0*/  @P2 SEL R30, R35, R30, P0 ;  /* 0x0000001e231e2207 */ /* 0x000fd20000000000 */
[----:B------:R-:W-:-:S04]  /*55e0*/  @P1 ISETP.GE.U32.AND P0, PT, R32, R31, PT ;  /* 0x0000001f2000120c */ /* 0x000fc80003f06070 */
[----:B------:R-:W-:-:S13]  /*55f0*/  @P1 ISETP.GE.AND.EX P0, PT, R30, R33, PT, P0 ;  /* 0x000000211e00120c */ /* 0x000fda0003f06300 */
[----:B------:R-:W-:-:S06]  /*5600*/  @P1 DSETP.LT.OR P0, PT, R24, R26, !P0 ;  /* 0x0000001a1800122a */ /* 0x000fcc0004701400 */
[----:B------:R-:W-:Y:S02]  /*5610*/  @P1 FSEL R18, R16, R18, P0 ;  /* 0x0000001210121208 */ /* 0x000fe40000000000 */
[----:B------:R-:W-:Y:S01]  /*5620*/  @P1 FSEL R19, R17, R19, P0 ;  /* 0x0000001311131208 */ /* 0x000fe20000000000 */
[----:B------:R-:W-:Y:S01]  /*5630*/  DADD R16, -RZ, -R20 ;  /* 0x00000000ff107229 */ /* 0x000fe20000000914 */
[----:B------:R-:W-:Y:S02]  /*5640*/  @P1 SEL R31, R32, R31, P0 ;  /* 0x0000001f201f1207 */ /* 0x000fe40000000000 */
[----:B------:R-:W-:Y:S02]  /*5650*/  @P1 SEL R33, R30, R33, P0 ;  /* 0x000000211e211207 */ /* 0x000fe40000000000 */
[----:B------:R-:W-:Y:S02]  /*5660*/  DADD R24, -RZ, -R18 ;  /* 0x00000000ff187229 */ /* 0x000fe40000000912 */
[----:B------:R-:W-:-:S03]  /*5670*/  DSETP.GEU.AND P2, PT, R18, RZ, PT ;  /* 0x000000ff1200722a */ /* 0x000fc60003f4e000 */
[----:B------:R-:W-:Y:S02]  /*5680*/  FSEL R16, R16, R20, !P3 ;  /* 0x0000001410107208 */ /* 0x000fe40005800000 */
[----:B------:R-:W-:Y:S01]  /*5690*/  FSEL R17, R17, R21, !P3 ;  /* 0x0000001511117208 */ /* 0x000fe20005800000 */
[----:B-----5:R-:W-:Y:S02]  /*56a0*/  DSETP.GEU.AND P3, PT, R22, RZ, PT ;  /* 0x000000ff1600722a */ /* 0x020fe40003f6e000 */
        /* <DEDUP_REMOVED lines=24> */
[----:B------:R-:W-:-:S04]  /*5830*/  @P1 FSEL R23, R21, R23, P0 ;  /* 0x0000001715171208 */ /* 0x000fc80000000000 */
[----:B------:R-:W-:Y:S02]  /*5840*/  FSEL R18, R16, R14, !P3 ;  /* 0x0000000e10127208 */ /* 0x000fe40005800000 */
[----:B------:R-:W-:Y:S01]  /*5850*/  DSETP.GEU.AND P2, PT, R22, RZ, PT ;  /* 0x000000ff1600722a */ /* 0x000fe20003f4e000 */
[----:B------:R-:W-:Y:S01]  /*5860*/  FSEL R19, R17, R15, !P3 ;  /* 0x0000000f11137208 */ /* 0x000fe20005800000 */
[----:B------:R-:W-:Y:S01]  /*5870*/  DADD R20, -RZ, -R22 ;  /* 0x00000000ff147229 */ /* 0x000fe20000000916 */
[----:B------:R-:W-:Y:S11]  /*5880*/  @P4 BRA `(.L_x_192) ;  /* 0x0000000000284947 */ /* 0x000ff60003800000 */
[----:B------:R-:W-:Y:S02]  /*5890*/  IMAD.MOV.U32 R24, RZ, RZ, 0x500 ;  /* 0x00000500ff187424 */ /* 0x000fe400078e00ff */
[----:B------:R-:W-:-:S05]  /*58a0*/  IMAD.MOV.U32 R25, RZ, RZ, 0x0 ;  /* 0x00000000ff197424 */ /* 0x000fca00078e00ff */
[----:B------:R-:W2:Y:S01]  /*58b0*/  ATOMG.E.ADD.64.STRONG.GPU PT, R16, desc[UR10][R12.64], R24 ;  /* 0x800000180c1079a8 */ /* 0x000ea200081ef50a */
[----:B------:R-:W1:Y:S01]  /*58c0*/  S2UR UR5, SR_CgaCtaId ;  /* 0x00000000000579c3 */ /* 0x000e620000008800 */
[----:B------:R-:W-:Y:S02]  /*58d0*/  UMOV UR4, 0x400 ;  /* 0x0000040000047882 */ /* 0x000fe40000000000 */
[----:B-1----:R-:W-:-:S06]  /*58e0*/  ULEA UR4, UR5, UR4, 0x18 ;  /* 0x0000000405047291 */ /* 0x002fcc000f8ec0ff */
[----:B------:R-:W-:Y:S01]  /*58f0*/  IMAD.U32 R9, RZ, RZ, UR4 ;  /* 0x00000004ff097e24 */ /* 0x000fe2000f8e00ff */
[----:B--2---:R-:W-:-:S05]  /*5900*/  IADD3 R16, P3, PT, R16, UR6, RZ ;  /* 0x0000000610107c10 */ /* 0x004fca000ff7e0ff */
[----:B------:R-:W-:-:S05]  /*5910*/  IMAD.X R17, RZ, RZ, R17, P3 ;  /* 0x000000ffff117224 */ /* 0x000fca00018e0611 */
[----:B------:R1:W-:Y:S03]  /*5920*/  STS.64 [R9+0x98], R16 ;  /* 0x0000981009007388 */ /* 0x0003e60000000a00 */
.L_x_192:
[----:B0-----:R-:W-:Y:S05]  /*5930*/  BSYNC.RECONVERGENT B2 ;  /* 0x0000000000027941 */ /* 0x001fea0003800200 */
.L_x_191:
[----:B------:R-:W-:Y:S01]  /*5940*/  BAR.SYNC.DEFER_BLOCKING 0x0 ;  /* 0x0000000000007b1d */ /* 0x000fe20000010000 */
[----:B------:R-:W-:Y:S01]  /*5950*/  FSEL R20, R20, R22, !P2 ;  /* 0x0000001614147208 */ /* 0x000fe20005000000 */
[----:B------:R-:W-:Y:S01]  /*5960*/  IMAD.U32 R25, RZ, RZ, UR8 ;  /* 0x00000008ff197e24 */ /* 0x000fe2000f8e00ff */
[----:B------:R-:W-:Y:S02]  /*5970*/  FSEL R21, R21, R23, !P2 ;  /* 0x0000001715157208 */ /* 0x000fe40005000000 */
[----:B------:R-:W-:Y:S02]  /*5980*/  @P1 SEL R11, R10, R11, P0 ;  /* 0x0000000b0a0b1207 */ /* 0x000fe40000000000 */
[----:B------:R-:W-:Y:S02]  /*5990*/  @P1 SEL R29, R28, R29, P0 ;  /* 0x0000001d1c1d1207 */ /* 0x000fe40000000000 */
[----:B------:R-:W-:-:S14]  /*59a0*/  DSETP.GEU.AND P2, PT, R20, R18, PT ;  /* 0x000000121400722a */ /* 0x000fdc0003f4e000 */
[----:B------:R-:W-:Y:S01]  /*59b0*/  @P2 ISETP.GE.U32.AND P0, PT, R11, R7, PT ;  /* 0x000000070b00220c */ /* 0x000fe20003f06070 */
[----:B-1----:R-:W0:Y:S03]  /*59c0*/  LDS.64 R16, [R9+0x98] ;  /* 0x0000980009107984 */ /* 0x002e260000000a00 */
[----:B------:R-:W-:-:S13]  /*59d0*/  @P2 ISETP.GE.AND.EX P0, PT, R29, R8, PT, P0 ;  /* 0x000000081d00220c */ /* 0x000fda0003f06300 */
[----:B------:R-:W-:Y:S01]  /*59e0*/  @P2 DSETP.LT.OR P0, PT, R18, R20, !P0 ;  /* 0x000000141200222a */ /* 0x000fe20004701400 */
[----:B------:R-:W-:-:S05]  /*59f0*/  IMAD.U32 R18, RZ, RZ, UR9 ;  /* 0x00000009ff127e24 */ /* 0x000fca000f8e00ff */
[----:B------:R-:W-:Y:S02]  /*5a00*/  @P2 FSEL R23, R23, R15, P0 ;  /* 0x0000000f17172208 */ /* 0x000fe40000000000 */
[----:B------:R-:W-:Y:S02]  /*5a10*/  @P2 SEL R7, R11, R7, P0 ;  /* 0x000000070b072207 */ /* 0x000fe40000000000 */
[----:B------:R-:W-:Y:S01]  /*5a20*/  @P2 SEL R8, R29, R8, P0 ;  /* 0x000000081d082207 */ /* 0x000fe20000000000 */
[----:B------:R-:W-:Y:S02]  /*5a30*/  @P2 IMAD.MOV.U32 R15, RZ, RZ, R23 ;  /* 0x000000ffff0f2224 */ /* 0x000fe400078e0017 */
[----:B------:R-:W-:Y:S02]  /*5a40*/  IMAD.MOV.U32 R29, RZ, RZ, R7 ;  /* 0x000000ffff1d7224 */ /* 0x000fe400078e0007 */
[----:B------:R-:W-:Y:S02]  /*5a50*/  IMAD.MOV.U32 R35, RZ, RZ, R8 ;  /* 0x000000ffff237224 */ /* 0x000fe400078e0008 */
[----:B------:R-:W-:Y:S01]  /*5a60*/  IMAD.MOV.U32 R11, RZ, RZ, R15 ;  /* 0x000000ffff0b7224 */ /* 0x000fe200078e000f */
[----:B0-----:R-:W-:-:S04]  /*5a70*/  IADD3 R10, P3, PT, R16, 0x500, RZ ;  /* 0x00000500100a7810 */ /* 0x001fc80007f7e0ff */
[----:B------:R-:W-:Y:S01]  /*5a80*/  ISETP.GT.U32.AND P1, PT, R10, R25, PT ;  /* 0x000000190a00720c */ /* 0x000fe20003f24070 */
[----:B------:R-:W-:Y:S01]  /*5a90*/  IMAD.X R19, RZ, RZ, R17, P3 ;  /* 0x000000ffff137224 */ /* 0x000fe200018e0611 */
[----:B------:R-:W-:-:S04]  /*5aa0*/  @P2 FSEL R10, R22, R14, P0 ;  /* 0x0000000e160a2208 */ /* 0x000fc80000000000 */
[----:B------:R-:W-:Y:S01]  /*5ab0*/  ISETP.GT.AND.EX P0, PT, R19, R18, PT, P1 ;  /* 0x000000121300720c */ /* 0x000fe20003f04310 */
[----:B------:R-:W-:-:S04]  /*5ac0*/  @P2 IMAD.MOV.U32 R14, RZ, RZ, R10 ;  /* 0x000000ffff0e2224 */ /* 0x000fc800078e000a */
[----:B------:R-:W-:-:S08]  /*5ad0*/  IMAD.MOV.U32 R10, RZ, RZ, R14 ;  /* 0x000000ffff0a7224 */ /* 0x000fd000078e000e */
[----:B------:R-:W-:Y:S05]  /*5ae0*/  @!P0 BRA `(.L_x_193) ;  /* 0xfffffff400e48947 */ /* 0x000fea000383ffff */
[----:B------:R-:W-:Y:S05]  /*5af0*/  BSYNC.RECONVERGENT B1 ;  /* 0x0000000000017941 */ /* 0x000fea0003800200 */
.L_x_190:
[----:B------:R-:W-:Y:S01]  /*5b00*/  ISETP.GE.U32.AND P0, PT, R16, R25, PT ;  /* 0x000000191000720c */ /* 0x000fe20003f06070 */
[----:B------:R-:W-:Y:S03]  /*5b10*/  BSSY.RECONVERGENT B1, `(.L_x_187) ;  /* 0x00000d9000017945 */ /* 0x000fe60003800200 */
[----:B------:R-:W-:-:S13]  /*5b20*/  ISETP.GE.AND.EX P0, PT, R17, R18, PT, P0 ;  /* 0x000000121100720c */ /* 0x000fda0003f06300 */
[----:B------:R-:W-:Y:S05]  /*5b30*/  @P0 BRA `(.L_x_194) ;  /* 0x0000000c00580947 */ /* 0x000fea0003800000 */
[----:B------:R-:W-:-:S05]  /*5b40*/  IMAD.IADD R30, R25, 0x1, -R16 ;  /* 0x00000001191e7824 */ /* 0x000fca00078e0a10 */
[----:B------:R-:W-:-:S13]  /*5b50*/  ISETP.GE.AND P0, PT, R3, R30, PT ;  /* 0x0000001e0300720c */ /* 0x000fda0003f06270 */
[----:B------:R-:W-:Y:S05]  /*5b60*/  @P0 BRA `(.L_x_194) ;  /* 0x0000000c004c0947 */ /* 0x000fea0003800000 */
[----:B------:R-:W-:Y:S01]  /*5b70*/  LOP3.LUT R9, RZ, R3, RZ, 0x33, !PT ;  /* 0x00000003ff097212 */ /* 0x000fe200078e33ff */
[----:B------:R-:W-:Y:S01]  /*5b80*/  BSSY.RECONVERGENT B2, `(.L_x_195) ;  /* 0x000003d000027945 */ /* 0x000fe20003800200 */
[----:B------:R-:W-:Y:S02]  /*5b90*/  IMAD.MOV.U32 R20, RZ, RZ, R3 ;  /* 0x000000ffff147224 */ /* 0x000fe400078e0003 */
[----:B------:R-:W-:-:S04]  /*5ba0*/  IADD3 R25, PT, PT, -R16, R25, R9 ;  /* 0x0000001910197210 */ /* 0x000fc80007ffe109 */
[----:B------:R-:W-:-:S04]  /*5bb0*/  LOP3.LUT R9, R25, 0x300, RZ, 0xc0, !PT ;  /* 0x0000030019097812 */ /* 0x000fc800078ec0ff */
[----:B------:R-:W-:-:S13]  /*5bc0*/  ISETP.NE.AND P0, PT, R9, 0x300, PT ;  /* 0x000003000900780c */ /* 0x000fda0003f05270 */
[----:B------:R-:W-:Y:S05]  /*5bd0*/  @!P0 BRA `(.L_x_196) ;  /* 0x0000000000dc8947 */ /* 0x000fea0003800000 */
[----:B------:R-:W-:Y:S01]  /*5be0*/  IADD3 R21, P0, PT, R3, R16, RZ ;  /* 0x0000001003157210 */ /* 0x000fe20007f1e0ff */
[----:B------:R-:W-:Y:S01]  /*5bf0*/  IMAD.MOV.U32 R20, RZ, RZ, R3 ;  /* 0x000000ffff147224 */ /* 0x000fe200078e0003 */
[----:B------:R-:W-:Y:S02]  /*5c00*/  LEA.HI R10, R25, 0x1, RZ, 0x18 ;  /* 0x00000001190a7811 */ /* 0x000fe400078fc0ff */
[C---:B------:R-:W-:Y:S01]  /*5c10*/  LEA R2, P1, R21.reuse, R2, 0x3 ;  /* 0x0000000215027211 */ /* 0x040fe200078218ff */
[----:B------:R-:W-:Y:S01]  /*5c20*/  IMAD.X R11, RZ, RZ, R17, P0 ;  /* 0x000000ffff0b7224 */ /* 0x000fe200000e0611 */
[C---:B------:R-:W-:Y:S02]  /*5c30*/  IADD3 R9, P0, PT, R21.reuse, R5, RZ ;  /* 0x0000000515097210 */ /* 0x040fe40007f1e0ff */
[----:B------:R-:W-:Y:S02]  /*5c40*/  LOP3.LUT R10, R10, 0x3, RZ, 0xc0, !PT ;  /* 0x000000030a0a7812 */ /* 0x000fe400078ec0ff */
[----:B------:R-:W-:Y:S01]  /*5c50*/  LEA.HI.X R21, R21, R4, R11, 0x3, P1 ;  /* 0x0000000415157211 */ /* 0x000fe200008f1c0b */
[----:B------:R-:W-:-:S02]  /*5c60*/  IMAD.X R22, R11, 0x1, R6, P0 ;  /* 0x000000010b167824 */ /* 0x000fc400000e0606 */
[----:B------:R-:W-:-:S07]  /*5c70*/  IMAD.MOV R6, RZ, RZ, -R10 ;  /* 0x000000ffff067224 */ /* 0x000fce00078e0a0a */
.L_x_199:
[----:B------:R-:W-:Y:S02]  /*5c80*/  IMAD.MOV.U32 R4, RZ, RZ, R2 ;  /* 0x000000ffff047224 */ /* 0x000fe400078e0002 */
[----:B------:R-:W-:-:S06]  /*5c90*/  IMAD.MOV.U32 R5, RZ, RZ, R21 ;  /* 0x000000ffff057224 */ /* 0x000fcc00078e0015 */
[----:B------:R-:W2:Y:S01]  /*5ca0*/  LDG.E.64 R4, desc[UR10][R4.64] ;  /* 0x0000000a04047981 */ /* 0x000ea2000c1e1b00 */
[----:B------:R-:W-:Y:S01]  /*5cb0*/  DADD R10, -RZ, -R14 ;  /* 0x00000000ff0a7229 */ /* 0x000fe2000000090e */
        /* <DEDUP_REMOVED lines=35> */
.L_x_198:
[----:B------:R-:W-:Y:S05]  /*5ef0*/  BSYNC.RECONVERGENT B3 ;  /* 0x0000000000037941 */ /* 0x000fea0003800200 */
.L_x_197:
[----:B------:R-:W-:Y:S01]  /*5f00*/  IADD3 R9, P0, PT, R9, 0x100, RZ ;  /* 0x0000010009097810 */ /* 0x000fe20007f1e0ff */
[----:B------:R-:W-:Y:S02]  /*5f10*/  VIADD R20, R20, 0x100 ;  /* 0x0000010014147836 */ /* 0x000fe40000000000 */
[----:B------:R-:W-:Y:S02]  /*5f20*/  IMAD.X R21, RZ, RZ, R21, P3 ;  /* 0x000000ffff157224 */ /* 0x000fe400018e0615 */
[----:B------:R-:W-:Y:S01]  /*5f30*/  IMAD.X R22, RZ, RZ, R22, P0 ;  /* 0x000000ffff167224 */ /* 0x000fe200000e0616 */
[----:B------:R-:W-:Y:S07]  /*5f40*/  @P2 BRA `(.L_x_199) ;  /* 0xfffffffc004c2947 */ /* 0x000fee000383ffff */
.L_x_196:
[----:B------:R-:W-:Y:S05]  /*5f50*/  BSYNC.RECONVERGENT B2 ;  /* 0x0000000000027941 */ /* 0x000fea0003800200 */
.L_x_195:
[----:B------:R-:W-:-:S13]  /*5f60*/  ISETP.GE.U32.AND P0, PT, R25, 0x300, PT ;  /* 0x000003001900780c */ /* 0x000fda0003f06070 */
[----:B------:R-:W-:Y:S05]  /*5f70*/  @!P0 BRA `(.L_x_194) ;  /* 0x0000000800488947 */ /* 0x000fea0003800000 */
[----:B------:R-:W-:-:S07]  /*5f80*/  VIADD R9, R20, 0x200 ;  /* 0x0000020014097836 */ /* 0x000fce0000000000 */
.L_x_208:
[----:B------:R-:W0:Y:S01]  /*5f90*/  LDC.64 R28, c[0x0][0x380] ;  /* 0x0000e000ff1c7b82 */ /* 0x000e220000000a00 */
[----:B------:R-:W-:-:S05]  /*5fa0*/  VIADD R5, R9, 0xfffffe00 ;  /* 0xfffffe0009057836 */ /* 0x000fca0000000000 */
[----:B------:R-:W-:Y:S02]  /*5fb0*/  IADD3 R31, P0, PT, R5, R16, RZ ;  /* 0x00000010051f7210 */ /* 0x000fe40007f1e0ff */
[----:B------:R-:W1:Y:S03]  /*5fc0*/  LDC.64 R18, c[0x0][0x388] ;  /* 0x0000e200ff127b82 */ /* 0x000e660000000a00 */
[----:B------:R-:W-:Y:S01]  /*5fd0*/  IMAD.X R2, RZ, RZ, R17, P0 ;  /* 0x000000ffff027224 */ /* 0x000fe200000e0611 */
[----:B0-----:R-:W-:-:S04]  /*5fe0*/  LEA R28, P0, R31, R28, 0x3 ;  /* 0x0000001c1f1c7211 */ /* 0x001fc800078018ff */
[----:B------:R-:W-:-:S05]  /*5ff0*/  LEA.HI.X R29, R31, R29, R2, 0x3, P0 ;  /* 0x0000001d1f1d7211 */ /* 0x000fca00000f1c02 */
[----:B------:R-:W2:Y:S04]  /*6000*/  LDG.E.64 R26, desc[UR10][R28.64] ;  /* 0x0000000a1c1a7981 */ /* 0x000ea8000c1e1b00 */
[----:B------:R-:W3:Y:S01]  /*6010*/  LDG.E.64 R24, desc[UR10][R28.64+0x800] ;  /* 0x0008000a1c187981 */ /* 0x000ee2000c1e1b00 */
[----:B------:R-:W-:Y:S02]  /*6020*/  DADD R4, -RZ, -R14 ;  /* 0x00000000ff047229 */ /* 0x000fe4000000090e */
[----:B------:R-:W-:Y:S01]  /*6030*/  DSETP.GEU.AND P0, PT, R14, RZ, PT ;  /* 0x000000ff0e00722a */ /* 0x000fe20003f0e000 */
[----:B------:R-:W-:Y:S01]  /*6040*/  BSSY.RECONVERGENT B2, `(.L_x_200) ;  /* 0x0000020000027945 */ /* 0x000fe20003800200 */
[----:B------:R-:W5:Y:S04]  /*6050*/  LDG.E.64 R22, desc[UR10][R28.64+0x1000] ;  /* 0x0010000a1c167981 */ /* 0x000f68000c1e1b00 */
[----:B------:R0:W5:Y:S02]  /*6060*/  LDG.E.64 R20, desc[UR10][R28.64+0x1800] ;  /* 0x0018000a1c147981 */ /* 0x000164000c1e1b00 */
[----:B------:R-:W-:-:S02]  /*6070*/  FSEL R12, R4, R14, !P0 ;  /* 0x0000000e040c7208 */ /* 0x000fc40004000000 */
[----:B------:R-:W-:Y:S01]  /*6080*/  FSEL R13, R5, R15, !P0 ;  /* 0x0000000f050d7208 */ /* 0x000fe20004000000 */
[----:B--2---:R-:W-:Y:S01]  /*6090*/  DADD R10, -RZ, -R26 ;  /* 0x00000000ff0a7229 */ /* 0x004fe2000000091a */
[----:B0-----:R-:W-:Y:S01]  /*60a0*/  IMAD.MOV.U32 R28, RZ, RZ, R26 ;  /* 0x000000ffff1c7224 */ /* 0x001fe200078e001a */
        /* <DEDUP_REMOVED lines=25> */
.L_x_201:
[----:B------:R-:W-:Y:S05]  /*6240*/  BSYNC.RECONVERGENT B2 ;  /* 0x0000000000027941 */ /* 0x000fea0003800200 */
.L_x_200:
[----:B------:R-:W-:Y:S01]  /*6250*/  DADD R12, -RZ, -R28 ;  /* 0x00000000ff0c7229 */ /* 0x000fe2000000091c */
[----:B------:R-:W-:Y:S01]  /*6260*/  BSSY.RECONVERGENT B2, `(.L_x_202) ;  /* 0x000001f000027945 */ /* 0x000fe20003800200 */
[----:B------:R-:W-:Y:S02]  /*6270*/  DSETP.GEU.AND P1, PT, R24, RZ, PT ;  /* 0x000000ff1800722a */ /* 0x000fe40003f2e000 */
[----:B------:R-:W-:-:S04]  /*6280*/  DSETP.GEU.AND P0, PT, R28, RZ, PT ;  /* 0x000000ff1c00722a */ /* 0x000fc80003f0e000 */
[----:B------:R-:W-:Y:S01]  /*6290*/  FSEL R10, R4, R24, !P1 ;  /* 0x00000018040a7208 */ /* 0x000fe20004800000 */
[----:B------:R-:W-:Y:S01]  /*62a0*/  IMAD.MOV.U32 R4, RZ, RZ, R24 ;  /* 0x000000ffff047224 */ /* 0x000fe200078e0018 */
[----:B------:R-:W-:Y:S01]  /*62b0*/  FSEL R11, R5, R25, !P1 ;  /* 0x00000019050b7208 */ /* 0x000fe20004800000 */
[----:B------:R-:W-:Y:S01]  /*62c0*/  VIADD R5, R9, 0xffffff00 ;  /* 0xffffff0009057836 */ /* 0x000fe20000000000 */
[----:B------:R-:W-:Y:S02]  /*62d0*/  FSEL R14, R12, R28, !P0 ;  /* 0x0000001c0c0e7208 */ /* 0x000fe40004000000 */
[----:B------:R-:W-:Y:S01]  /*62e0*/  FSEL R15, R13, R29, !P0 ;  /* 0x0000001d0d0f7208 */ /* 0x000fe20004000000 */
[----:B-----5:R-:W-:Y:S01]  /*62f0*/  DADD R12, -RZ, -R22 ;  /* 0x00000000ff0c7229 */ /* 0x020fe20000000916 */
[----:B------:R-:W-:Y:S01]  /*6300*/  IADD3 R27, P1, P2, R16, R18, R5 ;  /* 0x00000012101b7210 */ /* 0x000fe20007a3e005 */
[----:B------:R-:W-:-:S03]  /*6310*/  IMAD.MOV.U32 R5, RZ, RZ, R25 ;  /* 0x000000ffff057224 */ /* 0x000fc600078e0019 */
[----:B------:R-:W-:Y:S01]  /*6320*/  DSETP.GEU.AND P0, PT, R14, R10, PT ;  /* 0x0000000a0e00722a */ /* 0x000fe20003f0e000 */
[----:B------:R-:W-:Y:S01]  /*6330*/  IADD3.X R31, PT, PT, R17, R19, RZ, P1, P2 ;  /* 0x00000013111f7210 */ /* 0x000fe20000fe44ff */
[----:B------:R-:W-:-:S04]  /*6340*/  IMAD.MOV.U32 R8, RZ, RZ, R27 ;  /* 0x000000ffff087224 */ /* 0x000fc800078e001b */
[----:B------:R-:W-:-:S08]  /*6350*/  IMAD.MOV.U32 R7, RZ, RZ, R31 ;  /* 0x000000ffff077224 */ /* 0x000fd000078e001f */
        /* <DEDUP_REMOVED lines=15> */
.L_x_203:
[----:B------:R-:W-:Y:S05]  /*6450*/  BSYNC.RECONVERGENT B2 ;  /* 0x0000000000027941 */ /* 0x000fea0003800200 */
.L_x_202:
[----:B------:R-:W-:Y:S01]  /*6460*/  DADD R10, -RZ, -R4 ;  /* 0x00000000ff0a7229 */ /* 0x000fe20000000904 */
[----:B------:R-:W-:Y:S01]  /*6470*/  BSSY.RECONVERGENT B2, `(.L_x_204) ;  /* 0x000001e000027945 */ /* 0x000fe20003800200 */
[----:B------:R-:W-:Y:S02]  /*6480*/  DSETP.GEU.AND P1, PT, R22, RZ, PT ;  /* 0x000000ff1600722a */ /* 0x000fe40003f2e000 */
[----:B------:R-:W-:Y:S02]  /*6490*/  DSETP.GEU.AND P0, PT, R4, RZ, PT ;  /* 0x000000ff0400722a */ /* 0x000fe40003f0e000 */
[----:B------:R-:W-:Y:S02]  /*64a0*/  DADD R14, -RZ, -R20 ;  /* 0x00000000ff0e7229 */ /* 0x000fe40000000914 */
[----:B------:R-:W-:Y:S02]  /*64b0*/  FSEL R12, R12, R22, !P1 ;  /* 0x000000160c0c7208 */ /* 0x000fe40004800000 */
[----:B------:R-:W-:-:S02]  /*64c0*/  FSEL R13, R13, R23, !P1 ;  /* 0x000000170d0d7208 */ /* 0x000fc40004800000 */
[----:B------:R-:W-:Y:S01]  /*64d0*/  FSEL R24, R10, R4, !P0 ;  /* 0x000000040a187208 */ /* 0x000fe20004000000 */
[----:B------:R-:W-:Y:S01]  /*64e0*/  IMAD.MOV.U32 R10, RZ, RZ, R22 ;  /* 0x000000ffff0a7224 */ /* 0x000fe200078e0016 */
[----:B------:R-:W-:Y:S01]  /*64f0*/  FSEL R25, R11, R5, !P0 ;  /* 0x000000050b197208 */ /* 0x000fe20004000000 */
[----:B------:R-:W-:Y:S01]  /*6500*/  IMAD.MOV.U32 R11, RZ, RZ, R23 ;  /* 0x000000ffff0b7224 */ /* 0x000fe200078e0017 */
[----:B------:R-:W-:-:S04]  /*6510*/  IADD3 R27, P1, P2, R16, R18, R9 ;  /* 0x00000012101b7210 */ /* 0x000fc80007a3e009 */
        /* <DEDUP_REMOVED lines=19> */
.L_x_205:
[----:B------:R-:W-:Y:S05]  /*6650*/  BSYNC.RECONVERGENT B2 ;  /* 0x0000000000027941 */ /* 0x000fea0003800200 */
.L_x_204:
[----:B------:R-:W-:Y:S01]  /*6660*/  DADD R12, -RZ, -R10 ;  /* 0x00000000ff0c7229 */ /* 0x000fe2000000090a */
[----:B------:R-:W-:Y:S01]  /*6670*/  VIADD R7, R9, 0x100 ;  /* 0x0000010009077836 */ /* 0x000fe20000000000 */
[----:B------:R-:W-:Y:S01]  /*6680*/  DSETP.GEU.AND P1, PT, R20, RZ, PT ;  /* 0x000000ff1400722a */ /* 0x000fe20003f2e000 */
[----:B------:R-:W-:Y:S01]  /*6690*/  BSSY.RECONVERGENT B2, `(.L_x_206) ;  /* 0x000001c000027945 */ /* 0x000fe20003800200 */
[----:B------:R-:W-:-:S04]  /*66a0*/  DSETP.GEU.AND P0, PT, R10, RZ, PT ;  /* 0x000000ff0a00722a */ /* 0x000fc80003f0e000 */
[----:B------:R-:W-:Y:S01]  /*66b0*/  FSEL R4, R14, R20, !P1 ;  /* 0x000000140e047208 */ /* 0x000fe20004800000 */
[----:B------:R-:W-:Y:S01]  /*66c0*/  IMAD.MOV.U32 R14, RZ, RZ, R20 ;  /* 0x000000ffff0e7224 */ /* 0x000fe200078e0014 */
[----:B------:R-:W-:Y:S01]  /*66d0*/  FSEL R5, R15, R21, !P1 ;  /* 0x000000150f057208 */ /* 0x000fe20004800000 */
[----:B------:R-:W-:Y:S01]  /*66e0*/  IMAD.MOV.U32 R15, RZ, RZ, R21 ;  /* 0x000000ffff0f7224 */ /* 0x000fe200078e0015 */
[----:B------:R-:W-:Y:S02]  /*66f0*/  FSEL R12, R12, R10, !P0 ;  /* 0x0000000a0c0c7208 */ /* 0x000fe40004000000 */
[----:B------:R-:W-:Y:S02]  /*6700*/  FSEL R13, R13, R11, !P0 ;  /* 0x0000000b0d0d7208 */ /* 0x000fe40004000000 */
        /* <DEDUP_REMOVED lines=20> */
.L_x_207:
[----:B------:R-:W-:Y:S05]  /*6850*/  BSYNC.RECONVERGENT B2 ;  /* 0x0000000000027941 */ /* 0x000fea0003800200 */
.L_x_206:
[C---:B------:R-:W-:Y:S02]  /*6860*/  VIADD R5, R9.reuse, 0x200 ;  /* 0x0000020009057836 */ /* 0x040fe40000000000 */
[----:B------:R-:W-:-:S03]  /*6870*/  VIADD R9, R9, 0x400 ;  /* 0x0000040009097836 */ /* 0x000fc60000000000 */
[----:B------:R-:W-:-:S13]  /*6880*/  ISETP.GE.AND P0, PT, R5, R30, PT ;  /* 0x0000001e0500720c */ /* 0x000fda0003f06270 */
[----:B------:R-:W-:Y:S05]  /*6890*/  @!P0 BRA `(.L_x_208) ;  /* 0xfffffff400bc8947 */ /* 0x000fea000383ffff */
.L_x_194:
[----:B------:R-:W-:Y:S05]  /*68a0*/  BSYNC.RECONVERGENT B1 ;  /* 0x0000000000017941 */ /* 0x000fea0003800200 */
.L_x_187:
[----:B------:R-:W0:Y:S01]  /*68b0*/  S2R R2, SR_LANEID ;  /* 0x0000000000027919 */ /* 0x000e220000000000 */
[----:B------:R-:W-:Y:S01]  /*68c0*/  BSSY.RECONVERGENT B1, `(.L_x_209) ;  /* 0x0000027000017945 */ /* 0x000fe20003800200 */
[----:B------:R-:W-:Y:S01]  /*68d0*/  IMAD.MOV.U32 R16, RZ, RZ, R7 ;  /* 0x000000ffff107224 */ /* 0x000fe200078e0007 */
[----:B------:R1:W2:Y:S01]  /*68e0*/  SHFL.DOWN PT, R9, R14, 0x1, 0x1f ;  /* 0x08201f000e097f89 */ /* 0x0002a200000e0000 */
        /* <DEDUP_REMOVED lines=36> */
.L_x_210:
[----:B------:R-:W-:Y:S05]  /*6b30*/  BSYNC.RECONVERGENT B1 ;  /* 0x0000000000017941 */ /* 0x000fea0003800200 */
.L_x_209:
        /* <DEDUP_REMOVED lines=39> */
.L_x_212:
[----:B------:R-:W-:Y:S05]  /*6db0*/  BSYNC.RECONVERGENT B1 ;  /* 0x0000000000017941 */ /* 0x000fea0003800200 */
.L_x_211:
[----:B------:R-:W-:Y:S01]  /*6dc0*/  ISETP.GT.AND P0, PT, R2, 0x1b, PT ;  /* 0x0000001b0200780c */ /* 0x000fe20003f04270 */
[----:B0-----:R0:W0:Y:S01]  /*6dd0*/  SHFL.DOWN PT, R17, R6, 0x4, 0x1f ;  /* 0x08801f0006117f89 */ /* 0x00102200000e0000 */
[----:B------:R-:W-:Y:S01]  /*6de0*/  BSSY.RECONVERGENT B1, `(.L_x_213) ;  /* 0x0000025000017945 */ /* 0x000fe20003800200 */
[----:B----4-:R-:W-:Y:S02]  /*6df0*/  IMAD.MOV.U32 R14, RZ, RZ, R12 ;  /* 0x000000ffff0e7224 */ /* 0x010fe400078e000c */
[----:B--2---:R2:W4:Y:S01]  /*6e00*/  SHFL.DOWN PT, R19, R7, 0x4, 0x1f ;  /* 0x08801f0007137f89 */ /* 0x00452200000e0000 */
[----:B-1----:R-:W-:Y:S02]  /*6e10*/  IMAD.MOV.U32 R15, RZ, RZ, R13 ;  /* 0x000000ffff0f7224 */ /* 0x002fe400078e000d */
[----:B------:R-:W-:Y:S01]  /*6e20*/  IMAD.MOV.U32 R4, RZ, RZ, R6 ;  /* 0x000000ffff047224 */ /* 0x000fe200078e0006 */
[----:B---3--:R2:W1:Y:S01]  /*6e30*/  SHFL.DOWN PT, R21, R12, 0x4, 0x1f ;  /* 0x08801f000c157f89 */ /* 0x00846200000e0000 */
[----:B------:R-:W-:-:S03]  /*6e40*/  IMAD.MOV.U32 R5, RZ, RZ, R7 ;  /* 0x000000ffff057224 */ /* 0x000fc600078e0007 */
[----:B------:R2:W3:Y:S01]  /*6e50*/  SHFL.DOWN PT, R16, R13, 0x4, 0x1f ;  /* 0x08801f000d107f89 */ /* 0x0004e200000e0000 */
[----:B------:R-:W-:Y:S05]  /*6e60*/  @P0 BRA `(.L_x_214) ;  /* 0x0000000000700947 */ /* 0x000fea0003800000 */
[----:B0-----:R-:W-:Y:S01]  /*6e70*/  IMAD.MOV.U32 R4, RZ, RZ, R17 ;  /* 0x000000ffff047224 */ /* 0x001fe200078e0011 */
[----:B------:R-:W-:Y:S01]  /*6e80*/  DADD R8, -RZ, -R6 ;  /* 0x00000000ff087229 */ /* 0x000fe20000000906 */
[----:B----4-:R-:W-:Y:S01]  /*6e90*/  IMAD.MOV.U32 R5, RZ, RZ, R19 ;  /* 0x000000ffff057224 */ /* 0x010fe200078e0013 */
[----:B------:R-:W-:Y:S01]  /*6ea0*/  DSETP.GEU.AND P0, PT, R6, RZ, PT ;  /* 0x000000ff0600722a */ /* 0x000fe20003f0e000 */
[----:B-1----:R-:W-:Y:S02]  /*6eb0*/  IMAD.MOV.U32 R14, RZ, RZ, R21 ;  /* 0x000000ffff0e7224 */ /* 0x002fe400078e0015 */
[----:B---3--:R-:W-:Y:S02]  /*6ec0*/  IMAD.MOV.U32 R15, RZ, RZ, R16 ;  /* 0x000000ffff0f7224 */ /* 0x008fe400078e0010 */
        /* <DEDUP_REMOVED lines=22> */
.L_x_214:
[----:B------:R-:W-:Y:S05]  /*7030*/  BSYNC.RECONVERGENT B1 ;  /* 0x0000000000017941 */ /* 0x000fea0003800200 */
.L_x_213:
[----:B------:R-:W-:Y:S01]  /*7040*/  ISETP.GT.AND P0, PT, R2, 0x17, PT ;  /* 0x000000170200780c */ /* 0x000fe20003f04270 */
[----:B0-----:R0:W0:Y:S01]  /*7050*/  SHFL.DOWN PT, R17, R4, 0x8, 0x1f ;  /* 0x09001f0004117f89 */ /* 0x00102200000e0000 */
[----:B------:R-:W-:Y:S01]  /*7060*/  BSSY.RECONVERGENT B1, `(.L_x_215) ;  /* 0x0000025000017945 */ /* 0x000fe20003800200 */
[----:B--2---:R-:W-:Y:S02]  /*7070*/  IMAD.MOV.U32 R12, RZ, RZ, R14 ;  /* 0x000000ffff0c7224 */ /* 0x004fe400078e000e */
[----:B----4-:R2:W4:Y:S01]  /*7080*/  SHFL.DOWN PT, R19, R5, 0x8, 0x1f ;  /* 0x09001f0005137f89 */ /* 0x01052200000e0000 */
[----:B------:R-:W-:Y:S02]  /*7090*/  IMAD.MOV.U32 R13, RZ, RZ, R15 ;  /* 0x000000ffff0d7224 */ /* 0x000fe400078e000f */
[----:B------:R-:W-:Y:S01]  /*70a0*/  IMAD.MOV.U32 R6, RZ, RZ, R4 ;  /* 0x000000ffff067224 */ /* 0x000fe200078e0004 */
[----:B-1----:R2:W1:Y:S01]  /*70b0*/  SHFL.DOWN PT, R21, R14, 0x8, 0x1f ;  /* 0x09001f000e157f89 */ /* 0x00246200000e0000 */
[----:B------:R-:W-:-:S03]  /*70c0*/  IMAD.MOV.U32 R7, RZ, RZ, R5 ;  /* 0x000000ffff077224 */ /* 0x000fc600078e0005 */
[----:B---3--:R2:W3:Y:S01]  /*70d0*/  SHFL.DOWN PT, R16, R15, 0x8, 0x1f ;  /* 0x09001f000f107f89 */ /* 0x0084e200000e0000 */
        /* <DEDUP_REMOVED lines=29> */
.L_x_216:
[----:B------:R-:W-:Y:S05]  /*72b0*/  BSYNC.RECONVERGENT B1 ;  /* 0x0000000000017941 */ /* 0x000fea0003800200 */
.L_x_215:
[----:B------:R-:W-:Y:S01]  /*72c0*/  ISETP.GT.AND P0, PT, R2, 0xf, PT ;  /* 0x0000000f0200780c */ /* 0x000fe20003f04270 */
[----:B--2---:R2:W2:Y:S01]  /*72d0*/  SHFL.DOWN PT, R15, R6, 0x10, 0x1f ;  /* 0x0a001f00060f7f89 */ /* 0x0044a200000e0000 */
[----:B------:R-:W-:Y:S01]  /*72e0*/  BSSY.RECONVERGENT B1, `(.L_x_217) ;  /* 0x0000025000017945 */ /* 0x000fe20003800200 */
[----:B---3--:R-:W-:Y:S02]  /*72f0*/  IMAD.MOV.U32 R16, RZ, RZ, R12 ;  /* 0x000000ffff107224 */ /* 0x008fe400078e000c */
[----:B----4-:R3:W4:Y:S01]  /*7300*/  SHFL.DOWN PT, R19, R7, 0x10, 0x1f ;  /* 0x0a001f0007137f89 */ /* 0x01072200000e0000 */
[----:B0-----:R-:W-:Y:S02]  /*7310*/  IMAD.MOV.U32 R17, RZ, RZ, R13 ;  /* 0x000000ffff117224 */ /* 0x001fe400078e000d */
[----:B------:R-:W-:Y:S01]  /*7320*/  IMAD.MOV.U32 R4, RZ, RZ, R6 ;  /* 0x000000ffff047224 */ /* 0x000fe200078e0006 */
[----:B-1----:R3:W0:Y:S01]  /*7330*/  SHFL.DOWN PT, R21, R12, 0x10, 0x1f ;  /* 0x0a001f000c157f89 */ /* 0x00262200000e0000 */
[----:B------:R-:W-:-:S03]  /*7340*/  IMAD.MOV.U32 R5, RZ, RZ, R7 ;  /* 0x000000ffff057224 */ /* 0x000fc600078e0007 */
[----:B------:R3:W1:Y:S01]  /*7350*/  SHFL.DOWN PT, R14, R13, 0x10, 0x1f ;  /* 0x0a001f000d0e7f89 */ /* 0x00066200000e0000 */
[----:B------:R-:W-:Y:S05]  /*7360*/  @P0 BRA `(.L_x_218) ;  /* 0x0000000000700947 */ /* 0x000fea0003800000 */
[----:B--2---:R-:W-:Y:S01]  /*7370*/  IMAD.MOV.U32 R4, RZ, RZ, R15 ;  /* 0x000000ffff047224 */ /* 0x004fe200078e000f */
[----:B------:R-:W-:Y:S01]  /*7380*/  DADD R8, -RZ, -R6 ;  /* 0x00000000ff087229 */ /* 0x000fe20000000906 */
[----:B----4-:R-:W-:Y:S01]  /*7390*/  IMAD.MOV.U32 R5, RZ, RZ, R19 ;  /* 0x000000ffff057224 */ /* 0x010fe200078e0013 */
[----:B------:R-:W-:Y:S01]  /*73a0*/  DSETP.GEU.AND P0, PT, R6, RZ, PT ;  /* 0x000000ff0600722a */ /* 0x000fe20003f0e000 */
[----:B0-----:R-:W-:Y:S02]  /*73b0*/  IMAD.MOV.U32 R16, RZ, RZ, R21 ;  /* 0x000000ffff107224 */ /* 0x001fe400078e0015 */
[----:B-1----:R-:W-:Y:S02]  /*73c0*/  IMAD.MOV.U32 R17, RZ, RZ, R14 ;  /* 0x000000ffff117224 */ /* 0x002fe400078e000e */
        /* <DEDUP_REMOVED lines=22> */
.L_x_218:
[----:B------:R-:W-:Y:S05]  /*7530*/  BSYNC.RECONVERGENT B1 ;  /* 0x0000000000017941 */ /* 0x000fea0003800200 */
.L_x_217:
[----:B------:R-:W-:Y:S01]  /*7540*/  ISETP.NE.AND P0, PT, R2, RZ, PT ;  /* 0x000000ff0200720c */ /* 0x000fe20003f05270 */
[----:B------:R-:W-:-:S12]  /*7550*/  BSSY.RECONVERGENT B1, `(.L_x_219) ;  /* 0x000000a000017945 */ /* 0x000fd80003800200 */
[----:B------:R-:W-:Y:S05]  /*7560*/  @P0 BRA `(.L_x_220) ;  /* 0x0000000000200947 */ /* 0x000fea0003800000 */
[----:B---3--:R-:W3:Y:S01]  /*7570*/  S2R R7, SR_CgaCtaId ;  /* 0x0000000000077919 */ /* 0x008ee20000008800 */
[----:B--2---:R-:W-:Y:S02]  /*7580*/  MOV R6, 0x400 ;  /* 0x0000040000067802 */ /* 0x004fe40000000f00 */
[----:B------:R-:W-:-:S04]  /*7590*/  SHF.R.U32.HI R2, RZ, 0x1, R3 ;  /* 0x00000001ff027819 */ /* 0x000fc80000011603 */
[----:B------:R-:W-:Y:S02]  /*75a0*/  LOP3.LUT R2, R2, 0x1f0, RZ, 0xc0, !PT ;  /* 0x000001f002027812 */ /* 0x000fe400078ec0ff */
[----:B---3--:R-:W-:-:S05]  /*75b0*/  LEA R7, R7, R6, 0x18 ;  /* 0x0000000607077211 */ /* 0x008fca00078ec0ff */
[----:B------:R-:W-:-:S05]  /*75c0*/  IMAD.IADD R7, R2, 0x1, R7 ;  /* 0x0000000102077824 */ /* 0x000fca00078e0207 */
[----:B------:R2:W-:Y:S04]  /*75d0*/  STS.64 [R7+0x10], R16 ;  /* 0x0000101007007388 */ /* 0x0005e80000000a00 */
[----:B------:R2:W-:Y:S02]  /*75e0*/  STS.64 [R7+0x8], R4 ;  /* 0x0000080407007388 */ /* 0x0005e40000000a00 */
.L_x_220:
[----:B------:R-:W-:Y:S05]  /*75f0*/  BSYNC.RECONVERGENT B1 ;  /* 0x0000000000017941 */ /* 0x000fea0003800200 */
.L_x_219:
[----:B------:R-:W-:Y:S01]  /*7600*/  BAR.SYNC.DEFER_BLOCKING 0x0 ;  /* 0x0000000000007b1d */ /* 0x000fe20000010000 */
[----:B------:R-:W-:-:S13]  /*7610*/  ISETP.NE.AND P1, PT, R3, RZ, PT ;  /* 0x000000ff0300720c */ /* 0x000fda0003f25270 */
[----:B------:R-:W-:Y:S05]  /*7620*/  @P1 BRA `(.L_x_148) ;  /* 0x0000000c006c1947 */ /* 0x000fea0003800000 */
[----:B------:R-:W5:Y:S01]  /*7630*/  S2R R3, SR_CgaCtaId ;  /* 0x0000000000037919 */ /* 0x000f620000008800 */
[----:B------:R-:W-:Y:S01]  /*7640*/  MOV R26, 0x400 ;  /* 0x00000400001a7802 */ /* 0x000fe20000000f00 */
[----:B----4-:R-:W-:Y:S01]  /*7650*/  DADD R18, -RZ, -R4 ;  /* 0x00000000ff127229 */ /* 0x010fe20000000904 */
[----:B------:R-:W-:Y:S01]  /*7660*/  BSSY.RECONVERGENT B1, `(.L_x_221) ;  /* 0x0000022000017945 */ /* 0x000fe20003800200 */
[----:B------:R-:W-:-:S08]  /*7670*/  DSETP.GEU.AND P2, PT, R4, RZ, PT ;  /* 0x000000ff0400722a */ /* 0x000fd00003f4e000 */
[----:B------:R-:W-:Y:S02]  /*7680*/  FSEL R18, R18, R4, !P2 ;  /* 0x0000000412127208 */ /* 0x000fe40005000000 */
[----:B------:R-:W-:Y:S02]  /*7690*/  FSEL R19, R19, R5, !P2 ;  /* 0x0000000513137208 */ /* 0x000fe40005000000 */
[----:B-----5:R-:W-:-:S05]  /*76a0*/  LEA R26, R3, R26, 0x18 ;  /* 0x0000001a031a7211 */ /* 0x020fca00078ec0ff */
[----:B------:R-:W4:Y:S04]  /*76b0*/  LDS.64 R24, [R26+0x18] ;  /* 0x000018001a187984 */ /* 0x000f280000000a00 */
[----:B0-----:R-:W0:Y:S04]  /*76c0*/  LDS.128 R20, [R26+0x20] ;  /* 0x000020001a147984 */ /* 0x001e280000000c00 */
[----:B------:R0:W0:Y:S04]  /*76d0*/  LDS.64 R2, [R26+0x80] ;  /* 0x000080001a027984 */ /* 0x0000280000000a00 */
[----:B------:R0:W0:Y:S04]  /*76e0*/  LDS.128 R8, [R26+0x30] ;  /* 0x000030001a087984 */ /* 0x0000280000000c00 */
[----:B-123--:R1:W2:Y:S01]  /*76f0*/  LDS.128 R12, [R26+0x40] ;  /* 0x000040001a0c7984 */ /* 0x00e2a20000000c00 */
[----:B----4-:R-:W-:-:S02]  /*7700*/  DADD R6, -RZ, -R24 ;  /* 0x00000000ff067229 */ /* 0x010fc40000000918 */
[----:B------:R-:W-:Y:S01]  /*7710*/  DSETP.GEU.AND P0, PT, R24, RZ, PT ;  /* 0x000000ff1800722a */ /* 0x000fe20003f0e000 */
[----:B0-----:R-:W-:Y:S02]  /*7720*/  IMAD.MOV.U32 R31, RZ, RZ, R20 ;  /* 0x000000ffff1f7224 */ /* 0x001fe400078e0014 */
        /* <DEDUP_REMOVED lines=21> */
.L_x_222:
[----:B------:R-:W-:Y:S05]  /*7880*/  BSYNC.RECONVERGENT B1 ;  /* 0x0000000000017941 */ /* 0x000fea0003800200 */
.L_x_221:
        /* <DEDUP_REMOVED lines=29> */
.L_x_224:
[----:B------:R-:W-:Y:S05]  /*7a60*/  BSYNC.RECONVERGENT B1 ;  /* 0x0000000000017941 */ /* 0x000fea0003800200 */
.L_x_223:
        /* <DEDUP_REMOVED lines=32> */
.L_x_226:
[----:B------:R-:W-:Y:S05]  /*7c70*/  BSYNC.RECONVERGENT B1 ;  /* 0x0000000000017941 */ /* 0x000fea0003800200 */
.L_x_225:
        /* <DEDUP_REMOVED lines=30> */
.L_x_228:
[----:B------:R-:W-:Y:S05]  /*7e60*/  BSYNC.RECONVERGENT B1 ;  /* 0x0000000000017941 */ /* 0x000fea0003800200 */
.L_x_227:
        /* <DEDUP_REMOVED lines=29> */
.L_x_230:
[----:B------:R-:W-:Y:S05]  /*8040*/  BSYNC.RECONVERGENT B1 ;  /* 0x0000000000017941 */ /* 0x000fea0003800200 */
.L_x_229:
        /* <DEDUP_REMOVED lines=29> */
.L_x_232:
[----:B------:R-:W-:Y:S05]  /*8220*/  BSYNC.RECONVERGENT B1 ;  /* 0x0000000000017941 */ /* 0x000fea0003800200 */
.L_x_231:
        /* <DEDUP_REMOVED lines=27> */
.L_x_148:
[----:B------:R-:W-:Y:S05]  /*83e0*/  BSYNC.RECONVERGENT B0 ;  /* 0x0000000000007941 */ /* 0x000fea0003800200 */
.L_x_115:
[----:B------:R-:W-:Y:S05]  /*83f0*/  @P1 EXIT ;  /* 0x000000000000194d */ /* 0x000fea0003800000 */
[----:B01--4-:R-:W0:Y:S02]  /*8400*/  LDC.64 R2, c[0x0][0x390] ;  /* 0x0000e400ff027b82 */ /* 0x013e240000000a00 */
[----:B0-----:R-:W-:-:S05]  /*8410*/  IMAD.WIDE.U32 R2, R0, 0x10, R2 ;  /* 0x0000001000027825 */ /* 0x001fca00078e0002 */
[----:B------:R-:W-:Y:S04]  /*8420*/  STG.E.64 desc[UR10][R2.64], R4 ;  /* 0x0000000402007986 */ /* 0x000fe8000c101b0a */
[----:B------:R-:W-:Y:S01]  /*8430*/  STG.E.64 desc[UR10][R2.64+0x8], R16 ;  /* 0x0000081002007986 */ /* 0x000fe2000c101b0a */
[----:B------:R-:W-:Y:S05]  /*8440*/  EXIT ;  /* 0x000000000000794d */ /* 0x000fea0003800000 */
.L_x_233:
        /* <DEDUP_REMOVED lines=11> */
.L_x_736:


//--------------------- .text._ZN6thrust24THRUST_300001_SM_1000_NS8cuda_cub4core6detail13_kernel_agentINS1_8__reduce11ReduceAgentINS0_12zip_iteratorIN4cuda3std3__45tupleIJNS0_10device_ptrIdEENS0_17counting_iteratorIlNS0_11use_defaultESF_SF_EEEEEEEPNSB_IJdlEEESJ_lNS1_9__extrema9arg_max_fIdl10comparatorEEEEJSI_SK_lSO_EEEvDpT0_ --------------------------
	.section	.text._ZN6thrust24THRUST_300001_SM_1000_NS8cuda_cub4core6detail13_kernel_agentINS1_8__reduce11ReduceAgentINS0_12zip_iteratorIN4cuda3std3__45tupleIJNS0_10device_ptrIdEENS0_17counting_iteratorIlNS0_11use_defaultESF_SF_EEEEEEEPNSB_IJdlEEESJ_lNS1_9__extrema9arg_max_fIdl10comparatorEEEEJSI_SK_lSO_EEEvDpT0_,"ax",@progbits
	.align	128
        .global         _ZN6thrust24THRUST_300001_SM_1000_NS8cuda_cub4core6detail13_kernel_agentINS1_8__reduce11ReduceAgentINS0_12zip_iteratorIN4cuda3std3__45tupleIJNS0_10device_ptrIdEENS0_17counting_iteratorIlNS0_11use_defaultESF_SF_EEEEEEEPNSB_IJdlEEESJ_lNS1_9__extrema9arg_max_fIdl10comparatorEEEEJSI_SK_lSO_EEEvDpT0_
        .type           _ZN6thrust24THRUST_300001_SM_1000_NS8cuda_cub4core6detail13_kernel_agentINS1_8__reduce11ReduceAgentINS0_12zip_iteratorIN4cuda3std3__45tupleIJNS0_10device_ptrIdEENS0_17counting_iteratorIlNS0_11use_defaultESF_SF_EEEEEEEPNSB_IJdlEEESJ_lNS1_9__extrema9arg_max_fIdl10comparatorEEEEJSI_SK_lSO_EEEvDpT0_,@function
        .size           _ZN6thrust24THRUST_300001_SM_1000_NS8cuda_cub4core6detail13_kernel_agentINS1_8__reduce11ReduceAgentINS0_12zip_iteratorIN4cuda3std3__45tupleIJNS0_10device_ptrIdEENS0_17counting_iteratorIlNS0_11use_defaultESF_SF_EEEEEEEPNSB_IJdlEEESJ_lNS1_9__extrema9arg_max_fIdl10comparatorEEEEJSI_SK_lSO_EEEvDpT0_,(.L_x_737 - _ZN6thrust24THRUST_300001_SM_1000_NS8cuda_cub4core6detail13_kernel_agentINS1_8__reduce11ReduceAgentINS0_12zip_iteratorIN4cuda3std3__45tupleIJNS0_10device_ptrIdEENS0_17counting_iteratorIlNS0_11use_defaultESF_SF_EEEEEEEPNSB_IJdlEEESJ_lNS1_9__extrema9arg_max_fIdl10comparatorEEEEJSI_SK_lSO_EEEvDpT0_)
        .other          _ZN6thrust24THRUST_300001_SM_1000_NS8cuda_cub4core6detail13_kernel_agentINS1_8__reduce11ReduceAgentINS0_12zip_iteratorIN4cuda3std3__45tupleIJNS0_10device_ptrIdEENS0_17counting_iteratorIlNS0_11use_defaultESF_SF_EEEEEEEPNSB_IJdlEEESJ_lNS1_9__extrema9arg_max_fIdl10comparatorEEEEJSI_SK_lSO_EEEvDpT0_,@"STO_CUDA_ENTRY STV_DEFAULT"
_ZN6thrust24THRUST_300001_SM_1000_NS8cuda_cub4core6detail13_kernel_agentINS1_8__reduce11ReduceAgentINS0_12zip_iteratorIN4cuda3std3__45tupleIJNS0_10device_ptrIdEENS0_17counting_iteratorIlNS0_11use_defaultESF_SF_EEEEEEEPNSB_IJdlEEESJ_lNS1_9__extrema9arg_max_fIdl10comparatorEEEEJSI_SK_lSO_EEEvDpT0_:
.text._ZN6thrust24THRUST_300001_SM_1000_NS8cuda_cub4core6detail13_kernel_agentINS1_8__reduce11ReduceAgentINS0_12zip_iteratorIN4cuda3std3__45tupleIJNS0_10device_ptrIdEENS0_17counting_iteratorIlNS0_11use_defaultESF_SF_EEEEEEEPNSB_IJdlEEESJ_lNS1_9__extrema9arg_max_fIdl10comparatorEEEEJSI_SK_lSO_EEEvDpT0_:
[----:B------:R-:W-:Y:S01]  /*0000*/  LDC R1, c[0x0][0x37c] ;  /* 0x0000df00ff017b82 */ /* 0x000fe20000000800 */
[----:B------:R-:W0:Y:S02]  /*0010*/  LDCU.64 UR4, c[0x0][0x398] ;  /* 0x00007300ff0477ac */ /* 0x000e240008000a00 */
[----:B0-----:R-:W-:-:S04]  /*0020*/  ISETP.NE.U32.AND P0, PT, RZ, UR4, PT ;  /* 0x00000004ff007c0c */ /* 0x001fc8000bf05070 */
[----:B------:R-:W-:-:S13]  /*0030*/  ISETP.NE.AND.EX P0, PT, RZ, UR5, PT, P0 ;  /* 0x00000005ff007c0c */ /* 0x000fda000bf05300 */
[----:B------:R-:W-:Y:S05]  /*0040*/  @!P0 EXIT ;  /* 0x000000000000894d */ /* 0x000fea0003800000 */
[----:B------:R-:W-:Y:S01]  /*0050*/  UISETP.GT.U32.AND UP0, UPT, UR4, 0x4ff, UPT ;  /* 0x000004ff0400788c */ /* 0x000fe2000bf04070 */
[----:B------:R-:W-:Y:S01]  /*0060*/  BSSY.RECONVERGENT B0, `(.L_x_234) ;  /* 0x00007f0000007945 */ /* 0x000fe20003800200 */
[----:B------:R-:W0:Y:S02]  /*0070*/  LDCU.64 UR8, c[0x0][0x358] ;  /* 0x00006b00ff0877ac */ /* 0x000e240008000a00 */
[----:B------:R-:W-:-:S09]  /*0080*/  UISETP.GT.AND.EX UP0, UPT, UR5, URZ, UPT, UP0 ;  /* 0x000000ff0500728c */ /* 0x000fd2000bf04300 */
[----:B------:R-:W-:Y:S05]  /*0090*/  BRA.U UP0, `(.L_x_235) ;  /* 0x0000004900687547 */ /* 0x000fea000b800000 */
[----:B------:R-:W1:Y:S01]  /*00a0*/  S2R R0, SR_TID.X ;  /* 0x0000000000007919 */ /* 0x000e620000002100 */
[----:B------:R-:W2:Y:S01]  /*00b0*/  LDCU UR5, c[0x0][0x398] ;  /* 0x00007300ff0577ac */ /* 0x000ea20008000800 */
[----:B------:R-:W-:Y:S01]  /*00c0*/  BSSY.RECONVERGENT B1, `(.L_x_236) ;  /* 0x000000e000017945 */ /* 0x000fe20003800200 */
[----:B------:R-:W-:Y:S01]  /*00d0*/  IMAD.MOV.U32 R26, RZ, RZ, RZ ;  /* 0x000000ffff1a7224 */ /* 0x000fe200078e00ff */
[----:B------:R-:W-:Y:S01]  /*00e0*/  CS2R R18, SRZ ;  /* 0x0000000000127805 */ /* 0x000fe2000001ff00 */
[----:B------:R-:W-:Y:S01]  /*00f0*/  IMAD.MOV.U32 R17, RZ, RZ, RZ ;  /* 0x000000ffff117224 */ /* 0x000fe200078e00ff */
[----:B-1----:R-:W-:Y:S01]  /*0100*/  ISETP.GE.AND P0, PT, R0, UR4, PT ;  /* 0x0000000400007c0c */ /* 0x002fe2000bf06270 */
[----:B------:R-:W-:-:S12]  /*0110*/  IMAD.MOV.U32 R14, RZ, RZ, R0 ;  /* 0x000000ffff0e7224 */ /* 0x000fd800078e0000 */
[----:B--2---:R-:W-:Y:S05]  /*0120*/  @P0 BRA `(.L_x_237) ;  /* 0x00000000001c0947 */ /* 0x004fea0003800000 */
[----:B------:R-:W1:Y:S01]  /*0130*/  LDC.64 R18, c[0x0][0x380] ;  /* 0x0000e000ff127b82 */ /* 0x000e620000000a00 */
[----:B------:R-:W2:Y:S01]  /*0140*/  LDCU.64 UR6, c[0x0][0x388] ;  /* 0x00007100ff0677ac */ /* 0x000ea20008000a00 */
[----:B-1----:R-:W-:-:S06]  /*0150*/  IMAD.WIDE.U32 R18, R0, 0x8, R18 ;  /* 0x0000000800127825 */ /* 0x002fcc00078e0012 */
[----:B0-----:R-:W5:Y:S01]  /*0160*/  LDG.E.64 R18, desc[UR8][R18.64] ;  /* 0x0000000812127981 */ /* 0x001f62000c1e1b00 */
[C---:B--2---:R-:W-:Y:S01]  /*0170*/  IADD3 R26, P0, PT, R0.reuse, UR6, RZ ;  /* 0x00000006001a7c10 */ /* 0x044fe2000ff1e0ff */
[----:B------:R-:W-:-:S04]  /*0180*/  VIADD R14, R0, 0x100 ;  /* 0x00000100000e7836 */ /* 0x000fc80000000000 */
[----:B------:R-:W-:-:S08]  /*0190*/  IMAD.X R17, RZ, RZ, UR7, P0 ;  /* 0x00000007ff117e24 */ /* 0x000fd000080e06ff */
.L_x_237:
[----:B0-----:R-:W-:Y:S05]  /*01a0*/  BSYNC.RECONVERGENT B1 ;  /* 0x0000000000017941 */ /* 0x001fea0003800200 */
.L_x_236:
[----:B------:R-:W-:Y:S01]  /*01b0*/  ISETP.GE.AND P0, PT, R14, UR4, PT ;  /* 0x000000040e007c0c */ /* 0x000fe2000bf06270 */
[----:B------:R-:W-:-:S12]  /*01c0*/  BSSY.RECONVERGENT B1, `(.L_x_238) ;  /* 0x00000d0000017945 */ /* 0x000fd80003800200 */
[----:B------:R-:W-:Y:S05]  /*01d0*/  @P0 BRA `(.L_x_239) ;  /* 0x0000000c00380947 */ /* 0x000fea0003800000 */
[----:B------:R-:W-:Y:S01]  /*01e0*/  LOP3.LUT R10, RZ, R14, RZ, 0x33, !PT ;  /* 0x0000000eff0a7212 */ /* 0x000fe200078e33ff */
[----:B------:R-:W-:Y:S04]  /*01f0*/  BSSY.RECONVERGENT B2, `(.L_x_240) ;  /* 0x000003b000027945 */ /* 0x000fe80003800200 */
[----:B------:R-:W-:-:S05]  /*0200*/  VIADD R10, R10, UR4 ;  /* 0x000000040a0a7c36 */ /* 0x000fca0008000000 */
[----:B------:R-:W-:-:S04]  /*0210*/  LOP3.LUT R2, R10, 0x300, RZ, 0xc0, !PT ;  /* 0x000003000a027812 */ /* 0x000fc800078ec0ff */
[----:B------:R-:W-:-:S13]  /*0220*/  ISETP.NE.AND P0, PT, R2, 0x300, PT ;  /* 0x000003000200780c */ /* 0x000fda0003f05270 */
[----:B------:R-:W-:Y:S05]  /*0230*/  @!P0 BRA `(.L_x_241) ;  /* 0x0000000000d88947 */ /* 0x000fea0003800000 */
[----:B------:R-:W0:Y:S01]  /*0240*/  LDC.64 R12, c[0x0][0x380] ;  /* 0x0000e000ff0c7b82 */ /* 0x000e220000000a00 */
[----:B------:R-:W1:Y:S01]  /*0250*/  LDCU.64 UR6, c[0x0][0x388] ;  /* 0x00007100ff0677ac */ /* 0x000e620008000a00 */
[----:B------:R-:W-:-:S04]  /*0260*/  LEA.HI R2, R10, 0x1, RZ, 0x18 ;  /* 0x000000010a027811 */ /* 0x000fc800078fc0ff */
[----:B------:R-:W-:-:S05]  /*0270*/  LOP3.LUT R2, R2, 0x3, RZ, 0xc0, !PT ;  /* 0x0000000302027812 */ /* 0x000fca00078ec0ff */
[----:B------:R-:W-:Y:S01]  /*0280*/  IMAD.MOV R16, RZ, RZ, -R2 ;  /* 0x000000ffff107224 */ /* 0x000fe200078e0a02 */
[C---:B-1----:R-:W-:Y:S01]  /*0290*/  IADD3 R11, P0, PT, R14.reuse, UR6, RZ ;  /* 0x000000060e0b7c10 */ /* 0x042fe2000ff1e0ff */
[----:B0-----:R-:W-:-:S04]  /*02a0*/  IMAD.WIDE.U32 R12, R14, 0x8, R12 ;  /* 0x000000080e0c7825 */ /* 0x001fc800078e000c */
[----:B------:R-:W-:Y:S02]  /*02b0*/  IMAD.MOV.U32 R15, RZ, RZ, R13 ;  /* 0x000000ffff0f7224 */ /* 0x000fe400078e000d */
[----:B------:R-:W-:-:S07]  /*02c0*/  IMAD.X R13, RZ, RZ, UR7, P0 ;  /* 0x00000007ff0d7e24 */ /* 0x000fce00080e06ff */
.L_x_244:
        /* <DEDUP_REMOVED lines=15> */
[----:B------:R-:W-:-:S02]  /*03c0*/  IMAD.MOV.U32 R26, RZ, RZ, R11 ;  /* 0x000000ffff1a7224 */ /* 0x000fc400078e000b */
[----:B------:R-:W-:Y:S01]  /*03d0*/  IMAD.MOV.U32 R17, RZ, RZ, R13 ;  /* 0x000000ffff117224 */ /* 0x000fe200078e000d */
[----:B--2---:R-:W-:Y:S01]  /*03e0*/  DADD R6, -RZ, -R2 ;  /* 0x00000000ff067229 */ /* 0x004fe20000000902 */
[----:B------:R-:W-:Y:S01]  /*03f0*/  IMAD.MOV.U32 R18, RZ, RZ, R2 ;  /* 0x000000ffff127224 */ /* 0x000fe200078e0002 */
[----:B------:R-:W-:Y:S01]  /*0400*/  DSETP.GEU.AND P1, PT, R2, RZ, PT ;  /* 0x000000ff0200722a */ /* 0x000fe20003f2e000 */
[----:B------:R-:W-:-:S07]  /*0410*/  IMAD.MOV.U32 R19, RZ, RZ, R3 ;  /* 0x000000ffff137224 */ /* 0x000fce00078e0003 */
        /* <DEDUP_REMOVED lines=18> */
.L_x_243:
[----:B------:R-:W-:Y:S05]  /*0540*/  BSYNC.RECONVERGENT B3 ;  /* 0x0000000000037941 */ /* 0x000fea0003800200 */
.L_x_242:
[----:B------:R-:W-:Y:S01]  /*0550*/  IADD3 R11, P0, PT, R11, 0x100, RZ ;  /* 0x000001000b0b7810 */ /* 0x000fe20007f1e0ff */
[----:B------:R-:W-:Y:S02]  /*0560*/  VIADD R14, R14, 0x100 ;  /* 0x000001000e0e7836 */ /* 0x000fe40000000000 */
[----:B------:R-:W-:Y:S02]  /*0570*/  IMAD.X R15, RZ, RZ, R15, P3 ;  /* 0x000000ffff0f7224 */ /* 0x000fe400018e060f */
[----:B------:R-:W-:Y:S01]  /*0580*/  IMAD.X R13, RZ, RZ, R13, P0 ;  /* 0x000000ffff0d7224 */ /* 0x000fe200000e060d */
[----:B------:R-:W-:Y:S07]  /*0590*/  @P2 BRA `(.L_x_244) ;  /* 0xfffffffc004c2947 */ /* 0x000fee000383ffff */
.L_x_241:
[----:B------:R-:W-:Y:S05]  /*05a0*/  BSYNC.RECONVERGENT B2 ;  /* 0x0000000000027941 */ /* 0x000fea0003800200 */
.L_x_240:
[----:B------:R-:W-:-:S13]  /*05b0*/  ISETP.GE.U32.AND P0, PT, R10, 0x300, PT ;  /* 0x000003000a00780c */ /* 0x000fda0003f06070 */
[----:B------:R-:W-:Y:S05]  /*05c0*/  @!P0 BRA `(.L_x_239) ;  /* 0x00000008003c8947 */ /* 0x000fea0003800000 */
[----:B------:R-:W0:Y:S01]  /*05d0*/  LDC.64 R12, c[0x0][0x380] ;  /* 0x0000e000ff0c7b82 */ /* 0x000e220000000a00 */
[----:B------:R-:W-:-:S07]  /*05e0*/  VIADD R16, R14, 0x200 ;  /* 0x000002000e107836 */ /* 0x000fce0000000000 */
[----:B------:R-:W1:Y:S02]  /*05f0*/  LDC.64 R10, c[0x0][0x388] ;  /* 0x0000e200ff0a7b82 */ /* 0x000e640000000a00 */
.L_x_253:
[----:B------:R-:W-:-:S04]  /*0600*/  VIADD R15, R16, 0xfffffe00 ;  /* 0xfffffe00100f7836 */ /* 0x000fc80000000000 */
[----:B0-----:R-:W-:-:S05]  /*0610*/  IMAD.WIDE R28, R15, 0x8, R12 ;  /* 0x000000080f1c7825 */ /* 0x001fca00078e020c */
[----:B------:R-:W2:Y:S01]  /*0620*/  LDG.E.64 R20, desc[UR8][R28.64] ;  /* 0x000000081c147981 */ /* 0x000ea2000c1e1b00 */
[----:B-----5:R-:W-:Y:S02]  /*0630*/  DADD R22, -RZ, -R18 ;  /* 0x00000000ff167229 */ /* 0x020fe40000000912 */
[----:B------:R-:W-:Y:S01]  /*0640*/  DSETP.GEU.AND P0, PT, R18, RZ, PT ;  /* 0x000000ff1200722a */ /* 0x000fe20003f0e000 */
[----:B------:R-:W5:Y:S01]  /*0650*/  LDG.E.64 R8, desc[UR8][R28.64+0x800] ;  /* 0x000800081c087981 */ /* 0x000f62000c1e1b00 */
[----:B------:R-:W-:Y:S03]  /*0660*/  BSSY.RECONVERGENT B2, `(.L_x_245) ;  /* 0x000001f000027945 */ /* 0x000fe60003800200 */
[----:B------:R-:W5:Y:S03]  /*0670*/  LDG.E.64 R6, desc[UR8][R28.64+0x1000] ;  /* 0x001000081c067981 */ /* 0x000f66000c1e1b00 */
[----:B------:R-:W-:Y:S01]  /*0680*/  FSEL R22, R22, R18, !P0 ;  /* 0x0000001216167208 */ /* 0x000fe20004000000 */
[----:B------:R0:W5:Y:S01]  /*0690*/  LDG.E.64 R4, desc[UR8][R28.64+0x1800] ;  /* 0x001800081c047981 */ /* 0x000162000c1e1b00 */
[----:B------:R-:W-:Y:S01]  /*06a0*/  FSEL R23, R23, R19, !P0 ;  /* 0x0000001317177208 */ /* 0x000fe20004000000 */
[----:B--2---:R-:W-:-:S02]  /*06b0*/  DADD R2, -RZ, -R20 ;  /* 0x00000000ff027229 */ /* 0x004fc40000000914 */
[----:B------:R-:W-:-:S08]  /*06c0*/  DSETP.GEU.AND P1, PT, R20, RZ, PT ;  /* 0x000000ff1400722a */ /* 0x000fd00003f2e000 */
[----:B------:R-:W-:Y:S01]  /*06d0*/  FSEL R24, R2, R20, !P1 ;  /* 0x0000001402187208 */ /* 0x000fe20004800000 */
[----:B------:R-:W-:Y:S01]  /*06e0*/  IMAD.MOV.U32 R2, RZ, RZ, R20 ;  /* 0x000000ffff027224 */ /* 0x000fe200078e0014 */
[----:B------:R-:W-:Y:S01]  /*06f0*/  FSEL R25, R3, R21, !P1 ;  /* 0x0000001503197208 */ /* 0x000fe20004800000 */
[----:B------:R-:W-:Y:S01]  /*0700*/  IMAD.MOV.U32 R3, RZ, RZ, R21 ;  /* 0x000000ffff037224 */ /* 0x000fe200078e0015 */
[----:B-1----:R-:W-:-:S04]  /*0710*/  IADD3 R27, P1, PT, R15, R10, RZ ;  /* 0x0000000a0f1b7210 */ /* 0x002fc80007f3e0ff */
[----:B------:R-:W-:Y:S01]  /*0720*/  DSETP.GEU.AND P0, PT, R22, R24, PT ;  /* 0x000000181600722a */ /* 0x000fe20003f0e000 */
[----:B0-----:R-:W-:Y:S01]  /*0730*/  LEA.HI.X.SX32 R28, R15, R11, 0x1, P1 ;  /* 0x0000000b0f1c7211 */ /* 0x001fe200008f0eff */
        /* <DEDUP_REMOVED lines=17> */
.L_x_246:
[----:B------:R-:W-:Y:S05]  /*0850*/  BSYNC.RECONVERGENT B2 ;  /* 0x0000000000027941 */ /* 0x000fea0003800200 */
.L_x_245:
[----:B-----5:R-:W-:Y:S01]  /*0860*/  DADD R20, -RZ, -R8 ;  /* 0x00000000ff147229 */ /* 0x020fe20000000908 */
[----:B------:R-:W-:Y:S01]  /*0870*/  VIADD R17, R16, 0xffffff00 ;  /* 0xffffff0010117836 */ /* 0x000fe20000000000 */
[----:B------:R-:W-:Y:S01]  /*0880*/  DADD R18, -RZ, -R2 ;  /* 0x00000000ff127229 */ /* 0x000fe20000000902 */
[----:B------:R-:W-:Y:S01]  /*0890*/  BSSY.RECONVERGENT B2, `(.L_x_247) ;  /* 0x000001d000027945 */ /* 0x000fe20003800200 */
[----:B------:R-:W-:Y:S02]  /*08a0*/  DSETP.GEU.AND P1, PT, R8, RZ, PT ;  /* 0x000000ff0800722a */ /* 0x000fe40003f2e000 */
[----:B------:R-:W-:-:S04]  /*08b0*/  DSETP.GEU.AND P0, PT, R2, RZ, PT ;  /* 0x000000ff0200722a */ /* 0x000fc80003f0e000 */
[----:B------:R-:W-:Y:S02]  /*08c0*/  FSEL R22, R20, R8, !P1 ;  /* 0x0000000814167208 */ /* 0x000fe40004800000 */
[----:B------:R-:W-:Y:S02]  /*08d0*/  FSEL R23, R21, R9, !P1 ;  /* 0x0000000915177208 */ /* 0x000fe40004800000 */
[----:B------:R-:W-:Y:S01]  /*08e0*/  FSEL R20, R18, R2, !P0 ;  /* 0x0000000212147208 */ /* 0x000fe20004000000 */
[----:B------:R-:W-:Y:S01]  /*08f0*/  IMAD.MOV.U32 R18, RZ, RZ, R8 ;  /* 0x000000ffff127224 */ /* 0x000fe200078e0008 */
[----:B------:R-:W-:Y:S01]  /*0900*/  FSEL R21, R19, R3, !P0 ;  /* 0x0000000313157208 */ /* 0x000fe20004000000 */
[----:B------:R-:W-:Y:S01]  /*0910*/  IMAD.MOV.U32 R19, RZ, RZ, R9 ;  /* 0x000000ffff137224 */ /* 0x000fe200078e0009 */
[----:B------:R-:W-:-:S04]  /*0920*/  IADD3 R26, P1, PT, R17, R10, RZ ;  /* 0x0000000a111a7210 */ /* 0x000fc80007f3e0ff */
[----:B------:R-:W-:Y:S01]  /*0930*/  DSETP.GEU.AND P0, PT, R20, R22, PT ;  /* 0x000000161400722a */ /* 0x000fe20003f0e000 */
[----:B------:R-:W-:Y:S01]  /*0940*/  LEA.HI.X.SX32 R25, R17, R11, 0x1, P1 ;  /* 0x0000000b11197211 */ /* 0x000fe200008f0eff */
        /* <DEDUP_REMOVED lines=17> */
.L_x_248:
[----:B------:R-:W-:Y:S05]  /*0a60*/  BSYNC.RECONVERGENT B2 ;  /* 0x0000000000027941 */ /* 0x000fea0003800200 */
.L_x_247:
[----:B------:R-:W-:Y:S01]  /*0a70*/  DADD R8, -RZ, -R6 ;  /* 0x00000000ff087229 */ /* 0x000fe20000000906 */
[----:B------:R-:W-:Y:S01]  /*0a80*/  BSSY.RECONVERGENT B2, `(.L_x_249) ;  /* 0x000001e000027945 */ /* 0x000fe20003800200 */
[----:B------:R-:W-:Y:S02]  /*0a90*/  DADD R2, -RZ, -R18 ;  /* 0x00000000ff027229 */ /* 0x000fe40000000912 */
        /* <DEDUP_REMOVED lines=28> */
.L_x_250:
[----:B------:R-:W-:Y:S05]  /*0c60*/  BSYNC.RECONVERGENT B2 ;  /* 0x0000000000027941 */ /* 0x000fea0003800200 */
.L_x_249:
[----:B------:R-:W-:Y:S01]  /*0c70*/  DADD R6, -RZ, -R4 ;  /* 0x00000000ff067229 */ /* 0x000fe20000000904 */
[----:B------:R-:W-:Y:S01]  /*0c80*/  VIADD R17, R16, 0x100 ;  /* 0x0000010010117836 */ /* 0x000fe20000000000 */
[----:B------:R-:W-:Y:S01]  /*0c90*/  DADD R14, -RZ, -R2 ;  /* 0x00000000ff0e7229 */ /* 0x000fe20000000902 */
[----:B------:R-:W-:Y:S01]  /*0ca0*/  BSSY.RECONVERGENT B2, `(.L_x_251) ;  /* 0x000001d000027945 */ /* 0x000fe20003800200 */
[----:B------:R-:W-:Y:S01]  /*0cb0*/  DSETP.GEU.AND P1, PT, R4, RZ, PT ;  /* 0x000000ff0400722a */ /* 0x000fe20003f2e000 */
[----:B------:R-:W-:Y:S01]  /*0cc0*/  IMAD.MOV.U32 R18, RZ, RZ, R4 ;  /* 0x000000ffff127224 */ /* 0x000fe200078e0004 */
[----:B------:R-:W-:Y:S01]  /*0cd0*/  DSETP.GEU.AND P0, PT, R2, RZ, PT ;  /* 0x000000ff0200722a */ /* 0x000fe20003f0e000 */
[----:B------:R-:W-:-:S03]  /*0ce0*/  IMAD.MOV.U32 R19, RZ, RZ, R5 ;  /* 0x000000ffff137224 */ /* 0x000fc600078e0005 */
[----:B------:R-:W-:Y:S02]  /*0cf0*/  FSEL R6, R6, R4, !P1 ;  /* 0x0000000406067208 */ /* 0x000fe40004800000 */
[----:B------:R-:W-:Y:S02]  /*0d00*/  FSEL R7, R7, R5, !P1 ;  /* 0x0000000507077208 */ /* 0x000fe40004800000 */
[----:B------:R-:W-:Y:S02]  /*0d10*/  FSEL R14, R14, R2, !P0 ;  /* 0x000000020e0e7208 */ /* 0x000fe40004000000 */
[----:B------:R-:W-:Y:S02]  /*0d20*/  FSEL R15, R15, R3, !P0 ;  /* 0x000000030f0f7208 */ /* 0x000fe40004000000 */
        /* <DEDUP_REMOVED lines=20> */
.L_x_252:
[----:B------:R-:W-:Y:S05]  /*0e70*/  BSYNC.RECONVERGENT B2 ;  /* 0x0000000000027941 */ /* 0x000fea0003800200 */
.L_x_251:
[C---:B------:R-:W-:Y:S02]  /*0e80*/  VIADD R2, R16.reuse, 0x200 ;  /* 0x0000020010027836 */ /* 0x040fe40000000000 */
[----:B------:R-:W-:-:S03]  /*0e90*/  VIADD R16, R16, 0x400 ;  /* 0x0000040010107836 */ /* 0x000fc60000000000 */
[----:B------:R-:W-:-:S13]  /*0ea0*/  ISETP.GE.AND P0, PT, R2, UR5, PT ;  /* 0x0000000502007c0c */ /* 0x000fda000bf06270 */
[----:B------:R-:W-:Y:S05]  /*0eb0*/  @!P0 BRA `(.L_x_253) ;  /* 0xfffffff400d08947 */ /* 0x000fea000383ffff */
.L_x_239:
[----:B------:R-:W-:Y:S05]  /*0ec0*/  BSYNC.RECONVERGENT B1 ;  /* 0x0000000000017941 */ /* 0x000fea0003800200 */
.L_x_238:
[----:B------:R-:W0:Y:S02]  /*0ed0*/  LDCU UR6, c[0x0][0x398] ;  /* 0x00007300ff0677ac */ /* 0x000e240008000800 */
[----:B0-----:R-:W-:-:S09]  /*0ee0*/  UISETP.GE.AND UP0, UPT, UR6, 0x100, UPT ;  /* 0x000001000600788c */ /* 0x001fd2000bf06270 */
[----:B------:R-:W-:Y:S05]  /*0ef0*/  BRA.U !UP0, `(.L_x_254) ;  /* 0x0000001908d07547 */ /* 0x000fea000b800000 */
        /* <DEDUP_REMOVED lines=18> */
[----:B------:R-:W-:Y:S02]  /*1020*/  FSEL R4, R4, R18, !P0 ;  /* 0x0000001204047208 */ /* 0x000fe40004000000 */
[----:B------:R-:W-:-:S05]  /*1030*/  FSEL R5, R5, R19, !P0 ;  /* 0x0000001305057208 */ /* 0x000fca0004000000 */
        /* <DEDUP_REMOVED lines=20> */
.L_x_256:
[----:B------:R-:W-:Y:S05]  /*1180*/  BSYNC.RECONVERGENT B1 ;  /* 0x0000000000017941 */ /* 0x000fea0003800200 */
.L_x_255:
        /* <DEDUP_REMOVED lines=39> */
.L_x_258:
[----:B------:R-:W-:Y:S05]  /*1400*/  BSYNC.RECONVERGENT B1 ;  /* 0x0000000000017941 */ /* 0x000fea0003800200 */
.L_x_257:
        /* <DEDUP_REMOVED lines=39> */
.L_x_260:
[----:B------:R-:W-:Y:S05]  /*1680*/  BSYNC.RECONVERGENT B1 ;  /* 0x0000000000017941 */ /* 0x000fea0003800200 */
.L_x_259:
[----:B------:R-:W-:Y:S01]  /*1690*/  ISETP.GT.AND P0, PT, R12, 0x17, PT ;  /* 0x000000170c00780c */ /* 0x000fe20003f04270 */
[----:B------:R0:W4:Y:S01]  /*16a0*/  SHFL.DOWN PT, R15, R2, 0x8, 0x1f ;  /* 0x09001f00020f7f89 */ /* 0x00012200000e0000 */
[----:B------:R-:W-:Y:S01]  /*16b0*/  BSSY.RECONVERGENT B1, `(.L_x_261) ;  /* 0x0000025000017945 */ /* 0x000fe20003800200 */
[----:B-1----:R-:W-:Y:S02]  /*16c0*/  IMAD.MOV.U32 R13, RZ, RZ, R6 ;  /* 0x000000ffff0d7224 */ /* 0x002fe400078e0006 */
[----:B--2---:R1:W2:Y:S01]  /*16d0*/  SHFL.DOWN PT, R17, R3, 0x8, 0x1f ;  /* 0x09001f0003117f89 */ /* 0x0042a200000e0000 */
[----:B------:R-:W-:Y:S02]  /*16e0*/  IMAD.MOV.U32 R14, RZ, RZ, R7 ;  /* 0x000000ffff0e7224 */ /* 0x000fe400078e0007 */
[----:B------:R-:W-:Y:S01]  /*16f0*/  IMAD.MOV.U32 R4, RZ, RZ, R2 ;  /* 0x000000ffff047224 */ /* 0x000fe200078e0002 */
[----:B---3--:R1:W3:Y:S01]  /*1700*/  SHFL.DOWN PT, R19, R6, 0x8, 0x1f ;  /* 0x09001f0006137f89 */ /* 0x0082e200000e0000 */
[----:B0-----:R-:W-:-:S03]  /*1710*/  IMAD.MOV.U32 R5, RZ, RZ, R3 ;  /* 0x000000ffff057224 */ /* 0x001fc600078e0003 */
[----:B----4-:R1:W0:Y:S01]  /*1720*/  SHFL.DOWN PT, R16, R7, 0x8, 0x1f ;  /* 0x09001f0007107f89 */ /* 0x01022200000e0000 */
[----:B------:R-:W-:Y:S05]  /*1730*/  @P0 BRA `(.L_x_262) ;  /* 0x0000000000700947 */ /* 0x000fea0003800000 */
[----:B------:R-:W-:Y:S01]  /*1740*/  IMAD.MOV.U32 R4, RZ, RZ, R15 ;  /* 0x000000ffff047224 */ /* 0x000fe200078e000f */
[----:B------:R-:W-:Y:S01]  /*1750*/  DADD R8, -RZ, -R2 ;  /* 0x00000000ff087229 */ /* 0x000fe20000000902 */
[----:B--2---:R-:W-:Y:S01]  /*1760*/  IMAD.MOV.U32 R5, RZ, RZ, R17 ;  /* 0x000000ffff057224 */ /* 0x004fe200078e0011 */
        /* <DEDUP_REMOVED lines=25> */
.L_x_262:
[----:B------:R-:W-:Y:S05]  /*1900*/  BSYNC.RECONVERGENT B1 ;  /* 0x0000000000017941 */ /* 0x000fea0003800200 */
.L_x_261:
[----:B------:R-:W-:Y:S01]  /*1910*/  ISETP.GT.AND P0, PT, R12, 0xf, PT ;  /* 0x0000000f0c00780c */ /* 0x000fe20003f04270 */
[----:B------:R4:W1:Y:S01]  /*1920*/  SHFL.DOWN PT, R15, R4, 0x10, 0x1f ;  /* 0x0a001f00040f7f89 */ /* 0x00086200000e0000 */
[----:B------:R-:W-:Y:S01]  /*1930*/  BSSY.RECONVERGENT B1, `(.L_x_263) ;  /* 0x0000025000017945 */ /* 0x000fe20003800200 */
[----:B------:R-:W-:Y:S02]  /*1940*/  IMAD.MOV.U32 R10, RZ, RZ, R13 ;  /* 0x000000ffff0a7224 */ /* 0x000fe400078e000d */
[----:B--2---:R4:W2:Y:S01]  /*1950*/  SHFL.DOWN PT, R17, R5, 0x10, 0x1f ;  /* 0x0a001f0005117f89 */ /* 0x0048a200000e0000 */
[----:B------:R-:W-:Y:S02]  /*1960*/  IMAD.MOV.U32 R11, RZ, RZ, R14 ;  /* 0x000000ffff0b7224 */ /* 0x000fe400078e000e */
[----:B------:R-:W-:Y:S01]  /*1970*/  IMAD.MOV.U32 R8, RZ, RZ, R4 ;  /* 0x000000ffff087224 */ /* 0x000fe200078e0004 */
[----:B0-----:R4:W0:Y:S01]  /*1980*/  SHFL.DOWN PT, R16, R13, 0x10, 0x1f ;  /* 0x0a001f000d107f89 */ /* 0x00182200000e0000 */
[----:B------:R-:W-:-:S03]  /*1990*/  IMAD.MOV.U32 R9, RZ, RZ, R5 ;  /* 0x000000ffff097224 */ /* 0x000fc600078e0005 */
[----:B---3--:R4:W3:Y:S01]  /*19a0*/  SHFL.DOWN PT, R19, R14, 0x10, 0x1f ;  /* 0x0a001f000e137f89 */ /* 0x0088e200000e0000 */
[----:B------:R-:W-:Y:S05]  /*19b0*/  @P0 BRA `(.L_x_264) ;  /* 0x0000000000700947 */ /* 0x000fea0003800000 */
[----:B-1----:R-:W-:Y:S01]  /*19c0*/  IMAD.MOV.U32 R8, RZ, RZ, R15 ;  /* 0x000000ffff087224 */ /* 0x002fe200078e000f */
[----:B------:R-:W-:Y:S01]  /*19d0*/  DADD R2, -RZ, -R4 ;  /* 0x00000000ff027229 */ /* 0x000fe20000000904 */
[----:B--2---:R-:W-:Y:S01]  /*19e0*/  IMAD.MOV.U32 R9, RZ, RZ, R17 ;  /* 0x000000ffff097224 */ /* 0x004fe200078e0011 */
[----:B------:R-:W-:Y:S01]  /*19f0*/  DSETP.GEU.AND P0, PT, R4, RZ, PT ;  /* 0x000000ff0400722a */ /* 0x000fe20003f0e000 */
[----:B0-----:R-:W-:Y:S02]  /*1a00*/  IMAD.MOV.U32 R10, RZ, RZ, R16 ;  /* 0x000000ffff0a7224 */ /* 0x001fe400078e0010 */
        /* <DEDUP_REMOVED lines=23> */
.L_x_264:
[----:B------:R-:W-:Y:S05]  /*1b80*/  BSYNC.RECONVERGENT B1 ;  /* 0x0000000000017941 */ /* 0x000fea0003800200 */
.L_x_263:
[----:B------:R-:W-:Y:S01]  /*1b90*/  ISETP.NE.AND P0, PT, R12, RZ, PT ;  /* 0x000000ff0c00720c */ /* 0x000fe20003f05270 */
[----:B------:R-:W-:-:S12]  /*1ba0*/  BSSY.RECONVERGENT B1, `(.L_x_265) ;  /* 0x000000a000017945 */ /* 0x000fd80003800200 */
[----:B------:R-:W-:Y:S05]  /*1bb0*/  @P0 BRA `(.L_x_266) ;  /* 0x0000000000200947 */ /* 0x000fea0003800000 */
[----:B----4-:R-:W4:Y:S01]  /*1bc0*/  S2R R4, SR_CgaCtaId ;  /* 0x0000000000047919 */ /* 0x010f220000008800 */
[----:B-1----:R-:W-:Y:S02]  /*1bd0*/  MOV R3, 0x400 ;  /* 0x0000040000037802 */ /* 0x002fe40000000f00 */
[----:B------:R-:W-:-:S04]  /*1be0*/  SHF.R.U32.HI R2, RZ, 0x1, R0 ;  /* 0x00000001ff027819 */ /* 0x000fc80000011600 */
[----:B------:R-:W-:Y:S02]  /*1bf0*/  LOP3.LUT R2, R2, 0x1f0, RZ, 0xc0, !PT ;  /* 0x000001f002027812 */ /* 0x000fe400078ec0ff */
[----:B----4-:R-:W-:-:S05]  /*1c00*/  LEA R3, R4, R3, 0x18 ;  /* 0x0000000304037211 */ /* 0x010fca00078ec0ff */
[----:B------:R-:W-:-:S05]  /*1c10*/  IMAD.IADD R3, R2, 0x1, R3 ;  /* 0x0000000102037824 */ /* 0x000fca00078e0203 */
[----:B------:R1:W-:Y:S04]  /*1c20*/  STS.64 [R3+0x10], R10 ;  /* 0x0000100a03007388 */ /* 0x0003e80000000a00 */
[----:B------:R1:W-:Y:S02]  /*1c30*/  STS.64 [R3+0x8], R8 ;  /* 0x0000080803007388 */ /* 0x0003e40000000a00 */
.L_x_266:
[----:B------:R-:W-:Y:S05]  /*1c40*/  BSYNC.RECONVERGENT B1 ;  /* 0x0000000000017941 */ /* 0x000fea0003800200 */
.L_x_265:
[----:B------:R-:W-:Y:S01]  /*1c50*/  BAR.SYNC.DEFER_BLOCKING 0x0 ;  /* 0x0000000000007b1d */ /* 0x000fe20000010000 */
[----:B------:R-:W-:-:S13]  /*1c60*/  ISETP.NE.AND P1, PT, R0, RZ, PT ;  /* 0x000000ff0000720c */ /* 0x000fda0003f25270 */
[----:B------:R-:W-:Y:S05]  /*1c70*/  @P1 BRA `(.L_x_267) ;  /* 0x0000006000b81947 */ /* 0x000fea0003800000 */
[----:B-1----:R-:W1:Y:S01]  /*1c80*/  S2R R3, SR_CgaCtaId ;  /* 0x0000000000037919 */ /* 0x002e620000008800 */
[----:B------:R-:W-:Y:S01]  /*1c90*/  MOV R0, 0x400 ;  /* 0x0000040000007802 */ /* 0x000fe20000000f00 */
[----:B0-2---:R-:W-:Y:S01]  /*1ca0*/  DADD R16, -RZ, -R8 ;  /* 0x00000000ff107229 */ /* 0x005fe20000000908 */
[----:B------:R-:W-:Y:S01]  /*1cb0*/  BSSY.RECONVERGENT B1, `(.L_x_268) ;  /* 0x0000020000017945 */ /* 0x000fe20003800200 */
[----:B------:R-:W-:-:S08]  /*1cc0*/  DSETP.GEU.AND P0, PT, R8, RZ, PT ;  /* 0x000000ff0800722a */ /* 0x000fd00003f0e000 */
[----:B------:R-:W-:Y:S02]  /*1cd0*/  FSEL R24, R16, R8, !P0 ;  /* 0x0000000810187208 */ /* 0x000fe40004000000 */
[----:B------:R-:W-:Y:S02]  /*1ce0*/  FSEL R25, R17, R9, !P0 ;  /* 0x0000000911197208 */ /* 0x000fe40004000000 */
[----:B-1----:R-:W-:-:S05]  /*1cf0*/  LEA R0, R3, R0, 0x18 ;  /* 0x0000000003007211 */ /* 0x002fca00078ec0ff */
[----:B------:R-:W3:Y:S04]  /*1d00*/  LDS.64 R2, [R0+0x18] ;  /* 0x0000180000027984 */ /* 0x000ee80000000a00 */
[----:B----4-:R-:W0:Y:S04]  /*1d10*/  LDS.128 R12, [R0+0x20] ;  /* 0x00002000000c7984 */ /* 0x010e280000000c00 */
[----:B------:R1:W2:Y:S01]  /*1d20*/  LDS.128 R4, [R0+0x30] ;  /* 0x0000300000047984 */ /* 0x0002a20000000c00 */
[----:B---3--:R-:W-:Y:S01]  /*1d30*/  DADD R18, -RZ, -R2 ;  /* 0x00000000ff127229 */ /* 0x008fe20000000902 */
[----:B------:R-:W-:Y:S01]  /*1d40*/  IMAD.MOV.U32 R22, RZ, RZ, R2 ;  /* 0x000000ffff167224 */ /* 0x000fe200078e0002 */
[----:B------:R-:W-:Y:S01]  /*1d50*/  DSETP.GEU.AND P2, PT, R2, RZ, PT ;  /* 0x000000ff0200722a */ /* 0x000fe20003f4e000 */
[----:B------:R-:W-:-:S02]  /*1d60*/  IMAD.MOV.U32 R23, RZ, RZ, R3 ;  /* 0x000000ffff177224 */ /* 0x000fc400078e0003 */
[----:B0-----:R-:W-:Y:S02]  /*1d70*/  IMAD.MOV.U32 R20, RZ, RZ, R12 ;  /* 0x000000ffff147224 */ /* 0x001fe400078e000c */
[----:B------:R-:W-:-:S03]  /*1d80*/  IMAD.MOV.U32 R21, RZ, RZ, R13 ;  /* 0x000000ffff157224 */ /* 0x000fc600078e000d */
[----:B------:R-:W-:Y:S02]  /*1d90*/  FSEL R16, R18, R2, !P2 ;  /* 0x0000000212107208 */ /* 0x000fe40005000000 */
[----:B------:R-:W-:-:S06]  /*1da0*/  FSEL R17, R19, R3, !P2 ;  /* 0x0000000313117208 */ /* 0x000fcc0005000000 */
        /* <DEDUP_REMOVED lines=16> */
.L_x_269:
[----:B------:R-:W-:Y:S05]  /*1eb0*/  BSYNC.RECONVERGENT B1 ;  /* 0x0000000000017941 */ /* 0x000fea0003800200 */
.L_x_268:
        /* <DEDUP_REMOVED lines=30> */
.L_x_271:
[----:B------:R-:W-:Y:S05]  /*20a0*/  BSYNC.RECONVERGENT B1 ;  /* 0x0000000000017941 */ /* 0x000fea0003800200 */
.L_x_270:
        /* <DEDUP_REMOVED lines=30> */
.L_x_273:
[----:B------:R-:W-:Y:S05]  /*2290*/  BSYNC.RECONVERGENT B1 ;  /* 0x0000000000017941 */ /* 0x000fea0003800200 */
.L_x_272:
        /* <DEDUP_REMOVED lines=30> */
.L_x_275:
[----:B------:R-:W-:Y:S05]  /*2480*/  BSYNC.RECONVERGENT B1 ;  /* 0x0000000000017941 */ /* 0x000fea0003800200 */
.L_x_274:
        /* <DEDUP_REMOVED lines=31> */
.L_x_277:
[----:B------:R-:W-:Y:S05]  /*2680*/  BSYNC.RECONVERGENT B1 ;  /* 0x0000000000017941 */ /* 0x000fea0003800200 */
.L_x_276:
        /* <DEDUP_REMOVED lines=30> */
.L_x_279:
[----:B------:R-:W-:Y:S05]  /*2870*/  BSYNC.RECONVERGENT B1 ;  /* 0x0000000000017941 */ /* 0x000fea0003800200 */
.L_x_278:
        /* <DEDUP_REMOVED lines=28> */
.L_x_254:
[----:B------:R-:W0:Y:S01]  /*2a40*/  S2R R4, SR_LANEID ;  /* 0x0000000000047919 */ /* 0x000e220000000000 */
[----:B------:R-:W-:Y:S01]  /*2a50*/  LOP3.LUT R2, R0, 0x3e0, RZ, 0xc0, !PT ;  /* 0x000003e000027812 */ /* 0x000fe200078ec0ff */
[----:B------:R-:W-:Y:S01]  /*2a60*/  BSSY.RECONVERGENT B1, `(.L_x_280) ;  /* 0x000002c000017945 */ /* 0x000fe20003800200 */
[----:B------:R-:W-:Y:S02]  /*2a70*/  IMAD.MOV.U32 R8, RZ, RZ, R26 ;  /* 0x000000ffff087224 */ /* 0x000fe400078e001a */
[----:B------:R-:W-:Y:S02]  /*2a80*/  IMAD.MOV.U32 R10, RZ, RZ, R17 ;  /* 0x000000ffff0a7224 */ /* 0x000fe400078e0011 */
[----:B------:R-:W-:Y:S01]  /*2a90*/  VIADD R3, R2, 0x20 ;  /* 0x0000002002037836 */ /* 0x000fe20000000000 */
[----:B------:R-:W-:-:S04]  /*2aa0*/  LOP3.LUT R2, RZ, R2, RZ, 0x33, !PT ;  /* 0x00000002ff027212 */ /* 0x000fc800078e33ff */
[----:B------:R-:W-:Y:S01]  /*2ab0*/  ISETP.GT.AND P0, PT, R3, UR6, PT ;  /* 0x0000000603007c0c */ /* 0x000fe2000bf04270 */
[----:B------:R-:W-:Y:S02]  /*2ac0*/  VIADD R2, R2, UR6 ;  /* 0x0000000602027c36 */ /* 0x000fe40008000000 */
[----:B-----5:R-:W-:-:S03]  /*2ad0*/  IMAD.MOV.U32 R3, RZ, RZ, R19 ;  /* 0x000000ffff037224 */ /* 0x020fc600078e0013 */
[----:B------:R-:W-:Y:S01]  /*2ae0*/  SEL R5, R2, 0x1f, P0 ;  /* 0x0000001f02057807 */ /* 0x000fe20000000000 */
[----:B------:R-:W-:-:S04]  /*2af0*/  IMAD.MOV.U32 R2, RZ, RZ, R18 ;  /* 0x000000ffff027224 */ /* 0x000fc800078e0012 */
        /* <DEDUP_REMOVED lines=34> */
.L_x_281:
[----:B------:R-:W-:Y:S05]  /*2d20*/  BSYNC.RECONVERGENT B1 ;  /* 0x0000000000017941 */ /* 0x000fea0003800200 */
.L_x_280:
[----:B------:R-:W-:Y:S01]  /*2d30*/  VIADD R6, R4, 0x2 ;  /* 0x0000000204067836 */ /* 0x000fe20000000000 */
[----:B------:R1:W1:Y:S01]  /*2d40*/  SHFL.DOWN PT, R9, R2, 0x2, R5 ;  /* 0x0840000002097989 */ /* 0x00026200000e0005 */
[----:B------:R-:W-:Y:S01]  /*2d50*/  BSSY.RECONVERGENT B1, `(.L_x_282) ;  /* 0x0000026000017945 */ /* 0x000fe20003800200 */
[----:B------:R-:W-:Y:S02]  /*2d60*/  IMAD.MOV.U32 R12, RZ, RZ, R8 ;  /* 0x000000ffff0c7224 */ /* 0x000fe400078e0008 */
[----:B------:R-:W-:Y:S01]  /*2d70*/  ISETP.GT.AND P0, PT, R6, R5, PT ;  /* 0x000000050600720c */ /* 0x000fe20003f04270 */
[----:B--2---:R2:W1:Y:S01]  /*2d80*/  SHFL.DOWN PT, R11, R3, 0x2, R5 ;  /* 0x08400000030b7989 */ /* 0x00446200000e0005 */
[----:B0-----:R-:W-:Y:S02]  /*2d90*/  IMAD.MOV.U32 R14, RZ, RZ, R10 ;  /* 0x000000ffff0e7224 */ /* 0x001fe400078e000a */
[----:B------:R-:W-:Y:S01]  /*2da0*/  IMAD.MOV.U32 R6, RZ, RZ, R2 ;  /* 0x000000ffff067224 */ /* 0x000fe200078e0002 */
[----:B----4-:R2:W0:Y:S01]  /*2db0*/  SHFL.DOWN PT, R21, R8, 0x2, R5 ;  /* 0x0840000008157989 */ /* 0x01042200000e0005 */
[----:B------:R-:W-:-:S03]  /*2dc0*/  IMAD.MOV.U32 R7, RZ, RZ, R3 ;  /* 0x000000ffff077224 */ /* 0x000fc600078e0003 */
[----:B------:R2:W4:Y:S04]  /*2dd0*/  SHFL.DOWN PT, R23, R10, 0x2, R5 ;  /* 0x084000000a177989 */ /* 0x00052800000e0005 */
[----:B------:R-:W-:Y:S05]  /*2de0*/  @P0 BRA `(.L_x_283) ;  /* 0x0000000000700947 */ /* 0x000fea0003800000 */
[----:B-1----:R-:W-:Y:S01]  /*2df0*/  IMAD.MOV.U32 R6, RZ, RZ, R9 ;  /* 0x000000ffff067224 */ /* 0x002fe200078e0009 */
[----:B------:R-:W-:Y:S01]  /*2e00*/  DADD R12, -RZ, -R2 ;  /* 0x00000000ff0c7229 */ /* 0x000fe20000000902 */
[----:B------:R-:W-:Y:S01]  /*2e10*/  IMAD.MOV.U32 R7, RZ, RZ, R11 ;  /* 0x000000ffff077224 */ /* 0x000fe200078e000b */
[----:B------:R-:W-:-:S05]  /*2e20*/  DSETP.GEU.AND P0, PT, R2, RZ, PT ;  /* 0x000000ff0200722a */ /* 0x000fca0003f0e000 */
[----:B---3--:R-:W-:Y:S02]  /*2e30*/  DADD R14, -RZ, -R6 ;  /* 0x00000000ff0e7229 */ /* 0x008fe40000000906 */
        /* <DEDUP_REMOVED lines=23> */
.L_x_283:
[----:B------:R-:W-:Y:S05]  /*2fb0*/  BSYNC.RECONVERGENT B1 ;  /* 0x0000000000017941 */ /* 0x000fea0003800200 */
.L_x_282:
[----:B-1----:R-:W-:Y:S01]  /*2fc0*/  VIADD R2, R4, 0x4 ;  /* 0x0000000404027836 */ /* 0x002fe20000000000 */
[----:B------:R1:W1:Y:S01]  /*2fd0*/  SHFL.DOWN PT, R13, R6, 0x4, R5 ;  /* 0x08800000060d7989 */ /* 0x00026200000e0005 */
[----:B------:R-:W-:Y:S01]  /*2fe0*/  BSSY.RECONVERGENT B1, `(.L_x_284) ;  /* 0x0000026000017945 */ /* 0x000fe20003800200 */
[----:B--2---:R-:W-:Y:S02]  /*2ff0*/  IMAD.MOV.U32 R8, RZ, RZ, R12 ;  /* 0x000000ffff087224 */ /* 0x004fe400078e000c */
[----:B------:R-:W-:Y:S01]  /*3000*/  ISETP.GT.AND P0, PT, R2, R5, PT ;  /* 0x000000050200720c */ /* 0x000fe20003f04270 */
[----:B---3--:R2:W3:Y:S01]  /*3010*/  SHFL.DOWN PT, R15, R7, 0x4, R5 ;  /* 0x08800000070f7989 */ /* 0x0084e200000e0005 */
[----:B------:R-:W-:Y:S02]  /*3020*/  IMAD.MOV.U32 R10, RZ, RZ, R14 ;  /* 0x000000ffff0a7224 */ /* 0x000fe400078e000e */
[----:B------:R-:W-:Y:S01]  /*3030*/  IMAD.MOV.U32 R2, RZ, RZ, R6 ;  /* 0x000000ffff027224 */ /* 0x000fe200078e0006 */
[----:B0-----:R2:W0:Y:S01]  /*3040*/  SHFL.DOWN PT, R21, R12, 0x4, R5 ;  /* 0x088000000c157989 */ /* 0x00142200000e0005 */
[----:B------:R-:W-:-:S03]  /*3050*/  IMAD.MOV.U32 R3, RZ, RZ, R7 ;  /* 0x000000ffff037224 */ /* 0x000fc600078e0007 */
[----:B----4-:R2:W4:Y:S04]  /*3060*/  SHFL.DOWN PT, R23, R14, 0x4, R5 ;  /* 0x088000000e177989 */ /* 0x01052800000e0005 */
[----:B------:R-:W-:Y:S05]  /*3070*/  @P0 BRA `(.L_x_285) ;  /* 0x0000000000700947 */ /* 0x000fea0003800000 */
[----:B-1----:R-:W-:Y:S01]  /*3080*/  IMAD.MOV.U32 R2, RZ, RZ, R13 ;  /* 0x000000ffff027224 */ /* 0x002fe200078e000d */
        /* <DEDUP_REMOVED lines=27> */
.L_x_285:
[----:B------:R-:W-:Y:S05]  /*3240*/  BSYNC.RECONVERGENT B1 ;  /* 0x0000000000017941 */ /* 0x000fea0003800200 */
.L_x_284:
[----:B-1----:R-:W-:Y:S01]  /*3250*/  VIADD R6, R4, 0x8 ;  /* 0x0000000804067836 */ /* 0x002fe20000000000 */
[----:B------:R1:W1:Y:S01]  /*3260*/  SHFL.DOWN PT, R9, R2, 0x8, R5 ;  /* 0x0900000002097989 */ /* 0x00026200000e0005 */
[----:B------:R-:W-:Y:S01]  /*3270*/  BSSY.RECONVERGENT B1, `(.L_x_286) ;  /* 0x0000026000017945 */ /* 0x000fe20003800200 */
[----:B--2---:R-:W-:Y:S02]  /*3280*/  IMAD.MOV.U32 R14, RZ, RZ, R8 ;  /* 0x000000ffff0e7224 */ /* 0x004fe400078e0008 */
[----:B------:R-:W-:Y:S01]  /*3290*/  ISETP.GT.AND P0, PT, R6, R5, PT ;  /* 0x000000050600720c */ /* 0x000fe20003f04270 */
[----:B------:R2:W1:Y:S01]  /*32a0*/  SHFL.DOWN PT, R11, R3, 0x8, R5 ;  /* 0x09000000030b7989 */ /* 0x00046200000e0005 */
        /* <DEDUP_REMOVED lines=13> */
[----:B----4-:R-:W-:Y:S01]  /*3380*/  IMAD.MOV.U32 R12, RZ, RZ, R23 ;  /* 0x000000ffff0c7224 */ /* 0x010fe200078e0017 */
[----:B------:R-:W-:-:S05]  /*3390*/  FSEL R17, R13, R3, !P0 ;  /* 0x000000030d117208 */ /* 0x000fca0004000000 */
        /* <DEDUP_REMOVED lines=19> */
.L_x_287:
[----:B------:R-:W-:Y:S05]  /*34d0*/  BSYNC.RECONVERGENT B1 ;  /* 0x0000000000017941 */ /* 0x000fea0003800200 */
.L_x_286:
        /* <DEDUP_REMOVED lines=8> */
[----:B------:R2:W1:Y:S01]  /*3560*/  SHFL.DOWN PT, R19, R14, 0x10, R5 ;  /* 0x0a0000000e137989 */ /* 0x00046200000e0005 */
[----:B------:R-:W-:-:S03]  /*3570*/  IMAD.MOV.U32 R9, RZ, RZ, R7 ;  /* 0x000000ffff097224 */ /* 0x000fc600078e0007 */
[----:B0-----:R2:W0:Y:S04]  /*3580*/  SHFL.DOWN PT, R21, R12, 0x10, R5 ;  /* 0x0a0000000c157989 */ /* 0x00142800000e0005 */
[----:B------:R-:W-:Y:S05]  /*3590*/  @P0 BRA `(.L_x_289) ;  /* 0x0000000000700947 */ /* 0x000fea0003800000 */
[----:B-1----:R-:W-:Y:S01]  /*35a0*/  IMAD.MOV.U32 R8, RZ, RZ, R13 ;  /* 0x000000ffff087224 */ /* 0x002fe200078e000d */
[----:B------:R-:W-:Y:S01]  /*35b0*/  DADD R2, -RZ, -R6 ;  /* 0x00000000ff027229 */ /* 0x000fe20000000906 */
[----:B---3--:R-:W-:Y:S01]  /*35c0*/  IMAD.MOV.U32 R9, RZ, RZ, R15 ;  /* 0x000000ffff097224 */ /* 0x008fe200078e000f */
        /* <DEDUP_REMOVED lines=8> */
[----:B0-----:R-:W-:-:S05]  /*3650*/  IMAD.MOV.U32 R11, RZ, RZ, R21 ;  /* 0x000000ffff0b7224 */ /* 0x001fca00078e0015 */
        /* <DEDUP_REMOVED lines=16> */
.L_x_289:
[----:B------:R-:W-:Y:S05]  /*3760*/  BSYNC.RECONVERGENT B1 ;  /* 0x0000000000017941 */ /* 0x000fea0003800200 */
.L_x_288:
        /* <DEDUP_REMOVED lines=11> */
.L_x_291:
[----:B------:R-:W-:Y:S05]  /*3820*/  BSYNC.RECONVERGENT B1 ;  /* 0x0000000000017941 */ /* 0x000fea0003800200 */
.L_x_290:
[----:B------:R-:W-:Y:S01]  /*3830*/  BAR.SYNC.DEFER_BLOCKING 0x0 ;  /* 0x0000000000007b1d */ /* 0x000fe20000010000 */
[----:B------:R-:W-:-:S13]  /*3840*/  ISETP.NE.AND P1, PT, R0, RZ, PT ;  /* 0x000000ff0000720c */ /* 0x000fda0003f25270 */
[----:B------:R-:W-:Y:S05]  /*3850*/  @P1 BRA `(.L_x_267) ;  /* 0x0000004400c01947 */ /* 0x000fea0003800000 */
[----:B------:R-:W-:Y:S01]  /*3860*/  UISETP.GE.AND UP0, UPT, UR6, 0x21, UPT ;  /* 0x000000210600788c */ /* 0x000fe2000bf06270 */
[----:B--2---:R-:W-:Y:S02]  /*3870*/  IMAD.MOV.U32 R7, RZ, RZ, R10 ;  /* 0x000000ffff077224 */ /* 0x004fe400078e000a */
[----:B------:R-:W-:Y:S02]  /*3880*/  IMAD.MOV.U32 R0, RZ, RZ, R11 ;  /* 0x000000ffff007224 */ /* 0x000fe400078e000b */
[----:B------:R-:W-:Y:S02]  /*3890*/  IMAD.MOV.U32 R2, RZ, RZ, R8 ;  /* 0x000000ffff027224 */ /* 0x000fe400078e0008 */
[----:B0-----:R-:W-:Y:S02]  /*38a0*/  IMAD.MOV.U32 R3, RZ, RZ, R9 ;  /* 0x000000ffff037224 */ /* 0x001fe400078e0009 */
[----:B------:R-:W-:Y:S05]  /*38b0*/  BRA.U !UP0, `(.L_x_292) ;  /* 0x00000001088c7547 */ /* 0x000fea000b800000 */
[----:B------:R-:W0:Y:S01]  /*38c0*/  S2UR UR5, SR_CgaCtaId ;  /* 0x00000000000579c3 */ /* 0x000e220000008800 */
[----:B------:R-:W-:Y:S01]  /*38d0*/  UMOV UR4, 0x400 ;  /* 0x0000040000047882 */ /* 0x000fe20000000000 */
[----:B-1----:R-:W-:Y:S01]  /*38e0*/  DADD R6, -RZ, -R8 ;  /* 0x00000000ff067229 */ /* 0x002fe20000000908 */
[----:B------:R-:W-:Y:S01]  /*38f0*/  BSSY.RECONVERGENT B1, `(.L_x_292) ;  /* 0x000001f000017945 */ /* 0x000fe20003800200 */
[----:B------:R-:W-:-:S08]  /*3900*/  DSETP.GEU.AND P2, PT, R8, RZ, PT ;  /* 0x000000ff0800722a */ /* 0x000fd00003f4e000 */
[----:B------:R-:W-:Y:S02]  /*3910*/  FSEL R14, R6, R8, !P2 ;  /* 0x00000008060e7208 */ /* 0x000fe40005000000 */
[----:B---3--:R-:W-:Y:S01]  /*3920*/  FSEL R15, R7, R9, !P2 ;  /* 0x00000009070f7208 */ /* 0x008fe20005000000 */
        /* <DEDUP_REMOVED lines=27> */
.L_x_293:
[----:B------:R-:W-:Y:S05]  /*3ae0*/  BSYNC.RECONVERGENT B1 ;  /* 0x0000000000017941 */ /* 0x000fea0003800200 */
.L_x_292:
[----:B------:R-:W-:Y:S01]  /*3af0*/  UISETP.GE.AND UP0, UPT, UR6, 0x41, UPT ;  /* 0x000000410600788c */ /* 0x000fe2000bf06270 */
[----:B------:R-:W-:Y:S02]  /*3b00*/  IMAD.MOV.U32 R9, RZ, RZ, R7 ;  /* 0x000000ffff097224 */ /* 0x000fe400078e0007 */
[----:B-1----:R-:W-:Y:S02]  /*3b10*/  IMAD.MOV.U32 R6, RZ, RZ, R0 ;  /* 0x000000ffff067224 */ /* 0x002fe400078e0000 */
        /* <DEDUP_REMOVED lines=9> */
[----:B---3--:R-:W-:Y:S01]  /*3bb0*/  FSEL R15, R5, R3, !P0 ;  /* 0x00000003050f7208 */ /* 0x008fe20004000000 */
        /* <DEDUP_REMOVED lines=27> */
.L_x_295:
[----:B------:R-:W-:Y:S05]  /*3d70*/  BSYNC.RECONVERGENT B1 ;  /* 0x0000000000017941 */ /* 0x000fea0003800200 */
.L_x_294:
        /* <DEDUP_REMOVED lines=40> */
.L_x_297:
[----:B------:R-:W-:Y:S05]  /*4000*/  BSYNC.RECONVERGENT B1 ;  /* 0x0000000000017941 */ /* 0x000fea0003800200 */
.L_x_296:
        /* <DEDUP_REMOVED lines=40> */
.L_x_299:
[----:B------:R-:W-:Y:S05]  /*4290*/  BSYNC.RECONVERGENT B1 ;  /* 0x0000000000017941 */ /* 0x000fea0003800200 */
.L_x_298:
        /* <DEDUP_REMOVED lines=14> */
[----:B---3--:R-:W0:Y:S04]  /*4380*/  LDS.64 R14, [UR4+0x58] ;  /* 0x00005804ff0e7984 */ /* 0x008e280008000a00 */
        /* <DEDUP_REMOVED lines=25> */
.L_x_301:
[----:B------:R-:W-:Y:S05]  /*4520*/  BSYNC.RECONVERGENT B1 ;  /* 0x0000000000017941 */ /* 0x000fea0003800200 */
.L_x_300:
        /* <DEDUP_REMOVED lines=40> */
.L_x_303:
[----:B------:R-:W-:Y:S05]  /*47b0*/  BSYNC.RECONVERGENT B1 ;  /* 0x0000000000017941 */ /* 0x000fea0003800200 */
.L_x_302:
        /* <DEDUP_REMOVED lines=40> */
.L_x_235:
[----:B------:R-:W1:Y:S01]  /*4a40*/  S2R R3, SR_TID.X ;  /* 0x0000000000037919 */ /* 0x000e620000002100 */
[----:B------:R-:W1:Y:S01]  /*4a50*/  LDC.64 R8, c[0x0][0x380] ;  /* 0x0000e000ff087b82 */ /* 0x000e620000000a00 */
[----:B------:R-:W2:Y:S01]  /*4a60*/  LDCU.64 UR6, c[0x0][0x388] ;  /* 0x00007100ff0677ac */ /* 0x000ea20008000a00 */
[----:B-1----:R-:W-:-:S05]  /*4a70*/  IMAD.WIDE.U32 R8, R3, 0x8, R8 ;  /* 0x0000000803087825 */ /* 0x002fca00078e0008 */
[----:B0-----:R-:W3:Y:S04]  /*4a80*/  LDG.E.64 R12, desc[UR8][R8.64] ;  /* 0x00000008080c7981 */ /* 0x001ee8000c1e1b00 */
[----:B------:R-:W4:Y:S04]  /*4a90*/  LDG.E.64 R14, desc[UR8][R8.64+0x800] ;  /* 0x00080008080e7981 */ /* 0x000f28000c1e1b00 */
[----:B------:R-:W5:Y:S04]  /*4aa0*/  LDG.E.64 R6, desc[UR8][R8.64+0x1000] ;  /* 0x0010000808067981 */ /* 0x000f68000c1e1b00 */
[----:B------:R-:W2:Y:S04]  /*4ab0*/  LDG.E.64 R4, desc[UR8][R8.64+0x1800] ;  /* 0x0018000808047981 */ /* 0x000ea8000c1e1b00 */
[----:B------:R-:W2:Y:S01]  /*4ac0*/  LDG.E.64 R10, desc[UR8][R8.64+0x2000] ;  /* 0x00200008080a7981 */ /* 0x000ea2000c1e1b00 */
[C---:B------:R-:W-:Y:S01]  /*4ad0*/  LOP3.LUT R0, R3.reuse, 0x400, RZ, 0xfc, !PT ;  /* 0x0000040003007812 */ /* 0x040fe200078efcff */
[----:B------:R-:W-:Y:S01]  /*4ae0*/  VIADD R2, R3, 0x100 ;  /* 0x0000010003027836 */ /* 0x000fe20000000000 */
[----:B------:R-:W-:Y:S01]  /*4af0*/  BSSY.RECONVERGENT B1, `(.L_x_304) ;  /* 0x000003a000017945 */ /* 0x000fe20003800200 */
[----:B---3--:R-:W-:-:S02]  /*4b00*/  DADD R16, -RZ, -R12 ;  /* 0x00000000ff107229 */ /* 0x008fc4000000090c */
[----:B------:R-:W-:Y:S02]  /*4b10*/  DSETP.GEU.AND P0, PT, R12, RZ, PT ;  /* 0x000000ff0c00722a */ /* 0x000fe40003f0e000 */
[----:B----4-:R-:W-:Y:S02]  /*4b20*/  DADD R18, -RZ, -R14 ;  /* 0x00000000ff127229 */ /* 0x010fe4000000090e */
[----:B------:R-:W-:Y:S02]  /*4b30*/  DSETP.GEU.AND P1, PT, R14, RZ, PT ;  /* 0x000000ff0e00722a */ /* 0x000fe40003f2e000 */
[----:B-----5:R-:W-:Y:S02]  /*4b40*/  DSETP.GEU.AND P2, PT, R6, RZ, PT ;  /* 0x000000ff0600722a */ /* 0x020fe40003f4e000 */
[----:B------:R-:W-:Y:S02]  /*4b50*/  FSEL R16, R16, R12, !P0 ;  /* 0x0000000c10107208 */ /* 0x000fe40004000000 */
[----:B------:R-:W-:Y:S01]  /*4b60*/  FSEL R17, R17, R13, !P0 ;  /* 0x0000000d11117208 */ /* 0x000fe20004000000 */
[----:B--2---:R-:W-:Y:S01]  /*4b70*/  DSETP.GEU.AND P3, PT, R4, RZ, PT ;  /* 0x000000ff0400722a */ /* 0x004fe20003f6e000 */
[----:B------:R-:W-:-:S02]  /*4b80*/  FSEL R18, R18, R14, !P1 ;  /* 0x0000000e12127208 */ /* 0x000fc40004800000 */
        /* <DEDUP_REMOVED lines=14> */
[----:B------:R-:W-:-:S03]  /*4c70*/  VIADD R17, R3, 0x200 ;  /* 0x0000020003117836 */ /* 0x000fc60000000000 */
[----:B------:R-:W-:Y:S02]  /*4c80*/  FSEL R6, R12, R6, P1 ;  /* 0x000000060c067208 */ /* 0x000fe40000800000 */
[----:B------:R-:W-:-:S04]  /*4c90*/  FSEL R7, R13, R7, P1 ;  /* 0x000000070d077208 */ /* 0x000fc80000800000 */
[----:B------:R-:W-:Y:S02]  /*4ca0*/  FSEL R14, R14, R4, !P3 ;  /* 0x000000040e0e7208 */ /* 0x000fe40005800000 */
[----:B------:R-:W-:Y:S01]  /*4cb0*/  DADD R12, -RZ, -R6 ;  /* 0x00000000ff0c7229 */ /* 0x000fe20000000906 */
[----:B------:R-:W-:Y:S01]  /*4cc0*/  FSEL R15, R15, R5, !P3 ;  /* 0x000000050f0f7208 */ /* 0x000fe20005800000 */
[----:B------:R-:W-:Y:S01]  /*4cd0*/  DSETP.GEU.AND P2, PT, R6, RZ, PT ;  /* 0x000000ff0600722a */ /* 0x000fe20003f4e000 */
[----:B------:R-:W-:-:S07]  /*4ce0*/  @P1 SEL R17, R3, R2, P0 ;  /* 0x0000000203111207 */ /* 0x000fce0000000000 */
        /* <DEDUP_REMOVED lines=9> */
[----:B------:R-:W-:Y:S01]  /*4d80*/  DSETP.GEU.AND P3, PT, R6, RZ, PT ;  /* 0x000000ff0600722a */ /* 0x000fe20003f6e000 */
[----:B------:R-:W-:Y:S01]  /*4d90*/  IADD3 R27, P4, PT, R0, UR6, RZ ;  /* 0x00000006001b7c10 */ /* 0x000fe2000ff9e0ff */
[----:B------:R-:W-:-:S06]  /*4da0*/  @!P2 VIADD R17, R3, 0x300 ;  /* 0x000003000311a836 */ /* 0x000fcc0000000000 */
[----:B------:R-:W-:Y:S02]  /*4db0*/  FSEL R12, R4, R6, !P3 ;  /* 0x00000006040c7208 */ /* 0x000fe40005800000 */
[----:B------:R-:W-:Y:S01]  /*4dc0*/  FSEL R13, R5, R7, !P3 ;  /* 0x00000007050d7208 */ /* 0x000fe20005800000 */
[----:B------:R-:W-:-:S05]  /*4dd0*/  IMAD.X R5, RZ, RZ, UR7, P4 ;  /* 0x00000007ff057e24 */ /* 0x000fca000a0e06ff */
[----:B------:R-:W-:-:S14]  /*4de0*/  DSETP.GEU.AND P3, PT, R12, R14, PT ;  /* 0x0000000e0c00722a */ /* 0x000fdc0003f6e000 */
[----:B------:R-:W-:Y:S05]  /*4df0*/  @!P3 BRA `(.L_x_305) ;  /* 0x000000000024b947 */ /* 0x000fea0003800000 */
[C---:B------:R-:W-:Y:S02]  /*4e00*/  ISETP.GE.U32.AND P0, PT, R17.reuse, R0, PT ;  /* 0x000000001100720c */ /* 0x040fe40003f06070 */
[----:B------:R-:W-:Y:S02]  /*4e10*/  IADD3 R0, P1, PT, R17, UR6, RZ ;  /* 0x0000000611007c10 */ /* 0x000fe4000ff3e0ff */
[----:B------:R-:W-:-:S03]  /*4e20*/  ISETP.GE.U32.AND.EX P0, PT, RZ, RZ, PT, P0 ;  /* 0x000000ffff00720c */ /* 0x000fc60003f06100 */
[----:B------:R-:W-:-:S10]  /*4e30*/  IMAD.X R2, RZ, RZ, UR7, P1 ;  /* 0x00000007ff027e24 */ /* 0x000fd400088e06ff */
[----:B------:R-:W-:-:S06]  /*4e40*/  DSETP.LT.OR P0, PT, R14, R12, !P0 ;  /* 0x0000000c0e00722a */ /* 0x000fcc0004701400 */
[----:B------:R-:W-:Y:S02]  /*4e50*/  FSEL R10, R6, R10, P0 ;  /* 0x0000000a060a7208 */ /* 0x000fe40000000000 */
[----:B------:R-:W-:Y:S02]  /*4e60*/  FSEL R11, R7, R11, P0 ;  /* 0x0000000b070b7208 */ /* 0x000fe40000000000 */
[----:B------:R-:W-:Y:S02]  /*4e70*/  SEL R27, R0, R27, P0 ;  /* 0x0000001b001b7207 */ /* 0x000fe40000000000 */
[----:B------:R-:W-:-:S07]  /*4e80*/  SEL R5, R2, R5, P0 ;  /* 0x0000000502057207 */ /* 0x000fce0000000000 */
.L_x_305:
[----:B------:R-:W-:Y:S05]  /*4e90*/  BSYNC.RECONVERGENT B1 ;  /* 0x0000000000017941 */ /* 0x000fea0003800200 */
.L_x_304:
[----:B------:R-:W-:Y:S01]  /*4ea0*/  UISETP.GE.U32.AND UP0, UPT, UR4, 0xa00, UPT ;  /* 0x00000a000400788c */ /* 0x000fe2000bf06070 */
[----:B------:R-:W-:Y:S02]  /*4eb0*/  IMAD.MOV.U32 R7, RZ, RZ, 0x500 ;  /* 0x00000500ff077424 */ /* 0x000fe400078e00ff */
[----:B------:R-:W-:Y:S01]  /*4ec0*/  IMAD.MOV.U32 R0, RZ, RZ, RZ ;  /* 0x000000ffff007224 */ /* 0x000fe200078e00ff */
[----:B------:R-:W-:-:S09]  /*4ed0*/  UISETP.GE.U32.AND.EX UP0, UPT, UR5, URZ, UPT, UP0 ;  /* 0x000000ff0500728c */ /* 0x000fd2000bf06100 */
[----:B------:R-:W-:Y:S05]  /*4ee0*/  BRA.U !UP0, `(.L_x_306) ;  /* 0x0000000508e07547 */ /* 0x000fea000b800000 */
[----:B------:R-:W-:Y:S01]  /*4ef0*/  IMAD.MOV.U32 R6, RZ, RZ, R10 ;  /* 0x000000ffff067224 */ /* 0x000fe200078e000a */
[----:B------:R-:W0:Y:S01]  /*4f00*/  LDCU.64 UR6, c[0x0][0x388] ;  /* 0x00007100ff0677ac */ /* 0x000e220008000a00 */
[----:B------:R-:W-:Y:S02]  /*4f10*/  IMAD.MOV.U32 R7, RZ, RZ, R11 ;  /* 0x000000ffff077224 */ /* 0x000fe400078e000b */
[----:B------:R-:W-:Y:S01]  /*4f20*/  IMAD.MOV.U32 R24, RZ, RZ, 0x500 ;  /* 0x00000500ff187424 */ /* 0x000fe200078e00ff */
[----:B------:R-:W1:Y:S01]  /*4f30*/  LDCU.64 UR4, c[0x0][0x398] ;  /* 0x00007300ff0477ac */ /* 0x000e620008000a00 */
[----:B------:R-:W-:-:S07]  /*4f40*/  IMAD.MOV.U32 R25, RZ, RZ, RZ ;  /* 0x000000ffff197224 */ /* 0x000fce00078e00ff */
.L_x_307:
[----:B------:R-:W-:-:S04]  /*4f50*/  LEA R10, P0, R24, R8, 0x3 ;  /* 0x00000008180a7211 */ /* 0x000fc800078018ff */
[----:B------:R-:W-:-:S05]  /*4f60*/  LEA.HI.X R11, R24, R9, R25, 0x3, P0 ;  /* 0x00000009180b7211 */ /* 0x000fca00000f1c19 */
[----:B------:R-:W2:Y:S04]  /*4f70*/  LDG.E.64 R12, desc[UR8][R10.64] ;  /* 0x000000080a0c7981 */ /* 0x000ea8000c1e1b00 */
[----:B------:R-:W3:Y:S04]  /*4f80*/  LDG.E.64 R14, desc[UR8][R10.64+0x800] ;  /* 0x000800080a0e7981 */ /* 0x000ee8000c1e1b00 */
[----:B------:R-:W4:Y:S04]  /*4f90*/  LDG.E.64 R16, desc[UR8][R10.64+0x1000] ;  /* 0x001000080a107981 */ /* 0x000f28000c1e1b00 */
[----:B------:R-:W5:Y:S01]  /*4fa0*/  LDG.E.64 R18, desc[UR8][R10.64+0x1800] ;  /* 0x001800080a127981 */ /* 0x000f62000c1e1b00 */
[----:B------:R-:W-:-:S02]  /*4fb0*/  DADD R20, -RZ, -R6 ;  /* 0x00000000ff147229 */ /* 0x000fc40000000906 */
[----:B------:R-:W-:Y:S01]  /*4fc0*/  DSETP.GEU.AND P0, PT, R6, RZ, PT ;  /* 0x000000ff0600722a */ /* 0x000fe20003f0e000 */
[----:B------:R-:W5:Y:S07]  /*4fd0*/  LDG.E.64 R10, desc[UR8][R10.64+0x2000] ;  /* 0x002000080a0a7981 */ /* 0x000f6e000c1e1b00 */
[----:B------:R-:W-:Y:S02]  /*4fe0*/  FSEL R20, R20, R6, !P0 ;  /* 0x0000000614147208 */ /* 0x000fe40004000000 */
[----:B------:R-:W-:Y:S01]  /*4ff0*/  FSEL R21, R21, R7, !P0 ;  /* 0x0000000715157208 */ /* 0x000fe20004000000 */
[----:B--2---:R-:W-:-:S02]  /*5000*/  DADD R22, -RZ, -R12 ;  /* 0x00000000ff167229 */ /* 0x004fc4000000090c */
[----:B------:R-:W-:-:S08]  /*5010*/  DSETP.GEU.AND P1, PT, R12, RZ, PT ;  /* 0x000000ff0c00722a */ /* 0x000fd00003f2e000 */
[----:B------:R-:W-:Y:S02]  /*5020*/  FSEL R22, R22, R12, !P1 ;  /* 0x0000000c16167208 */ /* 0x000fe40004800000 */
[----:B------:R-:W-:Y:S02]  /*5030*/  FSEL R23, R23, R13, !P1 ;  /* 0x0000000d17177208 */ /* 0x000fe40004800000 */
[----:B0-----:R-:W-:-:S04]  /*5040*/  IADD3 R4, P0, P1, R24, UR6, R3 ;  /* 0x0000000618047c10 */ /* 0x001fc8000f91e003 */
[----:B------:R-:W-:Y:S01]  /*5050*/  DSETP.GEU.AND P2, PT, R20, R22, PT ;  /* 0x000000161400722a */ /* 0x000fe20003f4e000 */
[----:B------:R-:W-:Y:S01]  /*5060*/  IADD3.X R26, PT, PT, R25, UR7, RZ, P0, P1 ;  /* 0x00000007191a7c10 */ /* 0x000fe200087e24ff */
[----:B------:R-:W-:-:S04]  /*5070*/  IMAD.MOV.U32 R2, RZ, RZ, R4 ;  /* 0x000000ffff027224 */ /* 0x000fc800078e0004 */
[----:B------:R-:W-:-:S08]  /*5080*/  IMAD.MOV.U32 R0, RZ, RZ, R26 ;  /* 0x000000ffff007224 */ /* 0x000fd000078e001a */
[----:B------:R-:W-:-:S04]  /*5090*/  @P2 ISETP.GE.U32.AND P0, PT, R27, R2, PT ;  /* 0x000000021b00220c */ /* 0x000fc80003f06070 */
[----:B------:R-:W-:-:S13]  /*50a0*/  @P2 ISETP.GE.AND.EX P0, PT, R5, R0, PT, P0 ;  /* 0x000000000500220c */ /* 0x000fda0003f06300 */
[----:B------:R-:W-:-:S06]  /*50b0*/  @P2 DSETP.LT.OR P0, PT, R22, R20, !P0 ;  /* 0x000000141600222a */ /* 0x000fcc0004701400 */
[----:B------:R-:W-:Y:S02]  /*50c0*/  @P2 FSEL R7, R7, R13, P0 ;  /* 0x0000000d07072208 */ /* 0x000fe40000000000 */
[----:B------:R-:W-:-:S03]  /*50d0*/  @P2 FSEL R6, R6, R12, P0 ;  /* 0x0000000c06062208 */ /* 0x000fc60000000000 */
[----:B------:R-:W-:Y:S02]  /*50e0*/  @P2 IMAD.MOV.U32 R13, RZ, RZ, R7 ;  /* 0x000000ffff0d2224 */ /* 0x000fe400078e0007 */
[----:B------:R-:W-:Y:S01]  /*50f0*/  @P2 IMAD.MOV.U32 R12, RZ, RZ, R6 ;  /* 0x000000ffff0c2224 */ /* 0x000fe200078e0006 */
[----:B---3--:R-:W-:-:S05]  /*5100*/  DADD R6, -RZ, -R14 ;  /* 0x00000000ff067229 */ /* 0x008fca000000090e */
        /* <DEDUP_REMOVED lines=8> */
[----:B------:R-:W-:Y:S02]  /*5190*/  IADD3 R23, P3, PT, R4, 0x100, RZ ;  /* 0x0000010004177810 */ /* 0x000fe40007f7e0ff */
[----:B------:R-:W-:Y:S02]  /*51a0*/  @P2 SEL R2, R27, R2, P0 ;  /* 0x000000021b022207 */ /* 0x000fe40000000000 */
[----:B------:R-:W-:Y:S01]  /*51b0*/  @P2 SEL R0, R5, R0, P0 ;  /* 0x0000000005002207 */ /* 0x000fe20000000000 */
[----:B------:R-:W-:-:S08]  /*51c0*/  IMAD.X R5, RZ, RZ, R26, P3 ;  /* 0x000000ffff057224 */ /* 0x000fd000018e061a */
[----:B------:R-:W-:-:S04]  /*51d0*/  @P1 ISETP.GE.U32.AND P0, PT, R2, R23, PT ;  /* 0x000000170200120c */ /* 0x000fc80003f06070 */
[----:B------:R-:W-:-:S13]  /*51e0*/  @P1 ISETP.GE.AND.EX P0, PT, R0, R5, PT, P0 ;  /* 0x000000050000120c */ /* 0x000fda0003f06300 */
[----:B------:R-:W-:-:S06]  /*51f0*/  @P1 DSETP.LT.OR P0, PT, R6, R20, !P0 ;  /* 0x000000140600122a */ /* 0x000fcc0004701400 */
[----:B------:R-:W-:Y:S02]  /*5200*/  @P1 FSEL R14, R12, R14, P0 ;  /* 0x0000000e0c0e1208 */ /* 0x000fe40000000000 */
        /* <DEDUP_REMOVED lines=19> */
[----:B-----5:R-:W-:-:S05]  /*5340*/  DADD R6, -RZ, -R18 ;  /* 0x00000000ff067229 */ /* 0x020fca0000000912 */
        /* <DEDUP_REMOVED lines=29> */
[----:B------:R-:W-:Y:S01]  /*5520*/  IMAD.X R5, RZ, RZ, R26, P3 ;  /* 0x000000ffff057224 */ /* 0x000fe200018e061a */
[----:B------:R-:W-:-:S07]  /*5530*/  IADD3 R0, P1, PT, R24, 0xa00, RZ ;  /* 0x00000a0018007810 */ /* 0x000fce0007f3e0ff */
[----:B------:R-:W-:-:S04]  /*5540*/  @P2 ISETP.GE.U32.AND P0, PT, R2, R27, PT ;  /* 0x0000001b0200220c */ /* 0x000fc80003f06070 */
[----:B------:R-:W-:Y:S02]  /*5550*/  @P2 ISETP.GE.AND.EX P0, PT, R14, R5, PT, P0 ;  /* 0x000000050e00220c */ /* 0x000fe40003f06300 */
[----:B-1----:R-:W-:Y:S01]  /*5560*/  ISETP.GT.U32.AND P4, PT, R0, UR4, PT ;  /* 0x0000000400007c0c */ /* 0x002fe2000bf84070 */
[----:B------:R-:W-:-:S05]  /*5570*/  IMAD.X R0, RZ, RZ, R25, P1 ;  /* 0x000000ffff007224 */ /* 0x000fca00008e0619 */
[----:B------:R-:W-:-:S05]  /*5580*/  ISETP.GT.AND.EX P1, PT, R0, UR5, PT, P4 ;  /* 0x0000000500007c0c */ /* 0x000fca000bf24340 */
[----:B------:R-:W-:Y:S01]  /*5590*/  @P2 DSETP.LT.OR P0, PT, R6, R12, !P0 ;  /* 0x0000000c0600222a */ /* 0x000fe20004701400 */
[----:B------:R-:W-:-:S05]  /*55a0*/  IADD3 R24, P3, PT, R24, 0x500, RZ ;  /* 0x0000050018187810 */ /* 0x000fca0007f7e0ff */
[----:B------:R-:W-:Y:S02]  /*55b0*/  @P2 FSEL R4, R18, R10, P0 ;  /* 0x0000000a12042208 */ /* 0x000fe40000000000 */
[----:B------:R-:W-:Y:S01]  /*55c0*/  @P2 FSEL R19, R19, R11, P0 ;  /* 0x0000000b13132208 */ /* 0x000fe20000000000 */
[----:B------:R-:W-:Y:S02]  /*55d0*/  IMAD.X R0, RZ, RZ, R25, P3 ;  /* 0x000000ffff007224 */ /* 0x000fe400018e0619 */
[----:B------:R-:W-:Y:S02]  /*55e0*/  @P2 IMAD.MOV.U32 R10, RZ, RZ, R4 ;  /* 0x000000ffff0a2224 */ /* 0x000fe400078e0004 */
[----:B------:R-:W-:Y:S01]  /*55f0*/  @P2 IMAD.MOV.U32 R11, RZ, RZ, R19 ;  /* 0x000000ffff0b2224 */ /* 0x000fe200078e0013 */
[----:B------:R-:W-:Y:S01]  /*5600*/  @P2 SEL R27, R2, R27, P0 ;  /* 0x0000001b021b2207 */ /* 0x000fe20000000000 */
[----:B------:R-:W-:Y:S01]  /*5610*/  IMAD.MOV.U32 R25, RZ, RZ, R0 ;  /* 0x000000ffff197224 */ /* 0x000fe200078e0000 */
[----:B------:R-:W-:Y:S01]  /*5620*/  @P2 SEL R5, R14, R5, P0 ;  /* 0x000000050e052207 */ /* 0x000fe20000000000 */
[----:B------:R-:W-:-:S02]  /*5630*/  IMAD.MOV.U32 R6, RZ, RZ, R10 ;  /* 0x000000ffff067224 */ /* 0x000fc400078e000a */
[----:B------:R-:W-:Y:S01]  /*5640*/  IMAD.MOV.U32 R7, RZ, RZ, R11 ;  /* 0x000000ffff077224 */ /* 0x000fe200078e000b */
[----:B------:R-:W-:Y:S06]  /*5650*/  @!P1 BRA `(.L_x_307) ;  /* 0xfffffff8003c9947 */ /* 0x000fec000383ffff */
[----:B------:R-:W-:-:S07]  /*5660*/  IMAD.MOV.U32 R7, RZ, RZ, R24 ;  /* 0x000000ffff077224 */ /* 0x000fce00078e0018 */
.L_x_306:
[----:B------:R-:W-:-:S04]  /*5670*/  ISETP.GE.U32.AND P0, PT, R7, UR4, PT ;  /* 0x0000000407007c0c */ /* 0x000fc8000bf06070 */
[----:B------:R-:W-:-:S13]  /*5680*/  ISETP.GE.AND.EX P0, PT, R0, UR5, PT, P0 ;  /* 0x0000000500007c0c */ /* 0x000fda000bf06300 */
[----:B------:R-:W-:Y:S05]  /*5690*/  @P0 BRA `(.L_x_308) ;  /* 0x0000000c00640947 */ /* 0x000fea0003800000 */
[----:B------:R-:W-:Y:S01]  /*56a0*/  IADD3 R22, PT, PT, -R7, UR4, RZ ;  /* 0x0000000407167c10 */ /* 0x000fe2000fffe1ff */
[----:B------:R-:W-:Y:S03]  /*56b0*/  BSSY.RECONVERGENT B1, `(.L_x_308) ;  /* 0x00000d7000017945 */ /* 0x000fe60003800200 */
[----:B------:R-:W-:-:S13]  /*56c0*/  ISETP.GE.AND P0, PT, R3, R22, PT ;  /* 0x000000160300720c */ /* 0x000fda0003f06270 */
[----:B------:R-:W-:Y:S05]  /*56d0*/  @P0 BRA `(.L_x_309) ;  /* 0x0000000c00500947 */ /* 0x000fea0003800000 */
[----:B------:R-:W-:Y:S01]  /*56e0*/  LOP3.LUT R6, RZ, R3, RZ, 0x33, !PT ;  /* 0x00000003ff067212 */ /* 0x000fe200078e33ff */
[----:B------:R-:W-:Y:S01]  /*56f0*/  BSSY.RECONVERGENT B2, `(.L_x_310) ;  /* 0x000003e000027945 */ /* 0x000fe20003800200 */
[----:B------:R-:W-:Y:S02]  /*5700*/  IMAD.MOV.U32 R19, RZ, RZ, R3 ;  /* 0x000000ffff137224 */ /* 0x000fe400078e0003 */
[----:B------:R-:W-:-:S04]  /*5710*/  IADD3 R6, PT, PT, -R7, UR4, R6 ;  /* 0x0000000407067c10 */ /* 0x000fc8000fffe106 */
[----:B------:R-:W-:-:S04]  /*5720*/  LOP3.LUT R2, R6, 0x300, RZ, 0xc0, !PT ;  /* 0x0000030006027812 */ /* 0x000fc800078ec0ff */
[----:B------:R-:W-:-:S13]  /*5730*/  ISETP.NE.AND P0, PT, R2, 0x300, PT ;  /* 0x000003000200780c */ /* 0x000fda0003f05270 */
[----:B------:R-:W-:Y:S05]  /*5740*/  @!P0 BRA `(.L_x_311) ;  /* 0x0000000000e08947 */ /* 0x000fea0003800000 */
[----:B------:R-:W0:Y:S01]  /*5750*/  LDCU.64 UR10, c[0x0][0x380] ;  /* 0x00007000ff0a77ac */ /* 0x000e220008000a00 */
[----:B------:R-:W-:Y:S01]  /*5760*/  IADD3 R21, P0, PT, R3, R7, RZ ;  /* 0x0000000703157210 */ /* 0x000fe20007f1e0ff */
[----:B------:R-:W-:Y:S01]  /*5770*/  IMAD.MOV.U32 R19, RZ, RZ, R3 ;  /* 0x000000ffff137224 */ /* 0x000fe200078e0003 */
[----:B------:R-:W-:-:S03]  /*5780*/  LEA.HI R8, R6, 0x1, RZ, 0x18 ;  /* 0x0000000106087811 */ /* 0x000fc600078fc0ff */
[----:B------:R-:W-:Y:S01]  /*5790*/  IMAD.X R18, RZ, RZ, R0, P0 ;  /* 0x000000ffff127224 */ /* 0x000fe200000e0600 */
[----:B------:R-:W-:Y:S02]  /*57a0*/  LOP3.LUT R8, R8, 0x3, RZ, 0xc0, !PT ;  /* 0x0000000308087812 */ /* 0x000fe400078ec0ff */
[----:B------:R-:W-:-:S03]  /*57b0*/  IADD3 R2, P0, PT, R21, UR6, RZ ;  /* 0x0000000615027c10 */ /* 0x000fc6000ff1e0ff */
[----:B------:R-:W-:Y:S01]  /*57c0*/  IMAD.MOV R20, RZ, RZ, -R8 ;  /* 0x000000ffff147224 */ /* 0x000fe200078e0a08 */
[----:B0-----:R-:W-:-:S04]  /*57d0*/  LEA R4, P1, R21, UR10, 0x3 ;  /* 0x0000000a15047c11 */ /* 0x001fc8000f8218ff */
[----:B------:R-:W-:Y:S02]  /*57e0*/  LEA.HI.X R21, R21, UR11, R18, 0x3, P1 ;  /* 0x0000000b15157c11 */ /* 0x000fe400088f1c12 */
[----:B------:R-:W-:-:S07]  /*57f0*/  IADD3.X R18, PT, PT, R18, UR7, RZ, P0, !PT ;  /* 0x0000000712127c10 */ /* 0x000fce00087fe4ff */
.L_x_314:
[----:B------:R-:W-:Y:S02]  /*5800*/  IMAD.MOV.U32 R8, RZ, RZ, R4 ;  /* 0x000000ffff087224 */ /* 0x000fe400078e0004 */
[----:B------:R-:W-:-:S06]  /*5810*/  IMAD.MOV.U32 R9, RZ, RZ, R21 ;  /* 0x000000ffff097224 */ /* 0x000fcc00078e0015 */
[----:B------:R-:W2:Y:S01]  /*5820*/  LDG.E.64 R8, desc[UR8][R8.64] ;  /* 0x0000000808087981 */ /* 0x000ea2000c1e1b00 */
[----:B------:R-:W-:Y:S01]  /*5830*/  DADD R12, -RZ, -R10 ;  /* 0x00000000ff0c7229 */ /* 0x000fe2000000090a */
[----:B------:R-:W-:Y:S01]  /*5840*/  BSSY.RECONVERGENT B3, `(.L_x_312) ;  /* 0x0000021000037945 */ /* 0x000fe20003800200 */
[----:B------:R-:W-:Y:S01]  /*5850*/  DSETP.GEU.AND P0, PT, R10, RZ, PT ;  /* 0x000000ff0a00722a */ /* 0x000fe20003f0e000 */
[----:B------:R-:W-:Y:S02]  /*5860*/  IMAD.MOV.U32 R23, RZ, RZ, R27 ;  /* 0x000000ffff177224 */ /* 0x000fe400078e001b */
[----:B------:R-:W-:Y:S02]  /*5870*/  IMAD.MOV.U32 R25, RZ, RZ, R5 ;  /* 0x000000ffff197224 */ /* 0x000fe400078e0005 */
[----:B------:R-:W-:Y:S02]  /*5880*/  IMAD.MOV.U32 R16, RZ, RZ, R10 ;  /* 0x000000ffff107224 */ /* 0x000fe400078e000a */
[----:B------:R-:W-:Y:S01]  /*5890*/  IMAD.MOV.U32 R17, RZ, RZ, R11 ;  /* 0x000000ffff117224 */ /* 0x000fe200078e000b */
[----:B------:R-:W-:Y:S01]  /*58a0*/  FSEL R12, R12, R10, !P0 ;  /* 0x0000000a0c0c7208 */ /* 0x000fe20004000000 */
[----:B------:R-:W-:Y:S01]  /*58b0*/  VIADD R20, R20, 0x1 ;  /* 0x0000000114147836 */ /* 0x000fe20000000000 */
        /* <DEDUP_REMOVED lines=25> */
.L_x_313:
[----:B------:R-:W-:Y:S05]  /*5a50*/  BSYNC.RECONVERGENT B3 ;  /* 0x0000000000037941 */ /* 0x000fea0003800200 */
.L_x_312:
[----:B------:R-:W-:Y:S01]  /*5a60*/  ISETP.NE.AND P2, PT, R20, RZ, PT ;  /* 0x000000ff1400720c */ /* 0x000fe20003f45270 */
[----:B------:R-:W-:Y:S01]  /*5a70*/  VIADD R19, R19, 0x100 ;  /* 0x0000010013137836 */ /* 0x000fe20000000000 */
[----:B------:R-:W-:Y:S02]  /*5a80*/  IADD3 R4, P1, PT, R4, 0x800, RZ ;  /* 0x0000080004047810 */ /* 0x000fe40007f3e0ff */
[----:B------:R-:W-:-:S03]  /*5a90*/  IADD3 R2, P0, PT, R2, 0x100, RZ ;  /* 0x0000010002027810 */ /* 0x000fc60007f1e0ff */
[----:B------:R-:W-:Y:S02]  /*5aa0*/  IMAD.X R21, RZ, RZ, R21, P1 ;  /* 0x000000ffff157224 */ /* 0x000fe400008e0615 */
[----:B------:R-:W-:-:S04]  /*5ab0*/  IMAD.X R18, RZ, RZ, R18, P0 ;  /* 0x000000ffff127224 */ /* 0x000fc800000e0612 */
[----:B------:R-:W-:Y:S05]  /*5ac0*/  @P2 BRA `(.L_x_314) ;  /* 0xfffffffc004c2947 */ /* 0x000fea000383ffff */
.L_x_311:
[----:B------:R-:W-:Y:S05]  /*5ad0*/  BSYNC.RECONVERGENT B2 ;  /* 0x0000000000027941 */ /* 0x000fea0003800200 */
.L_x_310:
[----:B------:R-:W-:-:S13]  /*5ae0*/  ISETP.GE.U32.AND P0, PT, R6, 0x300, PT ;  /* 0x000003000600780c */ /* 0x000fda0003f06070 */
[----:B------:R-:W-:Y:S05]  /*5af0*/  @!P0 BRA `(.L_x_309) ;  /* 0x0000000800488947 */ /* 0x000fea0003800000 */
[----:B------:R-:W-:-:S07]  /*5b00*/  VIADD R6, R19, 0x200 ;  /* 0x0000020013067836 */ /* 0x000fce0000000000 */
.L_x_323:
[----:B------:R-:W0:Y:S01]  /*5b10*/  LDC.64 R8, c[0x0][0x380] ;  /* 0x0000e000ff087b82 */ /* 0x000e220000000a00 */
[----:B------:R-:W-:-:S05]  /*5b20*/  VIADD R2, R6, 0xfffffe00 ;  /* 0xfffffe0006027836 */ /* 0x000fca0000000000 */
[----:B------:R-:W-:Y:S02]  /*5b30*/  IADD3 R21, P0, PT, R2, R7, RZ ;  /* 0x0000000702157210 */ /* 0x000fe40007f1e0ff */
[----:B------:R-:W1:Y:S03]  /*5b40*/  LDC.64 R14, c[0x0][0x388] ;  /* 0x0000e200ff0e7b82 */ /* 0x000e660000000a00 */
[----:B------:R-:W-:Y:S01]  /*5b50*/  IMAD.X R2, RZ, RZ, R0, P0 ;  /* 0x000000ffff027224 */ /* 0x000fe200000e0600 */
[----:B0-----:R-:W-:-:S04]  /*5b60*/  LEA R8, P0, R21, R8, 0x3 ;  /* 0x0000000815087211 */ /* 0x001fc800078018ff */
[----:B------:R-:W-:-:S05]  /*5b70*/  LEA.HI.X R9, R21, R9, R2, 0x3, P0 ;  /* 0x0000000915097211 */ /* 0x000fca00000f1c02 */
[----:B------:R-:W2:Y:S01]  /*5b80*/  LDG.E.64 R12, desc[UR8][R8.64] ;  /* 0x00000008080c7981 */ /* 0x000ea2000c1e1b00 */
[----:B------:R-:W-:Y:S01]  /*5b90*/  DADD R16, -RZ, -R10 ;  /* 0x00000000ff107229 */ /* 0x000fe2000000090a */
[----:B------:R-:W-:Y:S01]  /*5ba0*/  BSSY.RECONVERGENT B2, `(.L_x_315) ;  /* 0x000001e000027945 */ /* 0x000fe20003800200 */
[----:B------:R-:W-:-:S08]  /*5bb0*/  DSETP.GEU.AND P0, PT, R10, RZ, PT ;  /* 0x000000ff0a00722a */ /* 0x000fd00003f0e000 */
[----:B------:R-:W-:Y:S02]  /*5bc0*/  FSEL R16, R16, R10, !P0 ;  /* 0x0000000a10107208 */ /* 0x000fe40004000000 */
[----:B------:R-:W-:Y:S01]  /*5bd0*/  FSEL R17, R17, R11, !P0 ;  /* 0x0000000b11117208 */ /* 0x000fe20004000000 */
[----:B--2---:R-:W-:Y:S01]  /*5be0*/  DADD R18, -RZ, -R12 ;  /* 0x00000000ff127229 */ /* 0x004fe2000000090c */
[----:B------:R-:W-:Y:S01]  /*5bf0*/  IMAD.MOV.U32 R20, RZ, RZ, R12 ;  /* 0x000000ffff147224 */ /* 0x000fe200078e000c */
[----:B------:R-:W-:-:S08]  /*5c00*/  DSETP.GEU.AND P1, PT, R12, RZ, PT ;  /* 0x000000ff0c00722a */ /* 0x000fd00003f2e000 */
[----:B------:R-:W-:Y:S02]  /*5c10*/  FSEL R18, R18, R12, !P1 ;  /* 0x0000000c12127208 */ /* 0x000fe40004800000 */
[----:B------:R-:W-:Y:S02]  /*5c20*/  FSEL R19, R19, R13, !P1 ;  /* 0x0000000d13137208 */ /* 0x000fe40004800000 */
[----:B-1----:R-:W-:Y:S01]  /*5c30*/  IADD3 R24, P1, PT, R21, R14, RZ ;  /* 0x0000000e15187210 */ /* 0x002fe20007f3e0ff */
[----:B------:R-:W-:-:S03]  /*5c40*/  IMAD.MOV.U32 R21, RZ, RZ, R13 ;  /* 0x000000ffff157224 */ /* 0x000fc600078e000d */
        /* <DEDUP_REMOVED lines=19> */
.L_x_316:
[----:B------:R-:W-:Y:S05]  /*5d80*/  BSYNC.RECONVERGENT B2 ;  /* 0x0000000000027941 */ /* 0x000fea0003800200 */
.L_x_315:
[----:B------:R-:W2:Y:S01]  /*5d90*/  LDG.E.64 R16, desc[UR8][R8.64+0x800] ;  /* 0x0008000808107981 */ /* 0x000ea2000c1e1b00 */
[----:B------:R-:W-:Y:S02]  /*5da0*/  DADD R18, -RZ, -R20 ;  /* 0x00000000ff127229 */ /* 0x000fe40000000914 */
[----:B------:R-:W-:Y:S01]  /*5db0*/  DSETP.GEU.AND P0, PT, R20, RZ, PT ;  /* 0x000000ff1400722a */ /* 0x000fe20003f0e000 */
[----:B------:R-:W5:Y:S04]  /*5dc0*/  LDG.E.64 R10, desc[UR8][R8.64+0x1000] ;  /* 0x00100008080a7981 */ /* 0x000f68000c1e1b00 */
[----:B------:R0:W5:Y:S01]  /*5dd0*/  LDG.E.64 R12, desc[UR8][R8.64+0x1800] ;  /* 0x00180008080c7981 */ /* 0x000162000c1e1b00 */
[----:B------:R-:W-:Y:S01]  /*5de0*/  VIADD R5, R6, 0xffffff00 ;  /* 0xffffff0006057836 */ /* 0x000fe20000000000 */
[----:B------:R-:W-:Y:S01]  /*5df0*/  BSSY.RECONVERGENT B2, `(.L_x_317) ;  /* 0x000001d000027945 */ /* 0x000fe20003800200 */
[----:B------:R-:W-:-:S02]  /*5e00*/  FSEL R18, R18, R20, !P0 ;  /* 0x0000001412127208 */ /* 0x000fc40004000000 */
[----:B------:R-:W-:Y:S01]  /*5e10*/  FSEL R19, R19, R21, !P0 ;  /* 0x0000001513137208 */ /* 0x000fe20004000000 */
[----:B--2---:R-:W-:Y:S01]  /*5e20*/  DADD R24, -RZ, -R16 ;  /* 0x00000000ff187229 */ /* 0x004fe20000000910 */
[----:B0-----:R-:W-:Y:S01]  /*5e30*/  IMAD.MOV.U32 R8, RZ, RZ, R16 ;  /* 0x000000ffff087224 */ /* 0x001fe200078e0010 */
[----:B------:R-:W-:Y:S01]  /*5e40*/  DSETP.GEU.AND P1, PT, R16, RZ, PT ;  /* 0x000000ff1000722a */ /* 0x000fe20003f2e000 */
[----:B------:R-:W-:-:S07]  /*5e50*/  IMAD.MOV.U32 R9, RZ, RZ, R17 ;  /* 0x000000ffff097224 */ /* 0x000fce00078e0011 */
        /* <DEDUP_REMOVED lines=22> */
.L_x_318:
[----:B------:R-:W-:Y:S05]  /*5fc0*/  BSYNC.RECONVERGENT B2 ;  /* 0x0000000000027941 */ /* 0x000fea0003800200 */
.L_x_317:
[----:B-----5:R-:W-:Y:S01]  /*5fd0*/  DADD R18, -RZ, -R10 ;  /* 0x00000000ff127229 */ /* 0x020fe2000000090a */
        /* <DEDUP_REMOVED lines=30> */
.L_x_320:
[----:B------:R-:W-:Y:S05]  /*61c0*/  BSYNC.RECONVERGENT B2 ;  /* 0x0000000000027941 */ /* 0x000fea0003800200 */
.L_x_319:
[----:B------:R-:W-:Y:S01]  /*61d0*/  DADD R8, -RZ, -R12 ;  /* 0x00000000ff087229 */ /* 0x000fe2000000090c */
        /* <DEDUP_REMOVED lines=31> */
.L_x_322:
[----:B------:R-:W-:Y:S05]  /*63d0*/  BSYNC.RECONVERGENT B2 ;  /* 0x0000000000027941 */ /* 0x000fea0003800200 */
.L_x_321:
[C---:B------:R-:W-:Y:S02]  /*63e0*/  VIADD R9, R6.reuse, 0x200 ;  /* 0x0000020006097836 */ /* 0x040fe40000000000 */
[----:B------:R-:W-:-:S03]  /*63f0*/  VIADD R6, R6, 0x400 ;  /* 0x0000040006067836 */ /* 0x000fc60000000000 */
[----:B------:R-:W-:-:S13]  /*6400*/  ISETP.GE.AND P0, PT, R9, R22, PT ;  /* 0x000000160900720c */ /* 0x000fda0003f06270 */
[----:B------:R-:W-:Y:S05]  /*6410*/  @!P0 BRA `(.L_x_323) ;  /* 0xfffffff400bc8947 */ /* 0x000fea000383ffff */
.L_x_309:
[----:B------:R-:W-:Y:S05]  /*6420*/  BSYNC.RECONVERGENT B1 ;  /* 0x0000000000017941 */ /* 0x000fea0003800200 */
.L_x_308:
        /* <DEDUP_REMOVED lines=40> */
.L_x_325:
[----:B------:R-:W-:Y:S05]  /*66b0*/  BSYNC.RECONVERGENT B1 ;  /* 0x0000000000017941 */ /* 0x000fea0003800200 */
.L_x_324:
        /* <DEDUP_REMOVED lines=39> */
.L_x_327:
[----:B------:R-:W-:Y:S05]  /*6930*/  BSYNC.RECONVERGENT B1 ;  /* 0x0000000000017941 */ /* 0x000fea0003800200 */
.L_x_326:
        /* <DEDUP_REMOVED lines=9> */
[----:B------:R0:W0:Y:S01]  /*69d0*/  SHFL.DOWN PT, R16, R9, 0x4, 0x1f ;  /* 0x08801f0009107f89 */ /* 0x00002200000e0000 */
[----:B------:R-:W-:Y:S05]  /*69e0*/  @P0 BRA `(.L_x_329) ;  /* 0x0000000000700947 */ /* 0x000fea0003800000 */
[----:B-1----:R-:W-:Y:S01]  /*69f0*/  IMAD.MOV.U32 R6, RZ, RZ, R13 ;  /* 0x000000ffff067224 */ /* 0x002fe200078e000d */
        /* <DEDUP_REMOVED lines=27> */
.L_x_329:
[----:B------:R-:W-:Y:S05]  /*6bb0*/  BSYNC.RECONVERGENT B1 ;  /* 0x0000000000017941 */ /* 0x000fea0003800200 */
.L_x_328:
        /* <DEDUP_REMOVED lines=39> */
.L_x_331:
[----:B------:R-:W-:Y:S05]  /*6e30*/  BSYNC.RECONVERGENT B1 ;  /* 0x0000000000017941 */ /* 0x000fea0003800200 */
.L_x_330:
[----:B------:R-:W-:Y:S01]  /*6e40*/  ISETP.GT.AND P0, PT, R12, 0xf, PT ;  /* 0x0000000f0c00780c */ /* 0x000fe20003f04270 */
[----:B------:R4:W2:Y:S01]  /*6e50*/  SHFL.DOWN PT, R15, R4, 0x10, 0x1f ;  /* 0x0a001f00040f7f89 */ /* 0x0008a200000e0000 */
[----:B------:R-:W-:Y:S01]  /*6e60*/  BSSY.RECONVERGENT B1, `(.L_x_332) ;  /* 0x0000025000017945 */ /* 0x000fe20003800200 */
[----:B------:R-:W-:Y:S02]  /*6e70*/  IMAD.MOV.U32 R10, RZ, RZ, R13 ;  /* 0x000000ffff0a7224 */ /* 0x000fe400078e000d */
[----:B---3--:R4:W3:Y:S01]  /*6e80*/  SHFL.DOWN PT, R19, R5, 0x10, 0x1f ;  /* 0x0a001f0005137f89 */ /* 0x0088e200000e0000 */
[----:B------:R-:W-:Y:S02]  /*6e90*/  IMAD.MOV.U32 R11, RZ, RZ, R14 ;  /* 0x000000ffff0b7224 */ /* 0x000fe400078e000e */
[----:B------:R-:W-:Y:S01]  /*6ea0*/  IMAD.MOV.U32 R8, RZ, RZ, R4 ;  /* 0x000000ffff087224 */ /* 0x000fe200078e0004 */
[----:B-1----:R4:W1:Y:S01]  /*6eb0*/  SHFL.DOWN PT, R0, R13, 0x10, 0x1f ;  /* 0x0a001f000d007f89 */ /* 0x00286200000e0000 */
[----:B------:R-:W-:-:S03]  /*6ec0*/  IMAD.MOV.U32 R9, RZ, RZ, R5 ;  /* 0x000000ffff097224 */ /* 0x000fc600078e0005 */
[----:B0-----:R4:W0:Y:S01]  /*6ed0*/  SHFL.DOWN PT, R21, R14, 0x10, 0x1f ;  /* 0x0a001f000e157f89 */ /* 0x00182200000e0000 */
[----:B------:R-:W-:Y:S05]  /*6ee0*/  @P0 BRA `(.L_x_333) ;  /* 0x0000000000700947 */ /* 0x000fea0003800000 */
[----:B--2---:R-:W-:Y:S01]  /*6ef0*/  IMAD.MOV.U32 R8, RZ, RZ, R15 ;  /* 0x000000ffff087224 */ /* 0x004fe200078e000f */
        /* <DEDUP_REMOVED lines=8> */
[----:B-1----:R-:W-:Y:S01]  /*6f80*/  IMAD.MOV.U32 R10, RZ, RZ, R0 ;  /* 0x000000ffff0a7224 */ /* 0x002fe200078e0000 */
        /* <DEDUP_REMOVED lines=18> */
.L_x_333:
[----:B------:R-:W-:Y:S05]  /*70b0*/  BSYNC.RECONVERGENT B1 ;  /* 0x0000000000017941 */ /* 0x000fea0003800200 */
.L_x_332:
[----:B------:R-:W-:Y:S01]  /*70c0*/  ISETP.NE.AND P0, PT, R12, RZ, PT ;  /* 0x000000ff0c00720c */ /* 0x000fe20003f05270 */
[----:B------:R-:W-:-:S12]  /*70d0*/  BSSY.RECONVERGENT B1, `(.L_x_334) ;  /* 0x000000a000017945 */ /* 0x000fd80003800200 */
[----:B------:R-:W-:Y:S05]  /*70e0*/  @P0 BRA `(.L_x_335) ;  /* 0x0000000000200947 */ /* 0x000fea0003800000 */
[----:B----4-:R-:W4:Y:S01]  /*70f0*/  S2R R5, SR_CgaCtaId ;  /* 0x0000000000057919 */ /* 0x010f220000008800 */
[----:B------:R-:W-:Y:S02]  /*7100*/  MOV R2, 0x400 ;  /* 0x0000040000027802 */ /* 0x000fe40000000f00 */
[----:B-1----:R-:W-:-:S04]  /*7110*/  SHF.R.U32.HI R0, RZ, 0x1, R3 ;  /* 0x00000001ff007819 */ /* 0x002fc80000011603 */
[----:B------:R-:W-:Y:S02]  /*7120*/  LOP3.LUT R0, R0, 0x1f0, RZ, 0xc0, !PT ;  /* 0x000001f000007812 */ /* 0x000fe400078ec0ff */
[----:B----4-:R-:W-:-:S05]  /*7130*/  LEA R5, R5, R2, 0x18 ;  /* 0x0000000205057211 */ /* 0x010fca00078ec0ff */
[----:B------:R-:W-:-:S05]  /*7140*/  IMAD.IADD R5, R0, 0x1, R5 ;  /* 0x0000000100057824 */ /* 0x000fca00078e0205 */
[----:B------:R1:W-:Y:S04]  /*7150*/  STS.64 [R5+0x10], R10 ;  /* 0x0000100a05007388 */ /* 0x0003e80000000a00 */
[----:B------:R1:W-:Y:S02]  /*7160*/  STS.64 [R5+0x8], R8 ;  /* 0x0000080805007388 */ /* 0x0003e40000000a00 */
.L_x_335:
[----:B------:R-:W-:Y:S05]  /*7170*/  BSYNC.RECONVERGENT B1 ;  /* 0x0000000000017941 */ /* 0x000fea0003800200 */
.L_x_334:
[----:B------:R-:W-:Y:S01]  /*7180*/  BAR.SYNC.DEFER_BLOCKING 0x0 ;  /* 0x0000000000007b1d */ /* 0x000fe20000010000 */
[----:B------:R-:W-:-:S13]  /*7190*/  ISETP.NE.AND P1, PT, R3, RZ, PT ;  /* 0x000000ff0300720c */ /* 0x000fda0003f25270 */
[----:B------:R-:W-:Y:S05]  /*71a0*/  @P1 BRA `(.L_x_267) ;  /* 0x0000000c006c1947 */ /* 0x000fea0003800000 */
[----:B------:R-:W5:Y:S01]  /*71b0*/  S2R R3, SR_CgaCtaId ;  /* 0x0000000000037919 */ /* 0x000f620000008800 */
[----:B-1----:R-:W-:Y:S01]  /*71c0*/  MOV R0, 0x400 ;  /* 0x0000040000007802 */ /* 0x002fe20000000f00 */
[----:B--2---:R-:W-:Y:S01]  /*71d0*/  DADD R16, -RZ, -R8 ;  /* 0x00000000ff107229 */ /* 0x004fe20000000908 */
[----:B------:R-:W-:Y:S01]  /*71e0*/  BSSY.RECONVERGENT B1, `(.L_x_336) ;  /* 0x0000020000017945 */ /* 0x000fe20003800200 */
[----:B------:R-:W-:-:S08]  /*71f0*/  DSETP.GEU.AND P2, PT, R8, RZ, PT ;  /* 0x000000ff0800722a */ /* 0x000fd00003f4e000 */
[----:B------:R-:W-:Y:S02]  /*7200*/  FSEL R16, R16, R8, !P2 ;  /* 0x0000000810107208 */ /* 0x000fe40005000000 */
[----:B------:R-:W-:Y:S02]  /*7210*/  FSEL R17, R17, R9, !P2 ;  /* 0x0000000911117208 */ /* 0x000fe40005000000 */
[----:B-----5:R-:W-:-:S05]  /*7220*/  LEA R0, R3, R0, 0x18 ;  /* 0x0000000003007211 */ /* 0x020fca00078ec0ff */
[----:B------:R-:W1:Y:S04]  /*7230*/  LDS.64 R22, [R0+0x18] ;  /* 0x0000180000167984 */ /* 0x000e680000000a00 */
[----:B----4-:R-:W0:Y:S04]  /*7240*/  LDS.128 R12, [R0+0x20] ;  /* 0x00002000000c7984 */ /* 0x010e280000000c00 */
[----:B------:R2:W4:Y:S01]  /*7250*/  LDS.128 R4, [R0+0x30] ;  /* 0x0000300000047984 */ /* 0x0005220000000c00 */
[----:B-1----:R-:W-:Y:S02]  /*7260*/  DADD R2, -RZ, -R22 ;  /* 0x00000000ff027229 */ /* 0x002fe40000000916 */
[----:B------:R-:W-:Y:S01]  /*7270*/  DSETP.GEU.AND P0, PT, R22, RZ, PT ;  /* 0x000000ff1600722a */ /* 0x000fe20003f0e000 */
[----:B0-----:R-:W-:-:S02]  /*7280*/  IMAD.MOV.U32 R21, RZ, RZ, R12 ;  /* 0x000000ffff157224 */ /* 0x001fc400078e000c */
        /* <DEDUP_REMOVED lines=21> */
.L_x_337:
[----:B------:R-:W-:Y:S05]  /*73e0*/  BSYNC.RECONVERGENT B1 ;  /* 0x0000000000017941 */ /* 0x000fea0003800200 */
.L_x_336:
        /* <DEDUP_REMOVED lines=30> */
.L_x_339:
[----:B------:R-:W-:Y:S05]  /*75d0*/  BSYNC.RECONVERGENT B1 ;  /* 0x0000000000017941 */ /* 0x000fea0003800200 */
.L_x_338:
        /* <DEDUP_REMOVED lines=30> */
.L_x_341:
[----:B------:R-:W-:Y:S05]  /*77c0*/  BSYNC.RECONVERGENT B1 ;  /* 0x0000000000017941 */ /* 0x000fea0003800200 */
.L_x_340:
        /* <DEDUP_REMOVED lines=30> */
.L_x_343:
[----:B------:R-:W-:Y:S05]  /*79b0*/  BSYNC.RECONVERGENT B1 ;  /* 0x0000000000017941 */ /* 0x000fea0003800200 */
.L_x_342:
        /* <DEDUP_REMOVED lines=31> */
.L_x_345:
[----:B------:R-:W-:Y:S05]  /*7bb0*/  BSYNC.RECONVERGENT B1 ;  /* 0x0000000000017941 */ /* 0x000fea0003800200 */
.L_x_344:
        /* <DEDUP_REMOVED lines=30> */
.L_x_347:
[----:B------:R-:W-:Y:S05]  /*7da0*/  BSYNC.RECONVERGENT B1 ;  /* 0x0000000000017941 */ /* 0x000fea0003800200 */
.L_x_346:
        /* <DEDUP_REMOVED lines=27> */
.L_x_267:
[----:B------:R-:W-:Y:S05]  /*7f60*/  BSYNC.RECONVERGENT B0 ;  /* 0x0000000000007941 */ /* 0x000fea0003800200 */
.L_x_234:
[----:B------:R-:W-:Y:S05]  /*7f70*/  @P1 EXIT ;  /* 0x000000000000194d */ /* 0x000fea0003800000 */
[----:B01----:R-:W0:Y:S02]  /*7f80*/  LDC.64 R2, c[0x0][0x390] ;  /* 0x0000e400ff027b82 */ /* 0x003e240000000a00 */
[----:B0-----:R-:W-:Y:S04]  /*7f90*/  STG.E.64 desc[UR8][R2.64], R8 ;  /* 0x0000000802007986 */ /* 0x001fe8000c101b08 */
[----:B------:R-:W-:Y:S01]  /*7fa0*/  STG.E.64 desc[UR8][R2.64+0x8], R10 ;  /* 0x0000080a02007986 */ /* 0x000fe2000c101b08 */
[----:B------:R-:W-:Y:S05]  /*7fb0*/  EXIT ;  /* 0x000000000000794d */ /* 0x000fea0003800000 */
.L_x_348:
        /* <DEDUP_REMOVED lines=12> */
.L_x_737:


//--------------------- .text._ZN6thrust24THRUST_300001_SM_1000_NS8cuda_cub4core6detail13_kernel_agentINS1_8__reduce11ReduceAgentIPN4cuda3std3__45tupleIJdlEEESC_SB_iNS1_9__extrema9arg_max_fIdl10comparatorEEEEJSC_SC_iSG_EEEvDpT0_ --------------------------
	.section	.text._ZN6thrust24THRUST_300001_SM_1000_NS8cuda_cub4core6detail13_kernel_agentINS1_8__reduce11ReduceAgentIPN4cuda3std3__45tupleIJdlEEESC_SB_iNS1_9__extrema9arg_max_fIdl10comparatorEEEEJSC_SC_iSG_EEEvDpT0_,"ax",@progbits
	.align	128
        .global         _ZN6thrust24THRUST_300001_SM_1000_NS8cuda_cub4core6detail13_kernel_agentINS1_8__reduce11ReduceAgentIPN4cuda3std3__45tupleIJdlEEESC_SB_iNS1_9__extrema9arg_max_fIdl10comparatorEEEEJSC_SC_iSG_EEEvDpT0_
        .type           _ZN6thrust24THRUST_300001_SM_1000_NS8cuda_cub4core6detail13_kernel_agentINS1_8__reduce11ReduceAgentIPN4cuda3std3__45tupleIJdlEEESC_SB_iNS1_9__extrema9arg_max_fIdl10comparatorEEEEJSC_SC_iSG_EEEvDpT0_,@function
        .size           _ZN6thrust24THRUST_300001_SM_1000_NS8cuda_cub4core6detail13_kernel_agentINS1_8__reduce11ReduceAgentIPN4cuda3std3__45tupleIJdlEEESC_SB_iNS1_9__extrema9arg_max_fIdl10comparatorEEEEJSC_SC_iSG_EEEvDpT0_,(.L_x_738 - _ZN6thrust24THRUST_300001_SM_1000_NS8cuda_cub4core6detail13_kernel_agentINS1_8__reduce11ReduceAgentIPN4cuda3std3__45tupleIJdlEEESC_SB_iNS1_9__extrema9arg_max_fIdl10comparatorEEEEJSC_SC_iSG_EEEvDpT0_)
        .other          _ZN6thrust24THRUST_300001_SM_1000_NS8cuda_cub4core6detail13_kernel_agentINS1_8__reduce11ReduceAgentIPN4cuda3std3__45tupleIJdlEEESC_SB_iNS1_9__extrema9arg_max_fIdl10comparatorEEEEJSC_SC_iSG_EEEvDpT0_,@"STO_CUDA_ENTRY STV_DEFAULT"
_ZN6thrust24THRUST_300001_SM_1000_NS8cuda_cub4core6detail13_kernel_agentINS1_8__reduce11ReduceAgentIPN4cuda3std3__45tupleIJdlEEESC_SB_iNS1_9__extrema9arg_max_fIdl10comparatorEEEEJSC_SC_iSG_EEEvDpT0_:
.text._ZN6thrust24THRUST_300001_SM_1000_NS8cuda_cub4core6detail13_kernel_agentINS1_8__reduce11ReduceAgentIPN4cuda3std3__45tupleIJdlEEESC_SB_iNS1_9__extrema9arg_max_fIdl10comparatorEEEEJSC_SC_iSG_EEEvDpT0_:
        /* <DEDUP_REMOVED lines=21> */
.L_x_352:
[----:B0-----:R-:W-:Y:S05]  /*0150*/  BSYNC.RECONVERGENT B1 ;  /* 0x0000000000017941 */ /* 0x001fea0003800200 */
.L_x_351:
        /* <DEDUP_REMOVED lines=14> */
.L_x_359:
        /* <DEDUP_REMOVED lines=40> */
.L_x_358:
[----:B------:R-:W-:Y:S05]  /*04c0*/  BSYNC.RECONVERGENT B3 ;  /* 0x0000000000037941 */ /* 0x000fea0003800200 */
.L_x_357:
[----:B------:R-:W-:Y:S02]  /*04d0*/  IMAD.X R17, RZ, RZ, R7, P3 ;  /* 0x000000ffff117224 */ /* 0x000fe400018e0607 */
[----:B------:R-:W-:Y:S01]  /*04e0*/  VIADD R29, R29, 0x100 ;  /* 0x000001001d1d7836 */ /* 0x000fe20000000000 */
[----:B------:R-:W-:Y:S06]  /*04f0*/  @P2 BRA `(.L_x_359) ;  /* 0xfffffffc00502947 */ /* 0x000fec000383ffff */
.L_x_356:
[----:B------:R-:W-:Y:S05]  /*0500*/  BSYNC.RECONVERGENT B2 ;  /* 0x0000000000027941 */ /* 0x000fea0003800200 */
.L_x_355:
[----:B------:R-:W0:Y:S01]  /*0510*/  LDC.64 R6, c[0x0][0x380] ;  /* 0x0000e000ff067b82 */ /* 0x000e220000000a00 */
[----:B------:R-:W-:-:S13]  /*0520*/  ISETP.GE.U32.AND P0, PT, R12, 0x300, PT ;  /* 0x000003000c00780c */ /* 0x000fda0003f06070 */
[----:B------:R-:W-:Y:S05]  /*0530*/  @!P0 BRA `(.L_x_354) ;  /* 0x0000000800108947 */ /* 0x000fea0003800000 */
.L_x_368:
        /* <DEDUP_REMOVED lines=34> */
.L_x_361:
[----:B------:R-:W-:Y:S05]  /*0760*/  BSYNC.RECONVERGENT B2 ;  /* 0x0000000000027941 */ /* 0x000fea0003800200 */
.L_x_360:
        /* <DEDUP_REMOVED lines=31> */
.L_x_363:
[----:B------:R-:W-:Y:S05]  /*0960*/  BSYNC.RECONVERGENT B2 ;  /* 0x0000000000027941 */ /* 0x000fea0003800200 */
.L_x_362:
        /* <DEDUP_REMOVED lines=31> */
.L_x_365:
[----:B------:R-:W-:Y:S05]  /*0b60*/  BSYNC.RECONVERGENT B2 ;  /* 0x0000000000027941 */ /* 0x000fea0003800200 */
.L_x_364:
        /* <DEDUP_REMOVED lines=29> */
.L_x_367:
[----:B------:R-:W-:Y:S05]  /*0d40*/  BSYNC.RECONVERGENT B2 ;  /* 0x0000000000027941 */ /* 0x000fea0003800200 */
.L_x_366:
[----:B------:R-:W-:-:S05]  /*0d50*/  VIADD R29, R29, 0x400 ;  /* 0x000004001d1d7836 */ /* 0x000fca0000000000 */
[----:B------:R-:W-:-:S13]  /*0d60*/  ISETP.GE.AND P0, PT, R29, UR5, PT ;  /* 0x000000051d007c0c */ /* 0x000fda000bf06270 */
[----:B------:R-:W-:Y:S05]  /*0d70*/  @!P0 BRA `(.L_x_368) ;  /* 0xfffffff400f08947 */ /* 0x000fea000383ffff */
.L_x_354:
[----:B------:R-:W-:Y:S05]  /*0d80*/  BSYNC.RECONVERGENT B1 ;  /* 0x0000000000017941 */ /* 0x000fea0003800200 */
.L_x_353:
        /* <DEDUP_REMOVED lines=43> */
.L_x_371:
[----:B------:R-:W-:Y:S05]  /*1040*/  BSYNC.RECONVERGENT B1 ;  /* 0x0000000000017941 */ /* 0x000fea0003800200 */
.L_x_370:
        /* <DEDUP_REMOVED lines=39> */
.L_x_373:
[----:B------:R-:W-:Y:S05]  /*12c0*/  BSYNC.RECONVERGENT B1 ;  /* 0x0000000000017941 */ /* 0x000fea0003800200 */
.L_x_372:
        /* <DEDUP_REMOVED lines=39> */
.L_x_375:
[----:B------:R-:W-:Y:S05]  /*1540*/  BSYNC.RECONVERGENT B1 ;  /* 0x0000000000017941 */ /* 0x000fea0003800200 */
.L_x_374:
        /* <DEDUP_REMOVED lines=39> */
.L_x_377:
[----:B------:R-:W-:Y:S05]  /*17c0*/  BSYNC.RECONVERGENT B1 ;  /* 0x0000000000017941 */ /* 0x000fea0003800200 */
.L_x_376:
        /* <DEDUP_REMOVED lines=39> */
.L_x_379:
[----:B------:R-:W-:Y:S05]  /*1a40*/  BSYNC.RECONVERGENT B1 ;  /* 0x0000000000017941 */ /* 0x000fea0003800200 */
.L_x_378:
        /* <DEDUP_REMOVED lines=11> */
.L_x_381:
[----:B------:R-:W-:Y:S05]  /*1b00*/  BSYNC.RECONVERGENT B1 ;  /* 0x0000000000017941 */ /* 0x000fea0003800200 */
.L_x_380:
        /* <DEDUP_REMOVED lines=38> */
.L_x_384:
[----:B------:R-:W-:Y:S05]  /*1d70*/  BSYNC.RECONVERGENT B1 ;  /* 0x0000000000017941 */ /* 0x000fea0003800200 */
.L_x_383:
        /* <DEDUP_REMOVED lines=30> */
.L_x_386:
[----:B------:R-:W-:Y:S05]  /*1f60*/  BSYNC.RECONVERGENT B1 ;  /* 0x0000000000017941 */ /* 0x000fea0003800200 */
.L_x_385:
        /* <DEDUP_REMOVED lines=30> */
.L_x_388:
[----:B------:R-:W-:Y:S05]  /*2150*/  BSYNC.RECONVERGENT B1 ;  /* 0x0000000000017941 */ /* 0x000fea0003800200 */
.L_x_387:
        /* <DEDUP_REMOVED lines=30> */
.L_x_390:
[----:B------:R-:W-:Y:S05]  /*2340*/  BSYNC.RECONVERGENT B1 ;  /* 0x0000000000017941 */ /* 0x000fea0003800200 */
.L_x_389:
        /* <DEDUP_REMOVED lines=31> */
.L_x_392:
[----:B------:R-:W-:Y:S05]  /*2540*/  BSYNC.RECONVERGENT B1 ;  /* 0x0000000000017941 */ /* 0x000fea0003800200 */
.L_x_391:
        /* <DEDUP_REMOVED lines=30> */
.L_x_394:
[----:B------:R-:W-:Y:S05]  /*2730*/  BSYNC.RECONVERGENT B1 ;  /* 0x0000000000017941 */ /* 0x000fea0003800200 */
.L_x_393:
        /* <DEDUP_REMOVED lines=28> */
.L_x_369:
        /* <DEDUP_REMOVED lines=46> */
.L_x_396:
[----:B------:R-:W-:Y:S05]  /*2be0*/  BSYNC.RECONVERGENT B1 ;  /* 0x0000000000017941 */ /* 0x000fea0003800200 */
.L_x_395:
        /* <DEDUP_REMOVED lines=40> */
.L_x_398:
[----:B------:R-:W-:Y:S05]  /*2e70*/  BSYNC.RECONVERGENT B1 ;  /* 0x0000000000017941 */ /* 0x000fea0003800200 */
.L_x_397:
        /* <DEDUP_REMOVED lines=40> */
.L_x_400:
[----:B------:R-:W-:Y:S05]  /*3100*/  BSYNC.RECONVERGENT B1 ;  /* 0x0000000000017941 */ /* 0x000fea0003800200 */
.L_x_399:
        /* <DEDUP_REMOVED lines=40> */
.L_x_402:
[----:B------:R-:W-:Y:S05]  /*3390*/  BSYNC.RECONVERGENT B1 ;  /* 0x0000000000017941 */ /* 0x000fea0003800200 */
.L_x_401:
        /* <DEDUP_REMOVED lines=40> */
.L_x_404:
[----:B------:R-:W-:Y:S05]  /*3620*/  BSYNC.RECONVERGENT B1 ;  /* 0x0000000000017941 */ /* 0x000fea0003800200 */
.L_x_403:
        /* <DEDUP_REMOVED lines=11> */
.L_x_406:
[----:B------:R-:W-:Y:S05]  /*36e0*/  BSYNC.RECONVERGENT B1 ;  /* 0x0000000000017941 */ /* 0x000fea0003800200 */
.L_x_405:
        /* <DEDUP_REMOVED lines=43> */
.L_x_408:
[----:B------:R-:W-:Y:S05]  /*39a0*/  BSYNC.RECONVERGENT B1 ;  /* 0x0000000000017941 */ /* 0x000fea0003800200 */
.L_x_407:
        /* <DEDUP_REMOVED lines=40> */
.L_x_410:
[----:B------:R-:W-:Y:S05]  /*3c30*/  BSYNC.RECONVERGENT B1 ;  /* 0x0000000000017941 */ /* 0x000fea0003800200 */
.L_x_409:
        /* <DEDUP_REMOVED lines=40> */
.L_x_412:
[----:B------:R-:W-:Y:S05]  /*3ec0*/  BSYNC.RECONVERGENT B1 ;  /* 0x0000000000017941 */ /* 0x000fea0003800200 */
.L_x_411:
        /* <DEDUP_REMOVED lines=40> */
.L_x_414:
[----:B------:R-:W-:Y:S05]  /*4150*/  BSYNC.RECONVERGENT B1 ;  /* 0x0000000000017941 */ /* 0x000fea0003800200 */
.L_x_413:
        /* <DEDUP_REMOVED lines=40> */
.L_x_416:
[----:B------:R-:W-:Y:S05]  /*43e0*/  BSYNC.RECONVERGENT B1 ;  /* 0x0000000000017941 */ /* 0x000fea0003800200 */
.L_x_415:
        /* <DEDUP_REMOVED lines=40> */
.L_x_418:
[----:B------:R-:W-:Y:S05]  /*4670*/  BSYNC.RECONVERGENT B1 ;  /* 0x0000000000017941 */ /* 0x000fea0003800200 */
.L_x_417:
        /* <DEDUP_REMOVED lines=40> */
.L_x_350:
        /* <DEDUP_REMOVED lines=45> */
[----:B------:R-:W-:Y:S01]  /*4bd0*/  @P1 FSEL R15, R23, R15, P0 ;  /* 0x0000000f170f1208 */ /* 0x000fe20000000000 */
[----:B------:R-:W-:Y:S01]  /*4be0*/  IMAD.MOV.U32 R23, RZ, RZ, 0x500 ;  /* 0x00000500ff177424 */ /* 0x000fe200078e00ff */
        /* <DEDUP_REMOVED lines=35> */
[----:B------:R-:W-:Y:S01]  /*4e20*/  IMAD.MOV.U32 R3, RZ, RZ, 0x500 ;  /* 0x00000500ff037424 */ /* 0x000fe200078e00ff */
[----:B------:R-:W0:Y:S06]  /*4e30*/  LDCU UR4, c[0x0][0x390] ;  /* 0x00007200ff0477ac */ /* 0x000e2c0008000800 */
.L_x_420:
[----:B------:R-:W1:Y:S01]  /*4e40*/  LDC.64 R28, c[0x0][0x380] ;  /* 0x0000e000ff1c7b82 */ /* 0x000e620000000a00 */
[----:B------:R-:W-:-:S04]  /*4e50*/  IMAD.IADD R5, R4, 0x1, R3 ;  /* 0x0000000104057824 */ /* 0x000fc800078e0203 */
[----:B-1----:R-:W-:-:S05]  /*4e60*/  IMAD.WIDE.U32 R28, R5, 0x10, R28 ;  /* 0x00000010051c7825 */ /* 0x002fca00078e001c */
[----:B------:R-:W2:Y:S04]  /*4e70*/  LDG.E.64.CONSTANT R22, desc[UR6][R28.64] ;  /* 0x000000061c167981 */ /* 0x000ea8000c1e9b00 */
[----:B------:R-:W3:Y:S04]  /*4e80*/  LDG.E.64.CONSTANT R8, desc[UR6][R28.64+0x8] ;  /* 0x000008061c087981 */ /* 0x000ee8000c1e9b00 */
[----:B------:R-:W4:Y:S04]  /*4e90*/  LDG.E.64.CONSTANT R10, desc[UR6][R28.64+0x1000] ;  /* 0x001000061c0a7981 */ /* 0x000f28000c1e9b00 */
[----:B------:R-:W5:Y:S04]  /*4ea0*/  LDG.E.64.CONSTANT R14, desc[UR6][R28.64+0x1008] ;  /* 0x001008061c0e7981 */ /* 0x000f68000c1e9b00 */
[----:B------:R-:W5:Y:S01]  /*4eb0*/  LDG.E.64.CONSTANT R16, desc[UR6][R28.64+0x2000] ;  /* 0x002000061c107981 */ /* 0x000f62000c1e9b00 */
[----:B------:R-:W-:-:S02]  /*4ec0*/  DADD R18, -RZ, -R12 ;  /* 0x00000000ff127229 */ /* 0x000fc4000000090c */
[----:B------:R-:W-:-:S08]  /*4ed0*/  DSETP.GEU.AND P0, PT, R12, RZ, PT ;  /* 0x000000ff0c00722a */ /* 0x000fd00003f0e000 */
[----:B------:R-:W-:Y:S02]  /*4ee0*/  FSEL R26, R18, R12, !P0 ;  /* 0x0000000c121a7208 */ /* 0x000fe40004000000 */
[----:B------:R-:W-:Y:S02]  /*4ef0*/  FSEL R27, R19, R13, !P0 ;  /* 0x0000000d131b7208 */ /* 0x000fe40004000000 */
[----:B------:R-:W5:Y:S01]  /*4f00*/  LDG.E.64.CONSTANT R18, desc[UR6][R28.64+0x2008] ;  /* 0x002008061c127981 */ /* 0x000f62000c1e9b00 */
[----:B--2---:R-:W-:Y:S02]  /*4f10*/  DADD R20, -RZ, -R22 ;  /* 0x00000000ff147229 */ /* 0x004fe40000000916 */
[----:B------:R-:W-:-:S08]  /*4f20*/  DSETP.GEU.AND P1, PT, R22, RZ, PT ;  /* 0x000000ff1600722a */ /* 0x000fd00003f2e000 */
[----:B------:R-:W-:Y:S02]  /*4f30*/  FSEL R24, R20, R22, !P1 ;  /* 0x0000001614187208 */ /* 0x000fe40004800000 */
[----:B------:R-:W-:Y:S02]  /*4f40*/  FSEL R25, R21, R23, !P1 ;  /* 0x0000001715197208 */ /* 0x000fe40004800000 */
[----:B------:R-:W2:Y:S04]  /*4f50*/  LDG.E.64.CONSTANT R20, desc[UR6][R28.64+0x3000] ;  /* 0x003000061c147981 */ /* 0x000ea8000c1e9b00 */
[----:B------:R-:W-:-:S14]  /*4f60*/  DSETP.GEU.AND P1, PT, R26, R24, PT ;  /* 0x000000181a00722a */ /* 0x000fdc0003f2e000 */
[----:B---3--:R-:W-:-:S04]  /*4f70*/  @P1 ISETP.GE.U32.AND P0, PT, R6, R8, PT ;  /* 0x000000080600120c */ /* 0x008fc80003f06070 */
[----:B------:R-:W-:Y:S01]  /*4f80*/  @P1 ISETP.GE.AND.EX P0, PT, R7, R9, PT, P0 ;  /* 0x000000090700120c */ /* 0x000fe20003f06300 */
[----:B------:R-:W-:Y:S02]  /*4f90*/  IMAD.MOV.U32 R0, RZ, RZ, R22 ;  /* 0x000000ffff007224 */ /* 0x000fe400078e0016 */
[----:B------:R-:W-:-:S10]  /*4fa0*/  IMAD.MOV.U32 R5, RZ, RZ, R23 ;  /* 0x000000ffff057224 */ /* 0x000fd400078e0017 */
[----:B------:R-:W-:Y:S01]  /*4fb0*/  @P1 DSETP.LT.OR P0, PT, R24, R26, !P0 ;  /* 0x0000001a1800122a */ /* 0x000fe20004701400 */
[----:B------:R-:W3:Y:S05]  /*4fc0*/  LDG.E.64.CONSTANT R26, desc[UR6][R28.64+0x3008] ;  /* 0x003008061c1a7981 */ /* 0x000eea000c1e9b00 */
[----:B------:R-:W-:Y:S02]  /*4fd0*/  @P1 FSEL R0, R12, R0, P0 ;  /* 0x000000000c001208 */ /* 0x000fe40000000000 */
[----:B------:R-:W-:-:S03]  /*4fe0*/  @P1 FSEL R5, R13, R5, P0 ;  /* 0x000000050d051208 */ /* 0x000fc60000000000 */
[----:B------:R-:W-:Y:S02]  /*4ff0*/  IMAD.MOV.U32 R12, RZ, RZ, R0 ;  /* 0x000000ffff0c7224 */ /* 0x000fe400078e0000 */
[----:B------:R-:W-:Y:S01]  /*5000*/  IMAD.MOV.U32 R13, RZ, RZ, R5 ;  /* 0x000000ffff0d7224 */ /* 0x000fe200078e0005 */
[----:B----4-:R-:W-:-:S05]  /*5010*/  DSETP.GEU.AND P3, PT, R10, RZ, PT ;  /* 0x000000ff0a00722a */ /* 0x010fca0003f6e000 */
[----:B------:R-:W-:Y:S02]  /*5020*/  DSETP.GEU.AND P2, PT, R12, RZ, PT ;  /* 0x000000ff0c00722a */ /* 0x000fe40003f4e000 */
[----:B------:R-:W-:Y:S02]  /*5030*/  DADD R22, -RZ, -R12 ;  /* 0x00000000ff167229 */ /* 0x000fe4000000090c */
[----:B------:R-:W-:-:S10]  /*5040*/  DADD R12, -RZ, -R10 ;  /* 0x00000000ff0c7229 */ /* 0x000fd4000000090a */
[----:B------:R-:W-:Y:S02]  /*5050*/  FSEL R24, R12, R10, !P3 ;  /* 0x0000000a0c187208 */ /* 0x000fe40005800000 */
[----:B------:R-:W-:Y:S02]  /*5060*/  FSEL R25, R13, R11, !P3 ;  /* 0x0000000b0d197208 */ /* 0x000fe40005800000 */
[----:B------:R-:W4:Y:S01]  /*5070*/  LDG.E.64.CONSTANT R12, desc[UR6][R28.64+0x4000] ;  /* 0x004000061c0c7981 */ /* 0x000f22000c1e9b00 */
[----:B------:R-:W-:Y:S02]  /*5080*/  @P1 SEL R8, R6, R8, P0 ;  /* 0x0000000806081207 */ /* 0x000fe40000000000 */
[----:B------:R-:W-:Y:S02]  /*5090*/  @P1 SEL R9, R7, R9, P0 ;  /* 0x0000000907091207 */ /* 0x000fe40000000000 */
[----:B------:R-:W4:Y:S01]  /*50a0*/  LDG.E.64.CONSTANT R6, desc[UR6][R28.64+0x4008] ;  /* 0x004008061c067981 */ /* 0x000f22000c1e9b00 */
[----:B------:R-:W-:-:S02]  /*50b0*/  FSEL R22, R22, R0, !P2 ;  /* 0x0000000016167208 */ /* 0x000fc40005000000 */
        /* <DEDUP_REMOVED lines=22> */
[----:B------:R-:W-:-:S06]  /*5220*/  @P1 FSEL R17, R11, R17, P0 ;  /* 0x000000110b111208 */ /* 0x000fcc0000000000 */
[----:B------:R-:W-:Y:S02]  /*5230*/  DADD R8, -RZ, -R16 ;  /* 0x00000000ff087229 */ /* 0x000fe40000000910 */
[----:B------:R-:W-:-:S08]  /*5240*/  DSETP.GEU.AND P2, PT, R16, RZ, PT ;  /* 0x000000ff1000722a */ /* 0x000fd00003f4e000 */
[----:B------:R-:W-:Y:S02]  /*5250*/  FSEL R8, R8, R16, !P2 ;  /* 0x0000001008087208 */ /* 0x000fe40005000000 */
[----:B------:R-:W-:Y:S02]  /*5260*/  FSEL R9, R9, R17, !P2 ;  /* 0x0000001109097208 */ /* 0x000fe40005000000 */
[----:B------:R-:W-:Y:S02]  /*5270*/  @P1 SEL R18, R14, R18, P0 ;  /* 0x000000120e121207 */ /* 0x000fe40000000000 */
[----:B------:R-:W-:Y:S01]  /*5280*/  @P1 SEL R19, R15, R19, P0 ;  /* 0x000000130f131207 */ /* 0x000fe20000000000 */
[----:B--2---:R-:W-:Y:S02]  /*5290*/  DADD R10, -RZ, -R20 ;  /* 0x00000000ff0a7229 */ /* 0x004fe40000000914 */
[----:B------:R-:W-:-:S08]  /*52a0*/  DSETP.GEU.AND P3, PT, R20, RZ, PT ;  /* 0x000000ff1400722a */ /* 0x000fd00003f6e000 */
[----:B------:R-:W-:Y:S02]  /*52b0*/  FSEL R10, R10, R20, !P3 ;  /* 0x000000140a0a7208 */ /* 0x000fe40005800000 */
[----:B------:R-:W-:-:S06]  /*52c0*/  FSEL R11, R11, R21, !P3 ;  /* 0x000000150b0b7208 */ /* 0x000fcc0005800000 */
[----:B------:R-:W-:-:S14]  /*52d0*/  DSETP.GEU.AND P2, PT, R8, R10, PT ;  /* 0x0000000a0800722a */ /* 0x000fdc0003f4e000 */
[----:B---3--:R-:W-:-:S04]  /*52e0*/  @P2 ISETP.GE.U32.AND P0, PT, R18, R26, PT ;  /* 0x0000001a1200220c */ /* 0x008fc80003f06070 */
[----:B------:R-:W-:-:S13]  /*52f0*/  @P2 ISETP.GE.AND.EX P0, PT, R19, R27, PT, P0 ;  /* 0x0000001b1300220c */ /* 0x000fda0003f06300 */
[----:B------:R-:W-:-:S06]  /*5300*/  @P2 DSETP.LT.OR P0, PT, R10, R8, !P0 ;  /* 0x000000080a00222a */ /* 0x000fcc0004701400 */
[----:B------:R-:W-:Y:S02]  /*5310*/  @P2 FSEL R20, R16, R20, P0 ;  /* 0x0000001410142208 */ /* 0x000fe40000000000 */
[----:B------:R-:W-:-:S06]  /*5320*/  @P2 FSEL R21, R17, R21, P0 ;  /* 0x0000001511152208 */ /* 0x000fcc0000000000 */
[----:B------:R-:W-:Y:S02]  /*5330*/  DADD R8, -RZ, -R20 ;  /* 0x00000000ff087229 */ /* 0x000fe40000000914 */
[----:B----4-:R-:W-:Y:S02]  /*5340*/  DADD R10, -RZ, -R12 ;  /* 0x00000000ff0a7229 */ /* 0x010fe4000000090c */
[----:B------:R-:W-:Y:S02]  /*5350*/  DSETP.GEU.AND P3, PT, R12, RZ, PT ;  /* 0x000000ff0c00722a */ /* 0x000fe40003f6e000 */
[----:B------:R-:W-:-:S06]  /*5360*/  DSETP.GEU.AND P1, PT, R20, RZ, PT ;  /* 0x000000ff1400722a */ /* 0x000fcc0003f2e000 */
[----:B------:R-:W-:Y:S02]  /*5370*/  FSEL R10, R10, R12, !P3 ;  /* 0x0000000c0a0a7208 */ /* 0x000fe40005800000 */
[----:B------:R-:W-:Y:S02]  /*5380*/  FSEL R11, R11, R13, !P3 ;  /* 0x0000000d0b0b7208 */ /* 0x000fe40005800000 */
[----:B------:R-:W-:Y:S02]  /*5390*/  FSEL R8, R8, R20, !P1 ;  /* 0x0000001408087208 */ /* 0x000fe40004800000 */
[----:B------:R-:W-:-:S06]  /*53a0*/  FSEL R9, R9, R21, !P1 ;  /* 0x0000001509097208 */ /* 0x000fcc0004800000 */
[----:B------:R-:W-:Y:S01]  /*53b0*/  DSETP.GEU.AND P1, PT, R8, R10, PT ;  /* 0x0000000a0800722a */ /* 0x000fe20003f2e000 */
[----:B------:R-:W-:Y:S02]  /*53c0*/  @P2 SEL R26, R18, R26, P0 ;  /* 0x0000001a121a2207 */ /* 0x000fe40000000000 */
[----:B------:R-:W-:Y:S01]  /*53d0*/  @P2 SEL R27, R19, R27, P0 ;  /* 0x0000001b131b2207 */ /* 0x000fe20000000000 */
[----:B------:R-:W-:-:S10]  /*53e0*/  VIADD R0, R3, 0xa00 ;  /* 0x00000a0003007836 */ /* 0x000fd40000000000 */
[----:B------:R-:W-:-:S04]  /*53f0*/  @P1 ISETP.GE.U32.AND P0, PT, R26, R6, PT ;  /* 0x000000061a00120c */ /* 0x000fc80003f06070 */
[----:B------:R-:W-:Y:S02]  /*5400*/  @P1 ISETP.GE.AND.EX P0, PT, R27, R7, PT, P0 ;  /* 0x000000071b00120c */ /* 0x000fe40003f06300 */
[----:B0-----:R-:W-:-:S11]  /*5410*/  ISETP.GT.AND P2, PT, R0, UR4, PT ;  /* 0x0000000400007c0c */ /* 0x001fd6000bf44270 */
[----:B------:R-:W-:Y:S01]  /*5420*/  @P1 DSETP.LT.OR P0, PT, R10, R8, !P0 ;  /* 0x000000080a00122a */ /* 0x000fe20004701400 */
[----:B------:R-:W-:-:S05]  /*5430*/  VIADD R3, R3, 0x500 ;  /* 0x0000050003037836 */ /* 0x000fca0000000000 */
[----:B------:R-:W-:Y:S02]  /*5440*/  @P1 FSEL R20, R20, R12, P0 ;  /* 0x0000000c14141208 */ /* 0x000fe40000000000 */
[----:B------:R-:W-:Y:S02]  /*5450*/  @P1 FSEL R21, R21, R13, P0 ;  /* 0x0000000d15151208 */ /* 0x000fe40000000000 */
[----:B------:R-:W-:Y:S01]  /*5460*/  @P1 SEL R6, R26, R6, P0 ;  /* 0x000000061a061207 */ /* 0x000fe20000000000 */
[----:B------:R-:W-:Y:S01]  /*5470*/  @P1 IMAD.MOV.U32 R12, RZ, RZ, R20 ;  /* 0x000000ffff0c1224 */ /* 0x000fe200078e0014 */
[----:B------:R-:W-:Y:S01]  /*5480*/  @P1 SEL R7, R27, R7, P0 ;  /* 0x000000071b071207 */ /* 0x000fe20000000000 */
[----:B------:R-:W-:Y:S01]  /*5490*/  @P1 IMAD.MOV.U32 R13, RZ, RZ, R21 ;  /* 0x000000ffff0d1224 */ /* 0x000fe200078e0015 */
[----:B------:R-:W-:Y:S06]  /*54a0*/  @!P2 BRA `(.L_x_420) ;  /* 0xfffffff80064a947 */ /* 0x000fec000383ffff */
[----:B------:R-:W-:-:S07]  /*54b0*/  IMAD.MOV.U32 R23, RZ, RZ, R3 ;  /* 0x000000ffff177224 */ /* 0x000fce00078e0003 */
.L_x_419:
[----:B------:R-:W-:-:S13]  /*54c0*/  ISETP.GE.AND P0, PT, R23, UR4, PT ;  /* 0x0000000417007c0c */ /* 0x000fda000bf06270 */
[----:B------:R-:W-:Y:S05]  /*54d0*/  @P0 BRA `(.L_x_421) ;  /* 0x0000000c004c0947 */ /* 0x000fea0003800000 */
[----:B------:R-:W-:Y:S01]  /*54e0*/  IADD3 R3, PT, PT, -R23, UR4, RZ ;  /* 0x0000000417037c10 */ /* 0x000fe2000fffe1ff */
[----:B------:R-:W-:Y:S03]  /*54f0*/  BSSY.RECONVERGENT B1, `(.L_x_421) ;  /* 0x00000d1000017945 */ /* 0x000fe60003800200 */
[----:B------:R-:W-:-:S13]  /*5500*/  ISETP.GE.AND P0, PT, R4, R3, PT ;  /* 0x000000030400720c */ /* 0x000fda0003f06270 */
[----:B------:R-:W-:Y:S05]  /*5510*/  @P0 BRA `(.L_x_422) ;  /* 0x0000000c00380947 */ /* 0x000fea0003800000 */
[----:B------:R-:W-:Y:S01]  /*5520*/  LOP3.LUT R0, RZ, R4, RZ, 0x33, !PT ;  /* 0x00000004ff007212 */ /* 0x000fe200078e33ff */
[----:B------:R-:W-:Y:S03]  /*5530*/  BSSY.RECONVERGENT B2, `(.L_x_423) ;  /* 0x0000038000027945 */ /* 0x000fe60003800200 */
[----:B------:R-:W-:-:S04]  /*5540*/  IADD3 R0, PT, PT, -R23, UR4, R0 ;  /* 0x0000000417007c10 */ /* 0x000fc8000fffe100 */
[----:B------:R-:W-:-:S04]  /*5550*/  LOP3.LUT R2, R0, 0x300, RZ, 0xc0, !PT ;  /* 0x0000030000027812 */ /* 0x000fc800078ec0ff */
[----:B------:R-:W-:Y:S01]  /*5560*/  ISETP.NE.AND P0, PT, R2, 0x300, PT ;  /* 0x000003000200780c */ /* 0x000fe20003f05270 */
[----:B------:R-:W-:-:S12]  /*5570*/  IMAD.MOV.U32 R2, RZ, RZ, R4 ;  /* 0x000000ffff027224 */ /* 0x000fd800078e0004 */
[----:B------:R-:W-:Y:S05]  /*5580*/  @!P0 BRA `(.L_x_424) ;  /* 0x0000000000c88947 */ /* 0x000fea0003800000 */
[----:B------:R-:W0:Y:S01]  /*5590*/  LDC.64 R8, c[0x0][0x380] ;  /* 0x0000e000ff087b82 */ /* 0x000e220000000a00 */
[----:B------:R-:W-:Y:S01]  /*55a0*/  LEA.HI R2, R0, 0x1, RZ, 0x18 ;  /* 0x0000000100027811 */ /* 0x000fe200078fc0ff */
[----:B------:R-:W-:-:S03]  /*55b0*/  IMAD.IADD R5, R4, 0x1, R23 ;  /* 0x0000000104057824 */ /* 0x000fc600078e0217 */
[----:B------:R-:W-:Y:S01]  /*55c0*/  LOP3.LUT R22, R2, 0x3, RZ, 0xc0, !PT ;  /* 0x0000000302167812 */ /* 0x000fe200078ec0ff */
[----:B------:R-:W-:-:S04]  /*55d0*/  IMAD.MOV.U32 R2, RZ, RZ, R4 ;  /* 0x000000ffff027224 */ /* 0x000fc800078e0004 */
[----:B------:R-:W-:-:S07]  /*55e0*/  IMAD.MOV R22, RZ, RZ, -R22 ;  /* 0x000000ffff167224 */ /* 0x000fce00078e0a16 */
.L_x_427:
[----:B0-----:R-:W-:-:S05]  /*55f0*/  IMAD.WIDE.U32 R16, R5, 0x10, R8 ;  /* 0x0000001005107825 */ /* 0x001fca00078e0008 */
[----:B------:R-:W2:Y:S04]  /*5600*/  LDG.E.64.CONSTANT R10, desc[UR6][R16.64] ;  /* 0x00000006100a7981 */ /* 0x000ea8000c1e9b00 */
[----:B------:R0:W3:Y:S01]  /*5610*/  LDG.E.64.CONSTANT R14, desc[UR6][R16.64+0x8] ;  /* 0x00000806100e7981 */ /* 0x0000e2000c1e9b00 */
[----:B------:R-:W-:Y:S01]  /*5620*/  BSSY.RECONVERGENT B3, `(.L_x_425) ;  /* 0x0000023000037945 */ /* 0x000fe20003800200 */
[----:B------:R-:W-:Y:S02]  /*5630*/  IMAD.MOV.U32 R29, RZ, RZ, R12 ;  /* 0x000000ffff1d7224 */ /* 0x000fe400078e000c */
[----:B------:R-:W-:Y:S02]  /*5640*/  IMAD.MOV.U32 R24, RZ, RZ, R13 ;  /* 0x000000ffff187224 */ /* 0x000fe400078e000d */
[----:B------:R-:W-:-:S02]  /*5650*/  IMAD.MOV.U32 R25, RZ, RZ, R6 ;  /* 0x000000ffff197224 */ /* 0x000fc400078e0006 */
[----:B------:R-:W-:Y:S02]  /*5660*/  IMAD.MOV.U32 R27, RZ, RZ, R7 ;  /* 0x000000ffff1b7224 */ /* 0x000fe400078e0007 */
[----:B0-----:R-:W-:Y:S02]  /*5670*/  IMAD.MOV.U32 R16, RZ, RZ, R12 ;  /* 0x000000ffff107224 */ /* 0x001fe400078e000c */
[----:B------:R-:W-:-:S06]  /*5680*/  IMAD.MOV.U32 R17, RZ, RZ, R13 ;  /* 0x000000ffff117224 */ /* 0x000fcc00078e000d */
[----:B------:R-:W-:Y:S02]  /*5690*/  DADD R18, -RZ, -R16 ;  /* 0x00000000ff127229 */ /* 0x000fe40000000910 */
        /* <DEDUP_REMOVED lines=27> */
.L_x_426:
[----:B------:R-:W-:Y:S05]  /*5850*/  BSYNC.RECONVERGENT B3 ;  /* 0x0000000000037941 */ /* 0x000fea0003800200 */
.L_x_425:
[----:B------:R-:W-:Y:S02]  /*5860*/  VIADD R22, R22, 0x1 ;  /* 0x0000000116167836 */ /* 0x000fe40000000000 */
[----:B------:R-:W-:Y:S02]  /*5870*/  VIADD R2, R2, 0x100 ;  /* 0x0000010002027836 */ /* 0x000fe40000000000 */
[----:B------:R-:W-:Y:S01]  /*5880*/  VIADD R5, R5, 0x100 ;  /* 0x0000010005057836 */ /* 0x000fe20000000000 */
[----:B------:R-:W-:-:S13]  /*5890*/  ISETP.NE.AND P0, PT, R22, RZ, PT ;  /* 0x000000ff1600720c */ /* 0x000fda0003f05270 */
[----:B------:R-:W-:Y:S05]  /*58a0*/  @P0 BRA `(.L_x_427) ;  /* 0xfffffffc00500947 */ /* 0x000fea000383ffff */
.L_x_424:
[----:B------:R-:W-:Y:S05]  /*58b0*/  BSYNC.RECONVERGENT B2 ;  /* 0x0000000000027941 */ /* 0x000fea0003800200 */
.L_x_423:
[----:B------:R-:W-:-:S13]  /*58c0*/  ISETP.GE.U32.AND P0, PT, R0, 0x300, PT ;  /* 0x000003000000780c */ /* 0x000fda0003f06070 */
[----:B------:R-:W-:Y:S05]  /*58d0*/  @!P0 BRA `(.L_x_422) ;  /* 0x0000000800488947 */ /* 0x000fea0003800000 */
[----:B------:R-:W0:Y:S01]  /*58e0*/  LDCU.64 UR8, c[0x0][0x380] ;  /* 0x00007000ff0877ac */ /* 0x000e220008000a00 */
[----:B------:R-:W1:Y:S01]  /*58f0*/  LDC.64 R10, c[0x0][0x380] ;  /* 0x0000e000ff0a7b82 */ /* 0x000e620000000a00 */
[C---:B------:R-:W-:Y:S01]  /*5900*/  IADD3 R20, P0, PT, R2.reuse, R23, RZ ;  /* 0x0000001702147210 */ /* 0x040fe20007f1e0ff */
[----:B------:R-:W-:-:S04]  /*5910*/  IMAD.IADD R0, R2, 0x1, R23 ;  /* 0x0000000102007824 */ /* 0x000fc800078e0217 */
[----:B------:R-:W-:Y:S01]  /*5920*/  IMAD.X R9, RZ, RZ, RZ, P0 ;  /* 0x000000ffff097224 */ /* 0x000fe200000e06ff */
[----:B0-----:R-:W-:-:S04]  /*5930*/  LEA R5, P1, R20, UR8, 0x4 ;  /* 0x0000000814057c11 */ /* 0x001fc8000f8220ff */
[----:B------:R-:W-:Y:S02]  /*5940*/  IADD3 R5, P0, PT, R5, 0x3008, RZ ;  /* 0x0000300805057810 */ /* 0x000fe40007f1e0ff */
[----:B------:R-:W-:-:S05]  /*5950*/  LEA.HI.X R20, R20, UR9, R9, 0x4, P1 ;  /* 0x0000000914147c11 */ /* 0x000fca00088f2409 */
[----:B------:R-:W-:-:S07]  /*5960*/  IMAD.X R20, RZ, RZ, R20, P0 ;  /* 0x000000ffff147224 */ /* 0x000fce00000e0614 */
.L_x_436:
[----:B-1----:R-:W-:-:S05]  /*5970*/  IMAD.WIDE.U32 R22, R0, 0x10, R10 ;  /* 0x0000001000167825 */ /* 0x002fca00078e000a */
[----:B------:R-:W2:Y:S04]  /*5980*/  LDG.E.64.CONSTANT R14, desc[UR6][R22.64] ;  /* 0x00000006160e7981 */ /* 0x000ea8000c1e9b00 */
[----:B------:R0:W3:Y:S01]  /*5990*/  LDG.E.64.CONSTANT R8, desc[UR6][R22.64+0x8] ;  /* 0x0000080616087981 */ /* 0x0000e2000c1e9b00 */
[----:B------:R-:W-:Y:S01]  /*59a0*/  DADD R16, -RZ, -R12 ;  /* 0x00000000ff107229 */ /* 0x000fe2000000090c */
[----:B------:R-:W-:Y:S01]  /*59b0*/  BSSY.RECONVERGENT B2, `(.L_x_428) ;  /* 0x000001c000027945 */ /* 0x000fe20003800200 */
[----:B------:R-:W-:-:S08]  /*59c0*/  DSETP.GEU.AND P0, PT, R12, RZ, PT ;  /* 0x000000ff0c00722a */ /* 0x000fd00003f0e000 */
[----:B------:R-:W-:Y:S02]  /*59d0*/  FSEL R16, R16, R12, !P0 ;  /* 0x0000000c10107208 */ /* 0x000fe40004000000 */
[----:B------:R-:W-:Y:S01]  /*59e0*/  FSEL R17, R17, R13, !P0 ;  /* 0x0000000d11117208 */ /* 0x000fe20004000000 */
[----:B--2---:R-:W-:Y:S01]  /*59f0*/  DADD R18, -RZ, -R14 ;  /* 0x00000000ff127229 */ /* 0x004fe2000000090e */
[----:B0-----:R-:W-:Y:S01]  /*5a00*/  IMAD.MOV.U32 R22, RZ, RZ, R14 ;  /* 0x000000ffff167224 */ /* 0x001fe200078e000e */
        /* <DEDUP_REMOVED lines=22> */
.L_x_429:
[----:B------:R-:W-:Y:S05]  /*5b70*/  BSYNC.RECONVERGENT B2 ;  /* 0x0000000000027941 */ /* 0x000fea0003800200 */
.L_x_428:
[----:B------:R-:W-:Y:S02]  /*5b80*/  IMAD.MOV.U32 R8, RZ, RZ, R5 ;  /* 0x000000ffff087224 */ /* 0x000fe400078e0005 */
[----:B------:R-:W-:-:S05]  /*5b90*/  IMAD.MOV.U32 R9, RZ, RZ, R20 ;  /* 0x000000ffff097224 */ /* 0x000fca00078e0014 */
        /* <DEDUP_REMOVED lines=32> */
.L_x_431:
[----:B------:R-:W-:Y:S05]  /*5da0*/  BSYNC.RECONVERGENT B2 ;  /* 0x0000000000027941 */ /* 0x000fea0003800200 */
.L_x_430:
        /* <DEDUP_REMOVED lines=32> */
.L_x_433:
[----:B------:R-:W-:Y:S05]  /*5fb0*/  BSYNC.RECONVERGENT B2 ;  /* 0x0000000000027941 */ /* 0x000fea0003800200 */
.L_x_432:
[----:B------:R-:W-:Y:S01]  /*5fc0*/  DADD R12, -RZ, -R16 ;  /* 0x00000000ff0c7229 */ /* 0x000fe20000000910 */
        /* <DEDUP_REMOVED lines=28> */
.L_x_435:
[----:B------:R-:W-:Y:S05]  /*6190*/  BSYNC.RECONVERGENT B2 ;  /* 0x0000000000027941 */ /* 0x000fea0003800200 */
.L_x_434:
[----:B------:R-:W-:Y:S01]  /*61a0*/  VIADD R2, R2, 0x400 ;  /* 0x0000040002027836 */ /* 0x000fe20000000000 */
[----:B------:R-:W-:Y:S01]  /*61b0*/  IADD3 R5, P1, PT, R8, 0x4000, RZ ;  /* 0x0000400008057810 */ /* 0x000fe20007f3e0ff */
[----:B------:R-:W-:-:S03]  /*61c0*/  VIADD R0, R0, 0x400 ;  /* 0x0000040000007836 */ /* 0x000fc60000000000 */
[----:B------:R-:W-:Y:S01]  /*61d0*/  ISETP.GE.AND P0, PT, R2, R3, PT ;  /* 0x000000030200720c */ /* 0x000fe20003f06270 */
[----:B------:R-:W-:-:S12]  /*61e0*/  IMAD.X R20, RZ, RZ, R9, P1 ;  /* 0x000000ffff147224 */ /* 0x000fd800008e0609 */
[----:B------:R-:W-:Y:S05]  /*61f0*/  @!P0 BRA `(.L_x_436) ;  /* 0xfffffff400dc8947 */ /* 0x000fea000383ffff */
.L_x_422:
[----:B------:R-:W-:Y:S05]  /*6200*/  BSYNC.RECONVERGENT B1 ;  /* 0x0000000000017941 */ /* 0x000fea0003800200 */
.L_x_421:
        /* <DEDUP_REMOVED lines=42> */
.L_x_438:
[----:B------:R-:W-:Y:S05]  /*64b0*/  BSYNC.RECONVERGENT B1 ;  /* 0x0000000000017941 */ /* 0x000fea0003800200 */
.L_x_437:
        /* <DEDUP_REMOVED lines=39> */
.L_x_440:
[----:B------:R-:W-:Y:S05]  /*6730*/  BSYNC.RECONVERGENT B1 ;  /* 0x0000000000017941 */ /* 0x000fea0003800200 */
.L_x_439:
        /* <DEDUP_REMOVED lines=39> */
.L_x_442:
[----:B------:R-:W-:Y:S05]  /*69b0*/  BSYNC.RECONVERGENT B1 ;  /* 0x0000000000017941 */ /* 0x000fea0003800200 */
.L_x_441:
        /* <DEDUP_REMOVED lines=39> */
.L_x_444:
[----:B------:R-:W-:Y:S05]  /*6c30*/  BSYNC.RECONVERGENT B1 ;  /* 0x0000000000017941 */ /* 0x000fea0003800200 */
.L_x_443:
[----:B------:R-:W-:Y:S01]  /*6c40*/  ISETP.GT.AND P0, PT, R14, 0xf, PT ;  /* 0x0000000f0e00780c */ /* 0x000fe20003f04270 */
[----:B0-----:R0:W0:Y:S01]  /*6c50*/  SHFL.DOWN PT, R5, R6, 0x10, 0x1f ;  /* 0x0a001f0006057f89 */ /* 0x00102200000e0000 */
[----:B------:R-:W-:Y:S01]  /*6c60*/  BSSY.RECONVERGENT B1, `(.L_x_445) ;  /* 0x0000025000017945 */ /* 0x000fe20003800200 */
[----:B------:R-:W-:Y:S02]  /*6c70*/  IMAD.MOV.U32 R12, RZ, RZ, R8 ;  /* 0x000000ffff0c7224 */ /* 0x000fe400078e0008 */
[----:B-1----:R1:W0:Y:S01]  /*6c80*/  SHFL.DOWN PT, R15, R7, 0x10, 0x1f ;  /* 0x0a001f00070f7f89 */ /* 0x00222200000e0000 */
[----:B------:R-:W-:Y:S02]  /*6c90*/  IMAD.MOV.U32 R13, RZ, RZ, R9 ;  /* 0x000000ffff0d7224 */ /* 0x000fe400078e0009 */
[----:B------:R-:W-:Y:S01]  /*6ca0*/  IMAD.MOV.U32 R2, RZ, RZ, R6 ;  /* 0x000000ffff027224 */ /* 0x000fe200078e0006 */
[----:B---3--:R1:W3:Y:S01]  /*6cb0*/  SHFL.DOWN PT, R19, R8, 0x10, 0x1f ;  /* 0x0a001f0008137f89 */ /* 0x0082e200000e0000 */
[----:B------:R-:W-:-:S03]  /*6cc0*/  IMAD.MOV.U32 R3, RZ, RZ, R7 ;  /* 0x000000ffff037224 */ /* 0x000fc600078e0007 */
[----:B------:R1:W0:Y:S01]  /*6cd0*/  SHFL.DOWN PT, R0, R9, 0x10, 0x1f ;  /* 0x0a001f0009007f89 */ /* 0x00022200000e0000 */
[----:B------:R-:W-:Y:S05]  /*6ce0*/  @P0 BRA `(.L_x_446) ;  /* 0x0000000000700947 */ /* 0x000fea0003800000 */
[----:B0-----:R-:W-:Y:S01]  /*6cf0*/  IMAD.MOV.U32 R2, RZ, RZ, R5 ;  /* 0x000000ffff027224 */ /* 0x001fe200078e0005 */
[----:B------:R-:W-:Y:S01]  /*6d00*/  DADD R10, -RZ, -R6 ;  /* 0x00000000ff0a7229 */ /* 0x000fe20000000906 */
[----:B------:R-:W-:Y:S01]  /*6d10*/  IMAD.MOV.U32 R3, RZ, RZ, R15 ;  /* 0x000000ffff037224 */ /* 0x000fe200078e000f */
[----:B------:R-:W-:-:S05]  /*6d20*/  DSETP.GEU.AND P0, PT, R6, RZ, PT ;  /* 0x000000ff0600722a */ /* 0x000fca0003f0e000 */
[----:B------:R-:W-:Y:S02]  /*6d30*/  DADD R12, -RZ, -R2 ;  /* 0x00000000ff0c7229 */ /* 0x000fe40000000902 */
[----:B------:R-:W-:Y:S01]  /*6d40*/  DSETP.GEU.AND P1, PT, R2, RZ, PT ;  /* 0x000000ff0200722a */ /* 0x000fe20003f2e000 */
[----:B------:R-:W-:Y:S02]  /*6d50*/  FSEL R10, R10, R6, !P0 ;  /* 0x000000060a0a7208 */ /* 0x000fe40004000000 */
[----:B------:R-:W-:-:S05]  /*6d60*/  FSEL R11, R11, R7, !P0 ;  /* 0x000000070b0b7208 */ /* 0x000fca0004000000 */
[----:B----4-:R-:W-:Y:S01]  /*6d70*/  FSEL R16, R12, R5, !P1 ;  /* 0x000000050c107208 */ /* 0x010fe20004800000 */
[----:B---3--:R-:W-:Y:S01]  /*6d80*/  IMAD.MOV.U32 R12, RZ, RZ, R19 ;  /* 0x000000ffff0c7224 */ /* 0x008fe200078e0013 */
[----:B--2---:R-:W-:Y:S01]  /*6d90*/  FSEL R17, R13, R15, !P1 ;  /* 0x0000000f0d117208 */ /* 0x004fe20004800000 */
        /* <DEDUP_REMOVED lines=17> */
.L_x_446:
[----:B------:R-:W-:Y:S05]  /*6eb0*/  BSYNC.RECONVERGENT B1 ;  /* 0x0000000000017941 */ /* 0x000fea0003800200 */
.L_x_445:
[----:B------:R-:W-:Y:S01]  /*6ec0*/  ISETP.NE.AND P0, PT, R14, RZ, PT ;  /* 0x000000ff0e00720c */ /* 0x000fe20003f05270 */
[----:B------:R-:W-:-:S12]  /*6ed0*/  BSSY.RECONVERGENT B1, `(.L_x_447) ;  /* 0x000000a000017945 */ /* 0x000fd80003800200 */
[----:B------:R-:W-:Y:S05]  /*6ee0*/  @P0 BRA `(.L_x_448) ;  /* 0x0000000000200947 */ /* 0x000fea0003800000 */
[----:B0-----:R-:W0:Y:S01]  /*6ef0*/  S2R R6, SR_CgaCtaId ;  /* 0x0000000000067919 */ /* 0x001e220000008800 */
[----:B------:R-:W-:Y:S02]  /*6f00*/  MOV R5, 0x400 ;  /* 0x0000040000057802 */ /* 0x000fe40000000f00 */
[----:B------:R-:W-:-:S04]  /*6f10*/  SHF.R.U32.HI R0, RZ, 0x1, R4 ;  /* 0x00000001ff007819 */ /* 0x000fc80000011604 */
[----:B------:R-:W-:Y:S02]  /*6f20*/  LOP3.LUT R0, R0, 0x1f0, RZ, 0xc0, !PT ;  /* 0x000001f000007812 */ /* 0x000fe400078ec0ff */
[----:B0-----:R-:W-:-:S05]  /*6f30*/  LEA R5, R6, R5, 0x18 ;  /* 0x0000000506057211 */ /* 0x001fca00078ec0ff */
[----:B------:R-:W-:-:S05]  /*6f40*/  IMAD.IADD R5, R0, 0x1, R5 ;  /* 0x0000000100057824 */ /* 0x000fca00078e0205 */
[----:B------:R0:W-:Y:S04]  /*6f50*/  STS.64 [R5+0x10], R12 ;  /* 0x0000100c05007388 */ /* 0x0001e80000000a00 */
[----:B------:R0:W-:Y:S02]  /*6f60*/  STS.64 [R5+0x8], R2 ;  /* 0x0000080205007388 */ /* 0x0001e40000000a00 */
.L_x_448:
[----:B------:R-:W-:Y:S05]  /*6f70*/  BSYNC.RECONVERGENT B1 ;  /* 0x0000000000017941 */ /* 0x000fea0003800200 */
.L_x_447:
[----:B------:R-:W-:Y:S01]  /*6f80*/  BAR.SYNC.DEFER_BLOCKING 0x0 ;  /* 0x0000000000007b1d */ /* 0x000fe20000010000 */
[----:B------:R-:W-:-:S13]  /*6f90*/  ISETP.NE.AND P1, PT, R4, RZ, PT ;  /* 0x000000ff0400720c */ /* 0x000fda0003f25270 */
[----:B------:R-:W-:Y:S05]  /*6fa0*/  @P1 BRA `(.L_x_382) ;  /* 0x0000000c006c1947 */ /* 0x000fea0003800000 */
[----:B0-----:R-:W0:Y:S01]  /*6fb0*/  S2R R5, SR_CgaCtaId ;  /* 0x0000000000057919 */ /* 0x001e220000008800 */
[----:B------:R-:W-:Y:S01]  /*6fc0*/  MOV R0, 0x400 ;  /* 0x0000040000007802 */ /* 0x000fe20000000f00 */
[----:B------:R-:W-:Y:S01]  /*6fd0*/  DADD R14, -RZ, -R2 ;  /* 0x00000000ff0e7229 */ /* 0x000fe20000000902 */
[----:B------:R-:W-:Y:S01]  /*6fe0*/  BSSY.RECONVERGENT B1, `(.L_x_449) ;  /* 0x0000020000017945 */ /* 0x000fe20003800200 */
[----:B------:R-:W-:-:S08]  /*6ff0*/  DSETP.GEU.AND P2, PT, R2, RZ, PT ;  /* 0x000000ff0200722a */ /* 0x000fd00003f4e000 */
[----:B------:R-:W-:Y:S02]  /*7000*/  FSEL R14, R14, R2, !P2 ;  /* 0x000000020e0e7208 */ /* 0x000fe40005000000 */
[----:B------:R-:W-:Y:S02]  /*7010*/  FSEL R15, R15, R3, !P2 ;  /* 0x000000030f0f7208 */ /* 0x000fe40005000000 */
[----:B0-----:R-:W-:-:S05]  /*7020*/  LEA R0, R5, R0, 0x18 ;  /* 0x0000000005007211 */ /* 0x001fca00078ec0ff */
[----:B------:R-:W2:Y:S04]  /*7030*/  LDS.64 R22, [R0+0x18] ;  /* 0x0000180000167984 */ /* 0x000ea80000000a00 */
[----:B-1----:R-:W0:Y:S04]  /*7040*/  LDS.128 R8, [R0+0x20] ;  /* 0x0000200000087984 */ /* 0x002e280000000c00 */
[----:B------:R1:W1:Y:S01]  /*7050*/  LDS.128 R4, [R0+0x30] ;  /* 0x0000300000047984 */ /* 0x0002620000000c00 */
[----:B--2-4-:R-:W-:Y:S02]  /*7060*/  DADD R16, -RZ, -R22 ;  /* 0x00000000ff107229 */ /* 0x014fe40000000916 */
        /* <DEDUP_REMOVED lines=8> */
[----:B-1----:R-:W-:Y:S05]  /*70f0*/  @!P0 BRA `(.L_x_450) ;  /* 0x0000000000388947 */ /* 0x002fea0003800000 */
        /* <DEDUP_REMOVED lines=14> */
.L_x_450:
[----:B------:R-:W-:Y:S05]  /*71e0*/  BSYNC.RECONVERGENT B1 ;  /* 0x0000000000017941 */ /* 0x000fea0003800200 */
.L_x_449:
        /* <DEDUP_REMOVED lines=30> */
.L_x_452:
[----:B------:R-:W-:Y:S05]  /*73d0*/  BSYNC.RECONVERGENT B1 ;  /* 0x0000000000017941 */ /* 0x000fea0003800200 */
.L_x_451:
        /* <DEDUP_REMOVED lines=30> */
.L_x_454:
[----:B------:R-:W-:Y:S05]  /*75c0*/  BSYNC.RECONVERGENT B1 ;  /* 0x0000000000017941 */ /* 0x000fea0003800200 */
.L_x_453:
        /* <DEDUP_REMOVED lines=30> */
.L_x_456:
[----:B------:R-:W-:Y:S05]  /*77b0*/  BSYNC.RECONVERGENT B1 ;  /* 0x0000000000017941 */ /* 0x000fea0003800200 */
.L_x_455:
        /* <DEDUP_REMOVED lines=31> */
.L_x_458:
[----:B------:R-:W-:Y:S05]  /*79b0*/  BSYNC.RECONVERGENT B1 ;  /* 0x0000000000017941 */ /* 0x000fea0003800200 */
.L_x_457:
        /* <DEDUP_REMOVED lines=30> */
.L_x_460:
[----:B------:R-:W-:Y:S05]  /*7ba0*/  BSYNC.RECONVERGENT B1 ;  /* 0x0000000000017941 */ /* 0x000fea0003800200 */
.L_x_459:
        /* <DEDUP_REMOVED lines=27> */
.L_x_382:
[----:B------:R-:W-:Y:S05]  /*7d60*/  BSYNC.RECONVERGENT B0 ;  /* 0x0000000000007941 */ /* 0x000fea0003800200 */
.L_x_349:
[----:B------:R-:W-:Y:S05]  /*7d70*/  @P1 EXIT ;  /* 0x000000000000194d */ /* 0x000fea0003800000 */
[----:B0-----:R-:W0:Y:S02]  /*7d80*/  LDC.64 R4, c[0x0][0x388] ;  /* 0x0000e200ff047b82 */ /* 0x001e240000000a00 */
[----:B0-----:R-:W-:Y:S04]  /*7d90*/  STG.E.64 desc[UR6][R4.64], R2 ;  /* 0x0000000204007986 */ /* 0x001fe8000c101b06 */
[----:B------:R-:W-:Y:S01]  /*7da0*/  STG.E.64 desc[UR6][R4.64+0x8], R12 ;  /* 0x0000080c04007986 */ /* 0x000fe2000c101b06 */
[----:B------:R-:W-:Y:S05]  /*7db0*/  EXIT ;  /* 0x000000000000794d */ /* 0x000fea0003800000 */
.L_x_461:
        /* <DEDUP_REMOVED lines=12> */
.L_x_738:


//--------------------- .text._ZN6thrust24THRUST_300001_SM_1000_NS8cuda_cub4core6detail13_kernel_agentINS1_8__reduce10DrainAgentIiEEJN3cub18CUB_300001_SM_10009GridQueueIjEEiEEEvDpT0_ --------------------------
	.section	.text._ZN6thrust24THRUST_300001_SM_1000_NS8cuda_cub4core6detail13_kernel_agentINS1_8__reduce10DrainAgentIiEEJN3cub18CUB_300001_SM_10009GridQueueIjEEiEEEvDpT0_,"ax",@progbits
	.align	128
        .global         _ZN6thrust24THRUST_300001_SM_1000_NS8cuda_cub4core6detail13_kernel_agentINS1_8__reduce10DrainAgentIiEEJN3cub18CUB_300001_SM_10009GridQueueIjEEiEEEvDpT0_
        .type           _ZN6thrust24THRUST_300001_SM_1000_NS8cuda_cub4core6detail13_kernel_agentINS1_8__reduce10DrainAgentIiEEJN3cub18CUB_300001_SM_10009GridQueueIjEEiEEEvDpT0_,@function
        .size           _ZN6thrust24THRUST_300001_SM_1000_NS8cuda_cub4core6detail13_kernel_agentINS1_8__reduce10DrainAgentIiEEJN3cub18CUB_300001_SM_10009GridQueueIjEEiEEEvDpT0_,(.L_x_739 - _ZN6thrust24THRUST_300001_SM_1000_NS8cuda_cub4core6detail13_kernel_agentINS1_8__reduce10DrainAgentIiEEJN3cub18CUB_300001_SM_10009GridQueueIjEEiEEEvDpT0_)
        .other          _ZN6thrust24THRUST_300001_SM_1000_NS8cuda_cub4core6detail13_kernel_agentINS1_8__reduce10DrainAgentIiEEJN3cub18CUB_300001_SM_10009GridQueueIjEEiEEEvDpT0_,@"STO_CUDA_ENTRY STV_DEFAULT"
_ZN6thrust24THRUST_300001_SM_1000_NS8cuda_cub4core6detail13_kernel_agentINS1_8__reduce10DrainAgentIiEEJN3cub18CUB_300001_SM_10009GridQueueIjEEiEEEvDpT0_:
.text._ZN6thrust24THRUST_300001_SM_1000_NS8cuda_cub4core6detail13_kernel_agentINS1_8__reduce10DrainAgentIiEEJN3cub18CUB_300001_SM_10009GridQueueIjEEiEEEvDpT0_:
[----:B------:R-:W-:Y:S08]  /*0000*/  LDC R1, c[0x0][0x37c] ;  /* 0x0000df00ff017b82 */ /* 0x000ff00000000800 */
[----:B------:R-:W0:Y:S01]  /*0010*/  LDC.64 R2, c[0x0][0x380] ;  /* 0x0000e000ff027b82 */ /* 0x000e220000000a00 */
[----:B------:R-:W0:Y:S07]  /*0020*/  LDCU.64 UR4, c[0x0][0x358] ;  /* 0x00006b00ff0477ac */ /* 0x000e2e0008000a00 */
[----:B------:R-:W1:Y:S01]  /*0030*/  LDC R5, c[0x0][0x388] ;  /* 0x0000e200ff057b82 */ /* 0x000e620000000800 */
[----:B0-----:R-:W-:Y:S04]  /*0040*/  STG.E desc[UR4][R2.64+0x4], RZ ;  /* 0x000004ff02007986 */ /* 0x001fe8000c101904 */
[----:B-1----:R-:W-:Y:S01]  /*0050*/  STG.E desc[UR4][R2.64], R5 ;  /* 0x0000000502007986 */ /* 0x002fe2000c101904 */
[----:B------:R-:W-:Y:S05]  /*0060*/  EXIT ;  /* 0x000000000000794d */ /* 0x000fea0003800000 */
.L_x_462:
        /* <DEDUP_REMOVED lines=9> */
.L_x_739:


//--------------------- .text._ZN6thrust24THRUST_300001_SM_1000_NS8cuda_cub4core6detail13_kernel_agentINS1_8__reduce11ReduceAgentINS0_12zip_iteratorIN4cuda3std3__45tupleIJNS0_10device_ptrIdEENS0_17counting_iteratorIlNS0_11use_defaultESF_SF_EEEEEEEPNSB_IJdlEEESJ_iNS1_9__extrema9arg_max_fIdl10comparatorEEEEJSI_SK_iN3cub18CUB_300001_SM_100013GridEvenShareIiEENSR_9GridQueueIjEESO_EEEvDpT0_ --------------------------
	.section	.text._ZN6thrust24THRUST_300001_SM_1000_NS8cuda_cub4core6detail13_kernel_agentINS1_8__reduce11ReduceAgentINS0_12zip_iteratorIN4cuda3std3__45tupleIJNS0_10device_ptrIdEENS0_17counting_iteratorIlNS0_11use_defaultESF_SF_EEEEEEEPNSB_IJdlEEESJ_iNS1_9__extrema9arg_max_fIdl10comparatorEEEEJSI_SK_iN3cub18CUB_300001_SM_100013GridEvenShareIiEENSR_9GridQueueIjEESO_EEEvDpT0_,"ax",@progbits
	.align	128
        .global         _ZN6thrust24THRUST_300001_SM_1000_NS8cuda_cub4core6detail13_kernel_agentINS1_8__reduce11ReduceAgentINS0_12zip_iteratorIN4cuda3std3__45tupleIJNS0_10device_ptrIdEENS0_17counting_iteratorIlNS0_11use_defaultESF_SF_EEEEEEEPNSB_IJdlEEESJ_iNS1_9__extrema9arg_max_fIdl10comparatorEEEEJSI_SK_iN3cub18CUB_300001_SM_100013GridEvenShareIiEENSR_9GridQueueIjEESO_EEEvDpT0_
        .type           _ZN6thrust24THRUST_300001_SM_1000_NS8cuda_cub4core6detail13_kernel_agentINS1_8__reduce11ReduceAgentINS0_12zip_iteratorIN4cuda3std3__45tupleIJNS0_10device_ptrIdEENS0_17counting_iteratorIlNS0_11use_defaultESF_SF_EEEEEEEPNSB_IJdlEEESJ_iNS1_9__extrema9arg_max_fIdl10comparatorEEEEJSI_SK_iN3cub18CUB_300001_SM_100013GridEvenShareIiEENSR_9GridQueueIjEESO_EEEvDpT0_,@function
        .size           _ZN6thrust24THRUST_300001_SM_1000_NS8cuda_cub4core6detail13_kernel_agentINS1_8__reduce11ReduceAgentINS0_12zip_iteratorIN4cuda3std3__45tupleIJNS0_10device_ptrIdEENS0_17counting_iteratorIlNS0_11use_defaultESF_SF_EEEEEEEPNSB_IJdlEEESJ_iNS1_9__extrema9arg_max_fIdl10comparatorEEEEJSI_SK_iN3cub18CUB_300001_SM_100013GridEvenShareIiEENSR_9GridQueueIjEESO_EEEvDpT0_,(.L_x_740 - _ZN6thrust24THRUST_300001_SM_1000_NS8cuda_cub4core6detail13_kernel_agentINS1_8__reduce11ReduceAgentINS0_12zip_iteratorIN4cuda3std3__45tupleIJNS0_10device_ptrIdEENS0_17counting_iteratorIlNS0_11use_defaultESF_SF_EEEEEEEPNSB_IJdlEEESJ_iNS1_9__extrema9arg_max_fIdl10comparatorEEEEJSI_SK_iN3cub18CUB_300001_SM_100013GridEvenShareIiEENSR_9GridQueueIjEESO_EEEvDpT0_)
        .other          _ZN6thrust24THRUST_300001_SM_1000_NS8cuda_cub4core6detail13_kernel_agentINS1_8__reduce11ReduceAgentINS0_12zip_iteratorIN4cuda3std3__45tupleIJNS0_10device_ptrIdEENS0_17counting_iteratorIlNS0_11use_defaultESF_SF_EEEEEEEPNSB_IJdlEEESJ_iNS1_9__extrema9arg_max_fIdl10comparatorEEEEJSI_SK_iN3cub18CUB_300001_SM_100013GridEvenShareIiEENSR_9GridQueueIjEESO_EEEvDpT0_,@"STO_CUDA_ENTRY STV_DEFAULT"
_ZN6thrust24THRUST_300001_SM_1000_NS8cuda_cub4core6detail13_kernel_agentINS1_8__reduce11ReduceAgentINS0_12zip_iteratorIN4cuda3std3__45tupleIJNS0_10device_ptrIdEENS0_17counting_iteratorIlNS0_11use_defaultESF_SF_EEEEEEEPNSB_IJdlEEESJ_iNS1_9__extrema9arg_max_fIdl10comparatorEEEEJSI_SK_iN3cub18CUB_300001_SM_100013GridEvenShareIiEENSR_9GridQueueIjEESO_EEEvDpT0_:
.text._ZN6thrust24THRUST_300001_SM_1000_NS8cuda_cub4core6detail13_kernel_agentINS1_8__reduce11ReduceAgentINS0_12zip_iteratorIN4cuda3std3__45tupleIJNS0_10device_ptrIdEENS0_17counting_iteratorIlNS0_11use_defaultESF_SF_EEEEEEEPNSB_IJdlEEESJ_iNS1_9__extrema9arg_max_fIdl10comparatorEEEEJSI_SK_iN3cub18CUB_300001_SM_100013GridEvenShareIiEENSR_9GridQueueIjEESO_EEEvDpT0_:
[----:B------:R-:W-:Y:S01]  /*0000*/  LDC R1, c[0x0][0x37c] ;  /* 0x0000df00ff017b82 */ /* 0x000fe20000000800 */
[----:B------:R-:W0:Y:S01]  /*0010*/  S2R R3, SR_CTAID.X ;  /* 0x0000000000037919 */ /* 0x000e220000002500 */
[----:B------:R-:W1:Y:S01]  /*0020*/  LDCU UR4, c[0x0][0x398] ;  /* 0x00007300ff0477ac */ /* 0x000e620008000800 */
[----:B------:R-:W-:Y:S01]  /*0030*/  BSSY.RECONVERGENT B0, `(.L_x_463) ;  /* 0x0000822000007945 */ /* 0x000fe20003800200 */
[----:B------:R-:W2:Y:S01]  /*0040*/  LDCU UR6, c[0x0][0x370] ;  /* 0x00006e00ff0677ac */ /* 0x000ea20008000800 */
[----:B------:R-:W3:Y:S01]  /*0050*/  LDCU.64 UR10, c[0x0][0x358] ;  /* 0x00006b00ff0a77ac */ /* 0x000ee20008000a00 */
[----:B-1----:R-:W-:Y:S01]  /*0060*/  IMAD.U32 R0, RZ, RZ, UR4 ;  /* 0x00000004ff007e24 */ /* 0x002fe2000f8e00ff */
[----:B--2---:R-:W-:Y:S01]  /*0070*/  UIMAD UR6, UR6, 0x500, URZ ;  /* 0x00000500060678a4 */ /* 0x004fe2000f8e02ff */
[----:B0-----:R-:W-:-:S04]  /*0080*/  IMAD R27, R3, 0x500, RZ ;  /* 0x00000500031b7824 */ /* 0x001fc800078e02ff */
[----:B------:R-:W-:-:S05]  /*0090*/  VIADD R5, R27, 0x500 ;  /* 0x000005001b057836 */ /* 0x000fca0000000000 */
[----:B------:R-:W-:-:S13]  /*00a0*/  ISETP.GT.AND P0, PT, R5, R0, PT ;  /* 0x000000000500720c */ /* 0x000fda0003f04270 */
[----:B---3--:R-:W-:Y:S05]  /*00b0*/  @!P0 BRA `(.L_x_464) ;  /* 0x0000004800708947 */ /* 0x008fea0003800000 */
[----:B------:R-:W0:Y:S01]  /*00c0*/  S2R R15, SR_TID.X ;  /* 0x00000000000f7919 */ /* 0x000e220000002100 */
[----:B------:R-:W-:Y:S01]  /*00d0*/  IMAD.IADD R2, R0, 0x1, -R27 ;  /* 0x0000000100027824 */ /* 0x000fe200078e0a1b */
[----:B------:R-:W1:Y:S01]  /*00e0*/  LDCU.64 UR6, c[0x0][0x388] ;  /* 0x00007100ff0677ac */ /* 0x000e620008000a00 */
[----:B------:R-:W-:Y:S01]  /*00f0*/  BSSY.RECONVERGENT B1, `(.L_x_465) ;  /* 0x0000010000017945 */ /* 0x000fe20003800200 */
[----:B------:R-:W-:Y:S01]  /*0100*/  IMAD.MOV.U32 R30, RZ, RZ, RZ ;  /* 0x000000ffff1e7224 */ /* 0x000fe200078e00ff */
[----:B------:R-:W-:Y:S01]  /*0110*/  CS2R R16, SRZ ;  /* 0x0000000000107805 */ /* 0x000fe2000001ff00 */
[----:B------:R-:W2:Y:S01]  /*0120*/  LDCU.64 UR8, c[0x0][0x388] ;  /* 0x00007100ff0877ac */ /* 0x000ea20008000a00 */
[----:B------:R-:W-:Y:S01]  /*0130*/  IMAD.MOV.U32 R24, RZ, RZ, RZ ;  /* 0x000000ffff187224 */ /* 0x000fe200078e00ff */
[----:B0-----:R-:W-:Y:S01]  /*0140*/  ISETP.GE.AND P0, PT, R15, R2, PT ;  /* 0x000000020f00720c */ /* 0x001fe20003f06270 */
[----:B------:R-:W-:-:S12]  /*0150*/  IMAD.MOV.U32 R25, RZ, RZ, R15 ;  /* 0x000000ffff197224 */ /* 0x000fd800078e000f */
[----:B-12---:R-:W-:Y:S05]  /*0160*/  @P0 BRA `(.L_x_466) ;  /* 0x0000000000200947 */ /* 0x006fea0003800000 */
[----:B------:R-:W0:Y:S01]  /*0170*/  LDC.64 R16, c[0x0][0x380] ;  /* 0x0000e000ff107b82 */ /* 0x000e220000000a00 */
[----:B------:R-:W-:Y:S01]  /*0180*/  IMAD.IADD R5, R27, 0x1, R15 ;  /* 0x000000011b057824 */ /* 0x000fe200078e020f */
[----:B------:R-:W1:Y:S03]  /*0190*/  LDCU.64 UR4, c[0x0][0x388] ;  /* 0x00007100ff0477ac */ /* 0x000e660008000a00 */
[----:B0-----:R-:W-:-:S06]  /*01a0*/  IMAD.WIDE R16, R5, 0x8, R16 ;  /* 0x0000000805107825 */ /* 0x001fcc00078e0210 */
[----:B------:R-:W5:Y:S01]  /*01b0*/  LDG.E.64 R16, desc[UR10][R16.64] ;  /* 0x0000000a10107981 */ /* 0x000f62000c1e1b00 */
[----:B-1----:R-:W-:Y:S01]  /*01c0*/  IADD3 R30, P0, PT, R5, UR4, RZ ;  /* 0x00000004051e7c10 */ /* 0x002fe2000ff1e0ff */
[----:B------:R-:W-:-:S03]  /*01d0*/  VIADD R25, R15, 0x100 ;  /* 0x000001000f197836 */ /* 0x000fc60000000000 */
[----:B------:R-:W-:-:S09]  /*01e0*/  LEA.HI.X.SX32 R24, R5, UR5, 0x1, P0 ;  /* 0x0000000505187c11 */ /* 0x000fd200080f0eff */
.L_x_466:
[----:B------:R-:W-:Y:S05]  /*01f0*/  BSYNC.RECONVERGENT B1 ;  /* 0x0000000000017941 */ /* 0x000fea0003800200 */
.L_x_465:
        /* <DEDUP_REMOVED lines=9> */
[----:B------:R-:W0:Y:S01]  /*0290*/  LDC.64 R4, c[0x0][0x380] ;  /* 0x0000e000ff047b82 */ /* 0x000e220000000a00 */
[----:B------:R-:W-:Y:S01]  /*02a0*/  LEA.HI R0, R14, 0x1, RZ, 0x18 ;  /* 0x000000010e007811 */ /* 0x000fe200078fc0ff */
[----:B------:R-:W-:-:S03]  /*02b0*/  IMAD.IADD R19, R27, 0x1, R25 ;  /* 0x000000011b137824 */ /* 0x000fc600078e0219 */
[----:B------:R-:W-:-:S05]  /*02c0*/  LOP3.LUT R0, R0, 0x3, RZ, 0xc0, !PT ;  /* 0x0000000300007812 */ /* 0x000fca00078ec0ff */
[----:B------:R-:W-:-:S07]  /*02d0*/  IMAD.MOV R0, RZ, RZ, -R0 ;  /* 0x000000ffff007224 */ /* 0x000fce00078e0a00 */
.L_x_473:
[----:B0-----:R-:W-:-:S06]  /*02e0*/  IMAD.WIDE R6, R19, 0x8, R4 ;  /* 0x0000000813067825 */ /* 0x001fcc00078e0204 */
[----:B------:R-:W2:Y:S01]  /*02f0*/  LDG.E.64 R6, desc[UR10][R6.64] ;  /* 0x0000000a06067981 */ /* 0x000ea2000c1e1b00 */
[----:B-----5:R-:W-:Y:S01]  /*0300*/  DADD R8, -RZ, -R16 ;  /* 0x00000000ff087229 */ /* 0x020fe20000000910 */
[----:B------:R-:W-:Y:S01]  /*0310*/  VIADD R0, R0, 0x1 ;  /* 0x0000000100007836 */ /* 0x000fe20000000000 */
[----:B------:R-:W-:Y:S01]  /*0320*/  DSETP.GEU.AND P0, PT, R16, RZ, PT ;  /* 0x000000ff1000722a */ /* 0x000fe20003f0e000 */
[----:B------:R-:W-:Y:S01]  /*0330*/  BSSY.RECONVERGENT B3, `(.L_x_471) ;  /* 0x0000022000037945 */ /* 0x000fe20003800200 */
[----:B------:R-:W-:Y:S02]  /*0340*/  IMAD.MOV.U32 R18, RZ, RZ, R30 ;  /* 0x000000ffff127224 */ /* 0x000fe400078e001e */
[----:B------:R-:W-:Y:S01]  /*0350*/  IMAD.MOV.U32 R20, RZ, RZ, R24 ;  /* 0x000000ffff147224 */ /* 0x000fe200078e0018 */
[----:B------:R-:W-:-:S03]  /*0360*/  ISETP.NE.AND P2, PT, R0, RZ, PT ;  /* 0x000000ff0000720c */ /* 0x000fc60003f45270 */
[----:B------:R-:W-:Y:S02]  /*0370*/  FSEL R8, R8, R16, !P0 ;  /* 0x0000001008087208 */ /* 0x000fe40004000000 */
[----:B------:R-:W-:Y:S01]  /*0380*/  FSEL R9, R9, R17, !P0 ;  /* 0x0000001109097208 */ /* 0x000fe20004000000 */
[----:B--2---:R-:W-:Y:S02]  /*0390*/  DADD R10, -RZ, -R6 ;  /* 0x00000000ff0a7229 */ /* 0x004fe40000000906 */
[----:B------:R-:W-:-:S08]  /*03a0*/  DSETP.GEU.AND P1, PT, R6, RZ, PT ;  /* 0x000000ff0600722a */ /* 0x000fd00003f2e000 */
[----:B------:R-:W-:Y:S01]  /*03b0*/  FSEL R12, R10, R6, !P1 ;  /* 0x000000060a0c7208 */ /* 0x000fe20004800000 */
[----:B------:R-:W-:Y:S01]  /*03c0*/  IMAD.MOV.U32 R10, RZ, RZ, R16 ;  /* 0x000000ffff0a7224 */ /* 0x000fe200078e0010 */
[----:B------:R-:W-:Y:S01]  /*03d0*/  FSEL R13, R11, R7, !P1 ;  /* 0x000000070b0d7208 */ /* 0x000fe20004800000 */
[----:B------:R-:W-:Y:S01]  /*03e0*/  IMAD.MOV.U32 R11, RZ, RZ, R17 ;  /* 0x000000ffff0b7224 */ /* 0x000fe200078e0011 */
[C---:B------:R-:W-:Y:S01]  /*03f0*/  IADD3 R21, P1, PT, R19.reuse, UR6, RZ ;  /* 0x0000000613157c10 */ /* 0x040fe2000ff3e0ff */
[----:B------:R-:W-:Y:S02]  /*0400*/  IMAD.MOV.U32 R16, RZ, RZ, R6 ;  /* 0x000000ffff107224 */ /* 0x000fe400078e0006 */
[----:B------:R-:W-:Y:S01]  /*0410*/  IMAD.MOV.U32 R17, RZ, RZ, R7 ;  /* 0x000000ffff117224 */ /* 0x000fe200078e0007 */
[----:B------:R-:W-:Y:S01]  /*0420*/  DSETP.GEU.AND P0, PT, R8, R12, PT ;  /* 0x0000000c0800722a */ /* 0x000fe20003f0e000 */
[----:B------:R-:W-:Y:S01]  /*0430*/  LEA.HI.X.SX32 R23, R19, UR7, 0x1, P1 ;  /* 0x0000000713177c11 */ /* 0x000fe200088f0eff */
        /* <DEDUP_REMOVED lines=17> */
.L_x_472:
[----:B------:R-:W-:Y:S05]  /*0550*/  BSYNC.RECONVERGENT B3 ;  /* 0x0000000000037941 */ /* 0x000fea0003800200 */
.L_x_471:
[----:B------:R-:W-:Y:S02]  /*0560*/  VIADD R25, R25, 0x100 ;  /* 0x0000010019197836 */ /* 0x000fe40000000000 */
[----:B------:R-:W-:Y:S01]  /*0570*/  VIADD R19, R19, 0x100 ;  /* 0x0000010013137836 */ /* 0x000fe20000000000 */
[----:B------:R-:W-:Y:S06]  /*0580*/  @P2 BRA `(.L_x_473) ;  /* 0xfffffffc00542947 */ /* 0x000fec000383ffff */
.L_x_470:
[----:B------:R-:W-:Y:S05]  /*0590*/  BSYNC.RECONVERGENT B2 ;  /* 0x0000000000027941 */ /* 0x000fea0003800200 */
.L_x_469:
[----:B------:R-:W-:-:S13]  /*05a0*/  ISETP.GE.U32.AND P0, PT, R14, 0x300, PT ;  /* 0x000003000e00780c */ /* 0x000fda0003f06070 */
[----:B------:R-:W-:Y:S05]  /*05b0*/  @!P0 BRA `(.L_x_468) ;  /* 0x00000008004c8947 */ /* 0x000fea0003800000 */
[----:B------:R-:W0:Y:S01]  /*05c0*/  LDC.64 R8, c[0x0][0x380] ;  /* 0x0000e000ff087b82 */ /* 0x000e220000000a00 */
[----:B------:R-:W-:-:S04]  /*05d0*/  IMAD.IADD R27, R27, 0x1, R25 ;  /* 0x000000011b1b7824 */ /* 0x000fc800078e0219 */
[C---:B------:R-:W-:Y:S02]  /*05e0*/  VIADD R26, R27.reuse, 0x100 ;  /* 0x000001001b1a7836 */ /* 0x040fe40000000000 */
[C---:B------:R-:W-:Y:S02]  /*05f0*/  VIADD R28, R27.reuse, 0x200 ;  /* 0x000002001b1c7836 */ /* 0x040fe40000000000 */
[----:B------:R-:W-:Y:S01]  /*0600*/  VIADD R29, R27, 0x300 ;  /* 0x000003001b1d7836 */ /* 0x000fe20000000000 */
[----:B0-----:R-:W-:-:S05]  /*0610*/  IADD3 R8, P0, PT, R8, 0x1000, RZ ;  /* 0x0000100008087810 */ /* 0x001fca0007f1e0ff */
[----:B------:R-:W-:-:S08]  /*0620*/  IMAD.X R9, RZ, RZ, R9, P0 ;  /* 0x000000ffff097224 */ /* 0x000fd000000e0609 */
.L_x_482:
[----:B------:R-:W-:-:S05]  /*0630*/  IMAD.WIDE R32, R27, 0x8, R8 ;  /* 0x000000081b207825 */ /* 0x000fca00078e0208 */
        /* <DEDUP_REMOVED lines=15> */
[----:B------:R-:W-:-:S04]  /*0730*/  IADD3 R31, P1, PT, R27, UR8, RZ ;  /* 0x000000081b1f7c10 */ /* 0x000fc8000ff3e0ff */
[----:B------:R-:W-:Y:S01]  /*0740*/  DSETP.GEU.AND P0, PT, R20, R22, PT ;  /* 0x000000161400722a */ /* 0x000fe20003f0e000 */
[----:B0-----:R-:W-:Y:S01]  /*0750*/  LEA.HI.X.SX32 R33, R27, UR9, 0x1, P1 ;  /* 0x000000091b217c11 */ /* 0x001fe200088f0eff */
        /* <DEDUP_REMOVED lines=17> */
.L_x_475:
[----:B------:R-:W-:Y:S05]  /*0870*/  BSYNC.RECONVERGENT B2 ;  /* 0x0000000000027941 */ /* 0x000fea0003800200 */
.L_x_474:
        /* <DEDUP_REMOVED lines=11> */
[----:B------:R-:W-:-:S04]  /*0930*/  IADD3 R31, P1, PT, R26, UR8, RZ ;  /* 0x000000081a1f7c10 */ /* 0x000fc8000ff3e0ff */
        /* <DEDUP_REMOVED lines=19> */
.L_x_477:
[----:B------:R-:W-:Y:S05]  /*0a70*/  BSYNC.RECONVERGENT B2 ;  /* 0x0000000000027941 */ /* 0x000fea0003800200 */
.L_x_476:
[----:B------:R-:W-:Y:S01]  /*0a80*/  DADD R12, -RZ, -R6 ;  /* 0x00000000ff0c7229 */ /* 0x000fe20000000906 */
[----:B------:R-:W-:Y:S01]  /*0a90*/  BSSY.RECONVERGENT B2, `(.L_x_478) ;  /* 0x000001f000027945 */ /* 0x000fe20003800200 */
[----:B------:R-:W-:Y:S02]  /*0aa0*/  DADD R10, -RZ, -R16 ;  /* 0x00000000ff0a7229 */ /* 0x000fe40000000910 */
[----:B------:R-:W-:Y:S02]  /*0ab0*/  DSETP.GEU.AND P1, PT, R6, RZ, PT ;  /* 0x000000ff0600722a */ /* 0x000fe40003f2e000 */
[----:B------:R-:W-:-:S04]  /*0ac0*/  DSETP.GEU.AND P0, PT, R16, RZ, PT ;  /* 0x000000ff1000722a */ /* 0x000fc80003f0e000 */
[----:B------:R-:W-:Y:S02]  /*0ad0*/  FSEL R20, R12, R6, !P1 ;  /* 0x000000060c147208 */ /* 0x000fe40004800000 */
[----:B------:R-:W-:Y:S01]  /*0ae0*/  FSEL R21, R13, R7, !P1 ;  /* 0x000000070d157208 */ /* 0x000fe20004800000 */
[----:B------:R-:W-:Y:S01]  /*0af0*/  DADD R12, -RZ, -R4 ;  /* 0x00000000ff0c7229 */ /* 0x000fe20000000904 */
        /* <DEDUP_REMOVED lines=24> */
.L_x_479:
[----:B------:R-:W-:Y:S05]  /*0c80*/  BSYNC.RECONVERGENT B2 ;  /* 0x0000000000027941 */ /* 0x000fea0003800200 */
.L_x_478:
        /* <DEDUP_REMOVED lines=30> */
.L_x_481:
[----:B------:R-:W-:Y:S05]  /*0e70*/  BSYNC.RECONVERGENT B2 ;  /* 0x0000000000027941 */ /* 0x000fea0003800200 */
.L_x_480:
[----:B------:R-:W-:Y:S02]  /*0e80*/  VIADD R25, R25, 0x400 ;  /* 0x0000040019197836 */ /* 0x000fe40000000000 */
[----:B------:R-:W-:Y:S02]  /*0e90*/  VIADD R26, R26, 0x400 ;  /* 0x000004001a1a7836 */ /* 0x000fe40000000000 */
[----:B------:R-:W-:Y:S01]  /*0ea0*/  VIADD R28, R28, 0x400 ;  /* 0x000004001c1c7836 */ /* 0x000fe20000000000 */
[----:B------:R-:W-:Y:S01]  /*0eb0*/  ISETP.GE.AND P0, PT, R25, R2, PT ;  /* 0x000000021900720c */ /* 0x000fe20003f06270 */
[----:B------:R-:W-:Y:S02]  /*0ec0*/  VIADD R29, R29, 0x400 ;  /* 0x000004001d1d7836 */ /* 0x000fe40000000000 */
[----:B------:R-:W-:-:S10]  /*0ed0*/  VIADD R27, R27, 0x400 ;  /* 0x000004001b1b7836 */ /* 0x000fd40000000000 */
[----:B------:R-:W-:Y:S05]  /*0ee0*/  @!P0 BRA `(.L_x_482) ;  /* 0xfffffff400d08947 */ /* 0x000fea000383ffff */
.L_x_468:
[----:B------:R-:W-:Y:S05]  /*0ef0*/  BSYNC.RECONVERGENT B1 ;  /* 0x0000000000017941 */ /* 0x000fea0003800200 */
.L_x_467:
        /* <DEDUP_REMOVED lines=42> */
.L_x_485:
[----:B------:R-:W-:Y:S05]  /*11a0*/  BSYNC.RECONVERGENT B1 ;  /* 0x0000000000017941 */ /* 0x000fea0003800200 */
.L_x_484:
        /* <DEDUP_REMOVED lines=39> */
.L_x_487:
[----:B------:R-:W-:Y:S05]  /*1420*/  BSYNC.RECONVERGENT B1 ;  /* 0x0000000000017941 */ /* 0x000fea0003800200 */
.L_x_486:
[----:B------:R-:W-:Y:S01]  /*1430*/  ISETP.GT.AND P0, PT, R2, 0x1b, PT ;  /* 0x0000001b0200780c */ /* 0x000fe20003f04270 */
[----:B-1----:R1:W1:Y:S01]  /*1440*/  SHFL.DOWN PT, R17, R6, 0x4, 0x1f ;  /* 0x08801f0006117f89 */ /* 0x00226200000e0000 */
[----:B------:R-:W-:Y:S01]  /*1450*/  BSSY.RECONVERGENT B1, `(.L_x_488) ;  /* 0x0000025000017945 */ /* 0x000fe20003800200 */
[----:B0-----:R-:W-:Y:S02]  /*1460*/  IMAD.MOV.U32 R0, RZ, RZ, R13 ;  /* 0x000000ffff007224 */ /* 0x001fe400078e000d */
[----:B--2---:R0:W2:Y:S01]  /*1470*/  SHFL.DOWN PT, R19, R7, 0x4, 0x1f ;  /* 0x08801f0007137f89 */ /* 0x0040a200000e0000 */
[----:B------:R-:W-:Y:S02]  /*1480*/  IMAD.MOV.U32 R12, RZ, RZ, R14 ;  /* 0x000000ffff0c7224 */ /* 0x000fe400078e000e */
[----:B------:R-:W-:Y:S01]  /*1490*/  IMAD.MOV.U32 R4, RZ, RZ, R6 ;  /* 0x000000ffff047224 */ /* 0x000fe200078e0006 */
[----:B------:R0:W0:Y:S01]  /*14a0*/  SHFL.DOWN PT, R16, R13, 0x4, 0x1f ;  /* 0x08801f000d107f89 */ /* 0x00002200000e0000 */
[----:B------:R-:W-:-:S03]  /*14b0*/  IMAD.MOV.U32 R5, RZ, RZ, R7 ;  /* 0x000000ffff057224 */ /* 0x000fc600078e0007 */
[----:B---3--:R3:W0:Y:S01]  /*14c0*/  SHFL.DOWN PT, R21, R14, 0x4, 0x1f ;  /* 0x08801f000e157f89 */ /* 0x00862200000e0000 */
[----:B------:R-:W-:Y:S05]  /*14d0*/  @P0 BRA `(.L_x_489) ;  /* 0x0000000000700947 */ /* 0x000fea0003800000 */
[----:B-1----:R-:W-:Y:S01]  /*14e0*/  IMAD.MOV.U32 R4, RZ, RZ, R17 ;  /* 0x000000ffff047224 */ /* 0x002fe200078e0011 */
[----:B------:R-:W-:Y:S01]  /*14f0*/  DADD R8, -RZ, -R6 ;  /* 0x00000000ff087229 */ /* 0x000fe20000000906 */
[----:B--2---:R-:W-:Y:S01]  /*1500*/  IMAD.MOV.U32 R5, RZ, RZ, R19 ;  /* 0x000000ffff057224 */ /* 0x004fe200078e0013 */
[----:B------:R-:W-:Y:S01]  /*1510*/  DSETP.GEU.AND P0, PT, R6, RZ, PT ;  /* 0x000000ff0600722a */ /* 0x000fe20003f0e000 */
[----:B0-----:R-:W-:Y:S02]  /*1520*/  IMAD.MOV.U32 R0, RZ, RZ, R16 ;  /* 0x000000ffff007224 */ /* 0x001fe400078e0010 */
        /* <DEDUP_REMOVED lines=23> */
.L_x_489:
[----:B------:R-:W-:Y:S05]  /*16a0*/  BSYNC.RECONVERGENT B1 ;  /* 0x0000000000017941 */ /* 0x000fea0003800200 */
.L_x_488:
[----:B------:R-:W-:Y:S01]  /*16b0*/  ISETP.GT.AND P0, PT, R2, 0x17, PT ;  /* 0x000000170200780c */ /* 0x000fe20003f04270 */
[----:B0-----:R0:W0:Y:S01]  /*16c0*/  SHFL.DOWN PT, R13, R4, 0x8, 0x1f ;  /* 0x09001f00040d7f89 */ /* 0x00102200000e0000 */
[----:B------:R-:W-:Y:S01]  /*16d0*/  BSSY.RECONVERGENT B1, `(.L_x_490) ;  /* 0x0000025000017945 */ /* 0x000fe20003800200 */
[----:B---3--:R-:W-:Y:S02]  /*16e0*/  IMAD.MOV.U32 R14, RZ, RZ, R0 ;  /* 0x000000ffff0e7224 */ /* 0x008fe400078e0000 */
[----:B-1----:R1:W3:Y:S01]  /*16f0*/  SHFL.DOWN PT, R17, R5, 0x8, 0x1f ;  /* 0x09001f0005117f89 */ /* 0x0022e200000e0000 */
[----:B------:R-:W-:Y:S02]  /*1700*/  IMAD.MOV.U32 R16, RZ, RZ, R12 ;  /* 0x000000ffff107224 */ /* 0x000fe400078e000c */
[----:B------:R-:W-:Y:S01]  /*1710*/  IMAD.MOV.U32 R8, RZ, RZ, R4 ;  /* 0x000000ffff087224 */ /* 0x000fe200078e0004 */
[----:B--2---:R1:W2:Y:S01]  /*1720*/  SHFL.DOWN PT, R19, R0, 0x8, 0x1f ;  /* 0x09001f0000137f89 */ /* 0x0042a200000e0000 */
[----:B------:R-:W-:-:S03]  /*1730*/  IMAD.MOV.U32 R9, RZ, RZ, R5 ;  /* 0x000000ffff097224 */ /* 0x000fc600078e0005 */
[----:B------:R1:W0:Y:S01]  /*1740*/  SHFL.DOWN PT, R21, R12, 0x8, 0x1f ;  /* 0x09001f000c157f89 */ /* 0x00022200000e0000 */
[----:B------:R-:W-:Y:S05]  /*1750*/  @P0 BRA `(.L_x_491) ;  /* 0x0000000000700947 */ /* 0x000fea0003800000 */
[----:B0-----:R-:W-:Y:S01]  /*1760*/  IMAD.MOV.U32 R8, RZ, RZ, R13 ;  /* 0x000000ffff087224 */ /* 0x001fe200078e000d */
[----:B------:R-:W-:Y:S01]  /*1770*/  DADD R6, -RZ, -R4 ;  /* 0x00000000ff067229 */ /* 0x000fe20000000904 */
[----:B---3--:R-:W-:Y:S01]  /*1780*/  IMAD.MOV.U32 R9, RZ, RZ, R17 ;  /* 0x000000ffff097224 */ /* 0x008fe200078e0011 */
[----:B------:R-:W-:Y:S01]  /*1790*/  DSETP.GEU.AND P0, PT, R4, RZ, PT ;  /* 0x000000ff0400722a */ /* 0x000fe20003f0e000 */
[----:B--2---:R-:W-:Y:S02]  /*17a0*/  IMAD.MOV.U32 R14, RZ, RZ, R19 ;  /* 0x000000ffff0e7224 */ /* 0x004fe400078e0013 */
        /* <DEDUP_REMOVED lines=23> */
.L_x_491:
[----:B------:R-:W-:Y:S05]  /*1920*/  BSYNC.RECONVERGENT B1 ;  /* 0x0000000000017941 */ /* 0x000fea0003800200 */
.L_x_490:
[----:B------:R-:W-:Y:S01]  /*1930*/  ISETP.GT.AND P0, PT, R2, 0xf, PT ;  /* 0x0000000f0200780c */ /* 0x000fe20003f04270 */
[----:B---3--:R3:W3:Y:S01]  /*1940*/  SHFL.DOWN PT, R17, R8, 0x10, 0x1f ;  /* 0x0a001f0008117f89 */ /* 0x0086e200000e0000 */
[----:B------:R-:W-:Y:S01]  /*1950*/  BSSY.RECONVERGENT B1, `(.L_x_492) ;  /* 0x0000025000017945 */ /* 0x000fe20003800200 */
[----:B-1----:R-:W-:Y:S02]  /*1960*/  IMAD.MOV.U32 R0, RZ, RZ, R14 ;  /* 0x000000ffff007224 */ /* 0x002fe400078e000e */
[----:B--2---:R1:W2:Y:S01]  /*1970*/  SHFL.DOWN PT, R19, R9, 0x10, 0x1f ;  /* 0x0a001f0009137f89 */ /* 0x0042a200000e0000 */
[----:B------:R-:W-:Y:S02]  /*1980*/  IMAD.MOV.U32 R5, RZ, RZ, R16 ;  /* 0x000000ffff057224 */ /* 0x000fe400078e0010 */
[----:B------:R-:W-:Y:S01]  /*1990*/  IMAD.MOV.U32 R6, RZ, RZ, R8 ;  /* 0x000000ffff067224 */ /* 0x000fe200078e0008 */
[----:B0-----:R1:W0:Y:S01]  /*19a0*/  SHFL.DOWN PT, R21, R14, 0x10, 0x1f ;  /* 0x0a001f000e157f89 */ /* 0x00122200000e0000 */
[----:B------:R-:W-:-:S03]  /*19b0*/  IMAD.MOV.U32 R7, RZ, RZ, R9 ;  /* 0x000000ffff077224 */ /* 0x000fc600078e0009 */
[----:B----4-:R1:W4:Y:S01]  /*19c0*/  SHFL.DOWN PT, R23, R16, 0x10, 0x1f ;  /* 0x0a001f0010177f89 */ /* 0x01032200000e0000 */
[----:B------:R-:W-:Y:S05]  /*19d0*/  @P0 BRA `(.L_x_493) ;  /* 0x0000000000700947 */ /* 0x000fea0003800000 */
[----:B---3--:R-:W-:Y:S01]  /*19e0*/  IMAD.MOV.U32 R6, RZ, RZ, R17 ;  /* 0x000000ffff067224 */ /* 0x008fe200078e0011 */
[----:B------:R-:W-:Y:S01]  /*19f0*/  DADD R4, -RZ, -R8 ;  /* 0x00000000ff047229 */ /* 0x000fe20000000908 */
[----:B--2---:R-:W-:Y:S01]  /*1a00*/  IMAD.MOV.U32 R7, RZ, RZ, R19 ;  /* 0x000000ffff077224 */ /* 0x004fe200078e0013 */
[----:B------:R-:W-:Y:S01]  /*1a10*/  DSETP.GEU.AND P0, PT, R8, RZ, PT ;  /* 0x000000ff0800722a */ /* 0x000fe20003f0e000 */
[----:B0-----:R-:W-:-:S04]  /*1a20*/  IMAD.MOV.U32 R0, RZ, RZ, R21 ;  /* 0x000000ffff007224 */ /* 0x001fc800078e0015 */
[----:B------:R-:W-:Y:S02]  /*1a30*/  DADD R10, -RZ, -R6 ;  /* 0x00000000ff0a7229 */ /* 0x000fe40000000906 */
[----:B------:R-:W-:Y:S01]  /*1a40*/  DSETP.GEU.AND P1, PT, R6, RZ, PT ;  /* 0x000000ff0600722a */ /* 0x000fe20003f2e000 */
[----:B------:R-:W-:Y:S02]  /*1a50*/  FSEL R12, R4, R8, !P0 ;  /* 0x00000008040c7208 */ /* 0x000fe40004000000 */
        /* <DEDUP_REMOVED lines=20> */
.L_x_493:
[----:B------:R-:W-:Y:S05]  /*1ba0*/  BSYNC.RECONVERGENT B1 ;  /* 0x0000000000017941 */ /* 0x000fea0003800200 */
.L_x_492:
[----:B------:R-:W-:Y:S01]  /*1bb0*/  ISETP.NE.AND P0, PT, R2, RZ, PT ;  /* 0x000000ff0200720c */ /* 0x000fe20003f05270 */
[----:B------:R-:W-:-:S12]  /*1bc0*/  BSSY.RECONVERGENT B1, `(.L_x_494) ;  /* 0x000000b000017945 */ /* 0x000fd80003800200 */
[----:B------:R-:W-:Y:S05]  /*1bd0*/  @P0 BRA `(.L_x_495) ;  /* 0x0000000000240947 */ /* 0x000fea0003800000 */
[----:B-1----:R-:W1:Y:S01]  /*1be0*/  S2R R9, SR_CgaCtaId ;  /* 0x0000000000097919 */ /* 0x002e620000008800 */
[----:B------:R-:W-:Y:S02]  /*1bf0*/  MOV R4, 0x400 ;  /* 0x0000040000047802 */ /* 0x000fe40000000f00 */
[----:B------:R-:W-:-:S04]  /*1c00*/  SHF.R.U32.HI R2, RZ, 0x1, R15 ;  /* 0x00000001ff027819 */ /* 0x000fc8000001160f */
[----:B------:R-:W-:Y:S02]  /*1c10*/  LOP3.LUT R2, R2, 0x1f0, RZ, 0xc0, !PT ;  /* 0x000001f002027812 */ /* 0x000fe400078ec0ff */
[----:B-1----:R-:W-:Y:S01]  /*1c20*/  LEA R9, R9, R4, 0x18 ;  /* 0x0000000409097211 */ /* 0x002fe200078ec0ff */
[----:B------:R-:W-:-:S04]  /*1c30*/  IMAD.MOV.U32 R4, RZ, RZ, R0 ;  /* 0x000000ffff047224 */ /* 0x000fc800078e0000 */
[----:B------:R-:W-:-:S05]  /*1c40*/  IMAD.IADD R9, R2, 0x1, R9 ;  /* 0x0000000102097824 */ /* 0x000fca00078e0209 */
[----:B------:R1:W-:Y:S04]  /*1c50*/  STS.64 [R9+0x10], R4 ;  /* 0x0000100409007388 */ /* 0x0003e80000000a00 */
[----:B------:R1:W-:Y:S02]  /*1c60*/  STS.64 [R9+0x8], R6 ;  /* 0x0000080609007388 */ /* 0x0003e40000000a00 */
.L_x_495:
[----:B------:R-:W-:Y:S05]  /*1c70*/  BSYNC.RECONVERGENT B1 ;  /* 0x0000000000017941 */ /* 0x000fea0003800200 */
.L_x_494:
[----:B------:R-:W-:Y:S01]  /*1c80*/  BAR.SYNC.DEFER_BLOCKING 0x0 ;  /* 0x0000000000007b1d */ /* 0x000fe20000010000 */
[----:B------:R-:W-:-:S13]  /*1c90*/  ISETP.NE.AND P1, PT, R15, RZ, PT ;  /* 0x000000ff0f00720c */ /* 0x000fda0003f25270 */
[----:B------:R-:W-:Y:S05]  /*1ca0*/  @P1 BRA `(.L_x_496) ;  /* 0x0000006400681947 */ /* 0x000fea0003800000 */
[----:B-1----:R-:W1:Y:S01]  /*1cb0*/  S2R R9, SR_CgaCtaId ;  /* 0x0000000000097919 */ /* 0x002e620000008800 */
[----:B------:R-:W-:Y:S01]  /*1cc0*/  MOV R2, 0x400 ;  /* 0x0000040000027802 */ /* 0x000fe20000000f00 */
[----:B0-----:R-:W-:Y:S01]  /*1cd0*/  DADD R20, -RZ, -R6 ;  /* 0x00000000ff147229 */ /* 0x001fe20000000906 */
[----:B------:R-:W-:Y:S01]  /*1ce0*/  BSSY.RECONVERGENT B1, `(.L_x_497) ;  /* 0x0000022000017945 */ /* 0x000fe20003800200 */
[----:B------:R-:W-:-:S08]  /*1cf0*/  DSETP.GEU.AND P0, PT, R6, RZ, PT ;  /* 0x000000ff0600722a */ /* 0x000fd00003f0e000 */
[----:B------:R-:W-:Y:S02]  /*1d00*/  FSEL R30, R20, R6, !P0 ;  /* 0x00000006141e7208 */ /* 0x000fe40004000000 */
[----:B------:R-:W-:Y:S02]  /*1d10*/  FSEL R31, R21, R7, !P0 ;  /* 0x00000007151f7208 */ /* 0x000fe40004000000 */
[----:B-1----:R-:W-:-:S05]  /*1d20*/  LEA R2, R9, R2, 0x18 ;  /* 0x0000000209027211 */ /* 0x002fca00078ec0ff */
[----:B------:R-:W4:Y:S04]  /*1d30*/  LDS.64 R26, [R2+0x18] ;  /* 0x00001800021a7984 */ /* 0x000f280000000a00 */
[----:B--23--:R-:W0:Y:S04]  /*1d40*/  LDS.128 R16, [R2+0x20] ;  /* 0x0000200002107984 */ /* 0x00ce280000000c00 */
[----:B------:R1:W2:Y:S04]  /*1d50*/  LDS.64 R24, [R2+0x80] ;  /* 0x0000800002187984 */ /* 0x0002a80000000a00 */
[----:B------:R1:W3:Y:S04]  /*1d60*/  LDS.128 R8, [R2+0x30] ;  /* 0x0000300002087984 */ /* 0x0002e80000000c00 */
[----:B------:R1:W1:Y:S01]  /*1d70*/  LDS.128 R12, [R2+0x40] ;  /* 0x00004000020c7984 */ /* 0x0002620000000c00 */
        /* <DEDUP_REMOVED lines=24> */
.L_x_498:
[----:B------:R-:W-:Y:S05]  /*1f00*/  BSYNC.RECONVERGENT B1 ;  /* 0x0000000000017941 */ /* 0x000fea0003800200 */
.L_x_497:
        /* <DEDUP_REMOVED lines=29> */
.L_x_500:
[----:B------:R-:W-:Y:S05]  /*20e0*/  BSYNC.RECONVERGENT B1 ;  /* 0x0000000000017941 */ /* 0x000fea0003800200 */
.L_x_499:
        /* <DEDUP_REMOVED lines=32> */
.L_x_502:
[----:B------:R-:W-:Y:S05]  /*22f0*/  BSYNC.RECONVERGENT B1 ;  /* 0x0000000000017941 */ /* 0x000fea0003800200 */
.L_x_501:
        /* <DEDUP_REMOVED lines=30> */
.L_x_504:
[----:B------:R-:W-:Y:S05]  /*24e0*/  BSYNC.RECONVERGENT B1 ;  /* 0x0000000000017941 */ /* 0x000fea0003800200 */
.L_x_503:
        /* <DEDUP_REMOVED lines=29> */
.L_x_506:
[----:B------:R-:W-:Y:S05]  /*26c0*/  BSYNC.RECONVERGENT B1 ;  /* 0x0000000000017941 */ /* 0x000fea0003800200 */
.L_x_505:
        /* <DEDUP_REMOVED lines=29> */
.L_x_508:
[----:B------:R-:W-:Y:S05]  /*28a0*/  BSYNC.RECONVERGENT B1 ;  /* 0x0000000000017941 */ /* 0x000fea0003800200 */
.L_x_507:
[----:B------:R-:W-:Y:S01]  /*28b0*/  DADD R4, -RZ, -R8 ;  /* 0x00000000ff047229 */ /* 0x000fe20000000908 */
[----:B------:R-:W-:Y:S01]  /*28c0*/  IMAD.MOV.U32 R6, RZ, RZ, R18 ;  /* 0x000000ffff067224 */ /* 0x000fe200078e0012 */
[----:B------:R-:W-:Y:S01]  /*28d0*/  DSETP.GEU.AND P2, PT, R18, RZ, PT ;  /* 0x000000ff1200722a */ /* 0x000fe20003f4e000 */
[----:B------:R-:W-:Y:S01]  /*28e0*/  IMAD.MOV.U32 R7, RZ, RZ, R19 ;  /* 0x000000ffff077224 */ /* 0x000fe200078e0013 */
[----:B------:R-:W-:Y:S01]  /*28f0*/  DSETP.GEU.AND P0, PT, R8, RZ, PT ;  /* 0x000000ff0800722a */ /* 0x000fe20003f0e000 */
[----:B------:R-:W-:-:S03]  /*2900*/  IMAD.MOV.U32 R0, RZ, RZ, R24 ;  /* 0x000000ffff007224 */ /* 0x000fc600078e0018 */
[----:B------:R-:W-:Y:S02]  /*2910*/  FSEL R10, R10, R18, !P2 ;  /* 0x000000120a0a7208 */ /* 0x000fe40005000000 */
[----:B------:R-:W-:Y:S02]  /*2920*/  FSEL R11, R11, R19, !P2 ;  /* 0x000000130b0b7208 */ /* 0x000fe40005000000 */
        /* <DEDUP_REMOVED lines=20> */
.L_x_483:
        /* <DEDUP_REMOVED lines=22> */
[----:B----4-:R-:W-:Y:S02]  /*2bd0*/  IMAD.MOV.U32 R8, RZ, RZ, R21 ;  /* 0x000000ffff087224 */ /* 0x010fe400078e0015 */
        /* <DEDUP_REMOVED lines=23> */
.L_x_510:
[----:B------:R-:W-:Y:S05]  /*2d50*/  BSYNC.RECONVERGENT B1 ;  /* 0x0000000000017941 */ /* 0x000fea0003800200 */
.L_x_509:
[----:B------:R-:W-:Y:S01]  /*2d60*/  VIADD R6, R4, 0x2 ;  /* 0x0000000204067836 */ /* 0x000fe20000000000 */
[----:B------:R1:W2:Y:S01]  /*2d70*/  SHFL.DOWN PT, R5, R10, 0x2, R9 ;  /* 0x084000000a057989 */ /* 0x0002a200000e0009 */
[----:B------:R-:W-:Y:S01]  /*2d80*/  BSSY.RECONVERGENT B1, `(.L_x_511) ;  /* 0x0000026000017945 */ /* 0x000fe20003800200 */
[----:B------:R-:W-:Y:S02]  /*2d90*/  IMAD.MOV.U32 R14, RZ, RZ, R8 ;  /* 0x000000ffff0e7224 */ /* 0x000fe400078e0008 */
[----:B------:R-:W-:Y:S01]  /*2da0*/  ISETP.GT.AND P0, PT, R6, R9, PT ;  /* 0x000000090600720c */ /* 0x000fe20003f04270 */
[----:B----4-:R1:W4:Y:S01]  /*2db0*/  SHFL.DOWN PT, R21, R11, 0x2, R9 ;  /* 0x084000000b157989 */ /* 0x01032200000e0009 */
[----:B------:R-:W-:Y:S02]  /*2dc0*/  IMAD.MOV.U32 R12, RZ, RZ, R0 ;  /* 0x000000ffff0c7224 */ /* 0x000fe400078e0000 */
[----:B------:R-:W-:Y:S01]  /*2dd0*/  IMAD.MOV.U32 R6, RZ, RZ, R10 ;  /* 0x000000ffff067224 */ /* 0x000fe200078e000a */
[----:B0-----:R1:W0:Y:S01]  /*2de0*/  SHFL.DOWN PT, R23, R8, 0x2, R9 ;  /* 0x0840000008177989 */ /* 0x00122200000e0009 */
[----:B------:R-:W-:-:S03]  /*2df0*/  IMAD.MOV.U32 R7, RZ, RZ, R11 ;  /* 0x000000ffff077224 */ /* 0x000fc600078e000b */
[----:B------:R1:W0:Y:S04]  /*2e00*/  SHFL.DOWN PT, R25, R0, 0x2, R9 ;  /* 0x0840000000197989 */ /* 0x00022800000e0009 */
[----:B------:R-:W-:Y:S05]  /*2e10*/  @P0 BRA `(.L_x_512) ;  /* 0x0000000000700947 */ /* 0x000fea0003800000 */
[----:B--2---:R-:W-:Y:S01]  /*2e20*/  IMAD.MOV.U32 R6, RZ, RZ, R5 ;  /* 0x000000ffff067224 */ /* 0x004fe200078e0005 */
[----:B------:R-:W-:Y:S01]  /*2e30*/  DADD R12, -RZ, -R10 ;  /* 0x00000000ff0c7229 */ /* 0x000fe2000000090a */
[----:B----4-:R-:W-:Y:S01]  /*2e40*/  IMAD.MOV.U32 R7, RZ, RZ, R21 ;  /* 0x000000ffff077224 */ /* 0x010fe200078e0015 */
[----:B------:R-:W-:Y:S01]  /*2e50*/  DSETP.GEU.AND P0, PT, R10, RZ, PT ;  /* 0x000000ff0a00722a */ /* 0x000fe20003f0e000 */
[----:B0-----:R-:W-:-:S04]  /*2e60*/  IMAD.MOV.U32 R14, RZ, RZ, R23 ;  /* 0x000000ffff0e7224 */ /* 0x001fc800078e0017 */
[----:B------:R-:W-:Y:S02]  /*2e70*/  DADD R16, -RZ, -R6 ;  /* 0x00000000ff107229 */ /* 0x000fe40000000906 */
        /* <DEDUP_REMOVED lines=22> */
.L_x_512:
[----:B------:R-:W-:Y:S05]  /*2fe0*/  BSYNC.RECONVERGENT B1 ;  /* 0x0000000000017941 */ /* 0x000fea0003800200 */
.L_x_511:
[----:B-1----:R-:W-:Y:S01]  /*2ff0*/  VIADD R0, R4, 0x4 ;  /* 0x0000000404007836 */ /* 0x002fe20000000000 */
[----:B--2---:R1:W2:Y:S01]  /*3000*/  SHFL.DOWN PT, R5, R6, 0x4, R9 ;  /* 0x0880000006057989 */ /* 0x0042a200000e0009 */
[----:B------:R-:W-:Y:S01]  /*3010*/  BSSY.RECONVERGENT B1, `(.L_x_513) ;  /* 0x0000026000017945 */ /* 0x000fe20003800200 */
[----:B------:R-:W-:Y:S02]  /*3020*/  IMAD.MOV.U32 R8, RZ, RZ, R14 ;  /* 0x000000ffff087224 */ /* 0x000fe400078e000e */
[----:B------:R-:W-:Y:S01]  /*3030*/  ISETP.GT.AND P0, PT, R0, R9, PT ;  /* 0x000000090000720c */ /* 0x000fe20003f04270 */
[----:B------:R1:W1:Y:S01]  /*3040*/  SHFL.DOWN PT, R13, R7, 0x4, R9 ;  /* 0x08800000070d7989 */ /* 0x00026200000e0009 */
[----:B------:R-:W-:Y:S02]  /*3050*/  IMAD.MOV.U32 R0, RZ, RZ, R12 ;  /* 0x000000ffff007224 */ /* 0x000fe400078e000c */
[----:B------:R-:W-:Y:S01]  /*3060*/  IMAD.MOV.U32 R10, RZ, RZ, R6 ;  /* 0x000000ffff0a7224 */ /* 0x000fe200078e0006 */
[----:B----4-:R4:W1:Y:S01]  /*3070*/  SHFL.DOWN PT, R21, R14, 0x4, R9 ;  /* 0x088000000e157989 */ /* 0x01086200000e0009 */
[----:B------:R-:W-:-:S03]  /*3080*/  IMAD.MOV.U32 R11, RZ, RZ, R7 ;  /* 0x000000ffff0b7224 */ /* 0x000fc600078e0007 */
[----:B0-----:R4:W0:Y:S04]  /*3090*/  SHFL.DOWN PT, R23, R12, 0x4, R9 ;  /* 0x088000000c177989 */ /* 0x00182800000e0009 */
[----:B------:R-:W-:Y:S05]  /*30a0*/  @P0 BRA `(.L_x_514) ;  /* 0x0000000000700947 */ /* 0x000fea0003800000 */
[----:B--2---:R-:W-:Y:S01]  /*30b0*/  IMAD.MOV.U32 R10, RZ, RZ, R5 ;  /* 0x000000ffff0a7224 */ /* 0x004fe200078e0005 */
[----:B------:R-:W-:Y:S01]  /*30c0*/  DADD R16, -RZ, -R6 ;  /* 0x00000000ff107229 */ /* 0x000fe20000000906 */
[----:B-1----:R-:W-:Y:S01]  /*30d0*/  IMAD.MOV.U32 R11, RZ, RZ, R13 ;  /* 0x000000ffff0b7224 */ /* 0x002fe200078e000d */
[----:B------:R-:W-:Y:S01]  /*30e0*/  DSETP.GEU.AND P0, PT, R6, RZ, PT ;  /* 0x000000ff0600722a */ /* 0x000fe20003f0e000 */
[----:B------:R-:W-:Y:S02]  /*30f0*/  IMAD.MOV.U32 R8, RZ, RZ, R21 ;  /* 0x000000ffff087224 */ /* 0x000fe400078e0015 */
[----:B0-----:R-:W-:Y:S02]  /*3100*/  IMAD.MOV.U32 R0, RZ, RZ, R23 ;  /* 0x000000ffff007224 */ /* 0x001fe400078e0017 */
[----:B---3--:R-:W-:Y:S02]  /*3110*/  DADD R18, -RZ, -R10 ;  /* 0x00000000ff127229 */ /* 0x008fe4000000090a */
        /* <DEDUP_REMOVED lines=21> */
.L_x_514:
[----:B------:R-:W-:Y:S05]  /*3270*/  BSYNC.RECONVERGENT B1 ;  /* 0x0000000000017941 */ /* 0x000fea0003800200 */
.L_x_513:
[----:B-1----:R-:W-:Y:S01]  /*3280*/  VIADD R6, R4, 0x8 ;  /* 0x0000000804067836 */ /* 0x002fe20000000000 */
[----:B--2---:R1:W2:Y:S01]  /*3290*/  SHFL.DOWN PT, R5, R10, 0x8, R9 ;  /* 0x090000000a057989 */ /* 0x0042a200000e0009 */
[----:B------:R-:W-:Y:S01]  /*32a0*/  BSSY.RECONVERGENT B1, `(.L_x_515) ;  /* 0x0000026000017945 */ /* 0x000fe20003800200 */
[----:B------:R-:W-:Y:S02]  /*32b0*/  IMAD.MOV.U32 R16, RZ, RZ, R8 ;  /* 0x000000ffff107224 */ /* 0x000fe400078e0008 */
[----:B------:R-:W-:Y:S01]  /*32c0*/  ISETP.GT.AND P0, PT, R6, R9, PT ;  /* 0x000000090600720c */ /* 0x000fe20003f04270 */
[----:B------:R1:W1:Y:S01]  /*32d0*/  SHFL.DOWN PT, R21, R11, 0x8, R9 ;  /* 0x090000000b157989 */ /* 0x00026200000e0009 */
[----:B----4-:R-:W-:Y:S02]  /*32e0*/  IMAD.MOV.U32 R14, RZ, RZ, R0 ;  /* 0x000000ffff0e7224 */ /* 0x010fe400078e0000 */
[----:B------:R-:W-:Y:S01]  /*32f0*/  IMAD.MOV.U32 R12, RZ, RZ, R10 ;  /* 0x000000ffff0c7224 */ /* 0x000fe200078e000a */
[----:B0-----:R0:W4:Y:S01]  /*3300*/  SHFL.DOWN PT, R23, R8, 0x8, R9 ;  /* 0x0900000008177989 */ /* 0x00112200000e0009 */
[----:B------:R-:W-:-:S03]  /*3310*/  IMAD.MOV.U32 R13, RZ, RZ, R11 ;  /* 0x000000ffff0d7224 */ /* 0x000fc600078e000b */
[----:B------:R0:W0:Y:S04]  /*3320*/  SHFL.DOWN PT, R25, R0, 0x8, R9 ;  /* 0x0900000000197989 */ /* 0x00002800000e0009 */
[----:B------:R-:W-:Y:S05]  /*3330*/  @P0 BRA `(.L_x_516) ;  /* 0x0000000000700947 */ /* 0x000fea0003800000 */
[----:B--2---:R-:W-:Y:S01]  /*3340*/  IMAD.MOV.U32 R12, RZ, RZ, R5 ;  /* 0x000000ffff0c7224 */ /* 0x004fe200078e0005 */
[----:B------:R-:W-:Y:S01]  /*3350*/  DADD R6, -RZ, -R10 ;  /* 0x00000000ff067229 */ /* 0x000fe2000000090a */
[----:B-1----:R-:W-:Y:S01]  /*3360*/  IMAD.MOV.U32 R13, RZ, RZ, R21 ;  /* 0x000000ffff0d7224 */ /* 0x002fe200078e0015 */
        /* <DEDUP_REMOVED lines=25> */
.L_x_516:
[----:B------:R-:W-:Y:S05]  /*3500*/  BSYNC.RECONVERGENT B1 ;  /* 0x0000000000017941 */ /* 0x000fea0003800200 */
.L_x_515:
[----:B0-----:R-:W-:Y:S01]  /*3510*/  VIADD R0, R4, 0x10 ;  /* 0x0000001004007836 */ /* 0x001fe20000000000 */
[----:B------:R0:W0:Y:S01]  /*3520*/  SHFL.DOWN PT, R17, R12, 0x10, R9 ;  /* 0x0a0000000c117989 */ /* 0x00002200000e0009 */
[----:B------:R-:W-:Y:S01]  /*3530*/  BSSY.RECONVERGENT B1, `(.L_x_517) ;  /* 0x0000026000017945 */ /* 0x000fe20003800200 */
[----:B--2---:R-:W-:Y:S02]  /*3540*/  IMAD.MOV.U32 R5, RZ, RZ, R14 ;  /* 0x000000ffff057224 */ /* 0x004fe400078e000e */
[----:B------:R-:W-:Y:S01]  /*3550*/  ISETP.GT.AND P0, PT, R0, R9, PT ;  /* 0x000000090000720c */ /* 0x000fe20003f04270 */
[----:B---3--:R2:W3:Y:S01]  /*3560*/  SHFL.DOWN PT, R19, R13, 0x10, R9 ;  /* 0x0a0000000d137989 */ /* 0x0084e200000e0009 */
[----:B------:R-:W-:Y:S02]  /*3570*/  IMAD.MOV.U32 R0, RZ, RZ, R16 ;  /* 0x000000ffff007224 */ /* 0x000fe400078e0010 */
[----:B------:R-:W-:Y:S01]  /*3580*/  IMAD.MOV.U32 R6, RZ, RZ, R12 ;  /* 0x000000ffff067224 */ /* 0x000fe200078e000c */
[----:B-1----:R2:W1:Y:S01]  /*3590*/  SHFL.DOWN PT, R21, R16, 0x10, R9 ;  /* 0x0a00000010157989 */ /* 0x00246200000e0009 */
[----:B------:R-:W-:-:S03]  /*35a0*/  IMAD.MOV.U32 R7, RZ, RZ, R13 ;  /* 0x000000ffff077224 */ /* 0x000fc600078e000d */
[----:B----4-:R2:W4:Y:S04]  /*35b0*/  SHFL.DOWN PT, R23, R14, 0x10, R9 ;  /* 0x0a0000000e177989 */ /* 0x01052800000e0009 */
[----:B------:R-:W-:Y:S05]  /*35c0*/  @P0 BRA `(.L_x_518) ;  /* 0x0000000000700947 */ /* 0x000fea0003800000 */
[----:B0-----:R-:W-:Y:S01]  /*35d0*/  IMAD.MOV.U32 R6, RZ, RZ, R17 ;  /* 0x000000ffff067224 */ /* 0x001fe200078e0011 */
[----:B--2---:R-:W-:Y:S01]  /*35e0*/  DADD R8, -RZ, -R12 ;  /* 0x00000000ff087229 */ /* 0x004fe2000000090c */
[----:B---3--:R-:W-:Y:S01]  /*35f0*/  IMAD.MOV.U32 R7, RZ, RZ, R19 ;  /* 0x000000ffff077224 */ /* 0x008fe200078e0013 */
[----:B------:R-:W-:Y:S01]  /*3600*/  DSETP.GEU.AND P0, PT, R12, RZ, PT ;  /* 0x000000ff0c00722a */ /* 0x000fe20003f0e000 */
[----:B-1----:R-:W-:Y:S02]  /*3610*/  IMAD.MOV.U32 R0, RZ, RZ, R21 ;  /* 0x000000ffff007224 */ /* 0x002fe400078e0015 */
        /* <DEDUP_REMOVED lines=23> */
.L_x_518:
[----:B------:R-:W-:Y:S05]  /*3790*/  BSYNC.RECONVERGENT B1 ;  /* 0x0000000000017941 */ /* 0x000fea0003800200 */
.L_x_517:
[----:B------:R-:W-:Y:S01]  /*37a0*/  ISETP.NE.AND P0, PT, R4, RZ, PT ;  /* 0x000000ff0400720c */ /* 0x000fe20003f05270 */
[----:B------:R-:W-:-:S12]  /*37b0*/  BSSY.RECONVERGENT B1, `(.L_x_519) ;  /* 0x000000b000017945 */ /* 0x000fd80003800200 */
[----:B------:R-:W-:Y:S05]  /*37c0*/  @P0 BRA `(.L_x_520) ;  /* 0x0000000000240947 */ /* 0x000fea0003800000 */
[----:B0-2---:R-:W0:Y:S01]  /*37d0*/  S2R R9, SR_CgaCtaId ;  /* 0x0000000000097919 */ /* 0x005e220000008800 */
[----:B------:R-:W-:Y:S02]  /*37e0*/  MOV R8, 0x400 ;  /* 0x0000040000087802 */ /* 0x000fe40000000f00 */
[----:B------:R-:W-:-:S04]  /*37f0*/  SHF.R.U32.HI R4, RZ, 0x1, R15 ;  /* 0x00000001ff047819 */ /* 0x000fc8000001160f */
[----:B------:R-:W-:Y:S02]  /*3800*/  LOP3.LUT R4, R4, 0x1f0, RZ, 0xc0, !PT ;  /* 0x000001f004047812 */ /* 0x000fe400078ec0ff */
[----:B0-----:R-:W-:-:S05]  /*3810*/  LEA R9, R9, R8, 0x18 ;  /* 0x0000000809097211 */ /* 0x001fca00078ec0ff */
[----:B------:R-:W-:Y:S02]  /*3820*/  IMAD.IADD R9, R4, 0x1, R9 ;  /* 0x0000000104097824 */ /* 0x000fe400078e0209 */
[----:B------:R-:W-:-:S03]  /*3830*/  IMAD.MOV.U32 R4, RZ, RZ, R0 ;  /* 0x000000ffff047224 */ /* 0x000fc600078e0000 */
[----:B------:R0:W-:Y:S04]  /*3840*/  STS.64 [R9+0x8], R6 ;  /* 0x0000080609007388 */ /* 0x0001e80000000a00 */
[----:B------:R0:W-:Y:S02]  /*3850*/  STS.64 [R9+0x10], R4 ;  /* 0x0000100409007388 */ /* 0x0001e40000000a00 */
.L_x_520:
[----:B------:R-:W-:Y:S05]  /*3860*/  BSYNC.RECONVERGENT B1 ;  /* 0x0000000000017941 */ /* 0x000fea0003800200 */
.L_x_519:
[----:B------:R-:W-:Y:S01]  /*3870*/  BAR.SYNC.DEFER_BLOCKING 0x0 ;  /* 0x0000000000007b1d */ /* 0x000fe20000010000 */
[----:B------:R-:W-:-:S13]  /*3880*/  ISETP.NE.AND P1, PT, R15, RZ, PT ;  /* 0x000000ff0f00720c */ /* 0x000fda0003f25270 */
[----:B------:R-:W-:Y:S05]  /*3890*/  @P1 BRA `(.L_x_496) ;  /* 0x00000048006c1947 */ /* 0x000fea0003800000 */
[----:B------:R-:W-:Y:S01]  /*38a0*/  ISETP.GE.AND P0, PT, R2, 0x21, PT ;  /* 0x000000210200780c */ /* 0x000fe20003f06270 */
[----:B---3--:R-:W-:Y:S02]  /*38b0*/  IMAD.MOV.U32 R19, RZ, RZ, R0 ;  /* 0x000000ffff137224 */ /* 0x008fe400078e0000 */
[----:B--2---:R-:W-:Y:S02]  /*38c0*/  IMAD.MOV.U32 R16, RZ, RZ, R5 ;  /* 0x000000ffff107224 */ /* 0x004fe400078e0005 */
[----:B------:R-:W-:Y:S02]  /*38d0*/  IMAD.MOV.U32 R8, RZ, RZ, R6 ;  /* 0x000000ffff087224 */ /* 0x000fe400078e0006 */
[----:B0-----:R-:W-:-:S06]  /*38e0*/  IMAD.MOV.U32 R9, RZ, RZ, R7 ;  /* 0x000000ffff097224 */ /* 0x001fcc00078e0007 */
[----:B------:R-:W-:Y:S05]  /*38f0*/  @!P0 BRA `(.L_x_521) ;  /* 0x00000000008c8947 */ /* 0x000fea0003800000 */
        /* <DEDUP_REMOVED lines=8> */
[----:B------:R-:W0:Y:S04]  /*3980*/  LDS.64 R10, [UR4+0x18] ;  /* 0x00001804ff0a7984 */ /* 0x000e280008000a00 */
[----:B-1----:R-:W1:Y:S01]  /*3990*/  LDS.64 R20, [UR4+0x20] ;  /* 0x00002004ff147984 */ /* 0x002e620008000a00 */
        /* <DEDUP_REMOVED lines=24> */
.L_x_522:
[----:B------:R-:W-:Y:S05]  /*3b20*/  BSYNC.RECONVERGENT B1 ;  /* 0x0000000000017941 */ /* 0x000fea0003800200 */
.L_x_521:
[----:B------:R-:W-:Y:S01]  /*3b30*/  ISETP.GE.AND P0, PT, R2, 0x41, PT ;  /* 0x000000410200780c */ /* 0x000fe20003f06270 */
[----:B------:R-:W-:Y:S02]  /*3b40*/  IMAD.MOV.U32 R17, RZ, RZ, R19 ;  /* 0x000000ffff117224 */ /* 0x000fe400078e0013 */
[----:B------:R-:W-:Y:S02]  /*3b50*/  IMAD.MOV.U32 R14, RZ, RZ, R16 ;  /* 0x000000ffff0e7224 */ /* 0x000fe400078e0010 */
[----:B------:R-:W-:Y:S02]  /*3b60*/  IMAD.MOV.U32 R6, RZ, RZ, R8 ;  /* 0x000000ffff067224 */ /* 0x000fe400078e0008 */
[----:B------:R-:W-:-:S06]  /*3b70*/  IMAD.MOV.U32 R7, RZ, RZ, R9 ;  /* 0x000000ffff077224 */ /* 0x000fcc00078e0009 */
        /* <DEDUP_REMOVED lines=35> */
.L_x_524:
[----:B------:R-:W-:Y:S05]  /*3db0*/  BSYNC.RECONVERGENT B1 ;  /* 0x0000000000017941 */ /* 0x000fea0003800200 */
.L_x_523:
        /* <DEDUP_REMOVED lines=15> */
[----:B------:R-:W2:Y:S01]  /*3eb0*/  LDS.64 R18, [UR4+0x40] ;  /* 0x00004004ff127984 */ /* 0x000ea20008000a00 */
[----:B0-----:R-:W-:Y:S01]  /*3ec0*/  DADD R8, -RZ, -R10 ;  /* 0x00000000ff087229 */ /* 0x001fe2000000090a */
        /* <DEDUP_REMOVED lines=23> */
.L_x_526:
[----:B------:R-:W-:Y:S05]  /*4040*/  BSYNC.RECONVERGENT B1 ;  /* 0x0000000000017941 */ /* 0x000fea0003800200 */
.L_x_525:
        /* <DEDUP_REMOVED lines=40> */
.L_x_528:
[----:B------:R-:W-:Y:S05]  /*42d0*/  BSYNC.RECONVERGENT B1 ;  /* 0x0000000000017941 */ /* 0x000fea0003800200 */
.L_x_527:
        /* <DEDUP_REMOVED lines=40> */
.L_x_530:
[----:B------:R-:W-:Y:S05]  /*4560*/  BSYNC.RECONVERGENT B1 ;  /* 0x0000000000017941 */ /* 0x000fea0003800200 */
.L_x_529:
        /* <DEDUP_REMOVED lines=16> */
[----:B0-----:R-:W-:Y:S02]  /*4670*/  DADD R8, -RZ, -R10 ;  /* 0x00000000ff087229 */ /* 0x001fe4000000090a */
        /* <DEDUP_REMOVED lines=23> */
.L_x_532:
[----:B------:R-:W-:Y:S05]  /*47f0*/  BSYNC.RECONVERGENT B1 ;  /* 0x0000000000017941 */ /* 0x000fea0003800200 */
.L_x_531:
        /* <DEDUP_REMOVED lines=8> */
[----:B------:R-:W-:Y:S02]  /*4880*/  DADD R4, -RZ, -R8 ;  /* 0x00000000ff047229 */ /* 0x000fe40000000908 */
        /* <DEDUP_REMOVED lines=31> */
.L_x_464:
[----:B------:R-:W0:Y:S01]  /*4a80*/  S2R R4, SR_TID.X ;  /* 0x0000000000047919 */ /* 0x000e220000002100 */
[----:B------:R-:W1:Y:S01]  /*4a90*/  LDCU.128 UR12, c[0x0][0x380] ;  /* 0x00007000ff0c77ac */ /* 0x000e620008000c00 */
[----:B------:R-:W-:Y:S02]  /*4aa0*/  SHF.R.S32.HI R2, RZ, 0x1f, R27 ;  /* 0x0000001fff027819 */ /* 0x000fe4000001141b */
[----:B0-----:R-:W-:-:S04]  /*4ab0*/  IADD3 R5, P0, PT, R27, R4, RZ ;  /* 0x000000041b057210 */ /* 0x001fc80007f1e0ff */
[----:B-1----:R-:W-:Y:S01]  /*4ac0*/  LEA R10, P1, R5, UR12, 0x3 ;  /* 0x0000000c050a7c11 */ /* 0x002fe2000f8218ff */
[----:B------:R-:W-:-:S05]  /*4ad0*/  IMAD.X R6, RZ, RZ, R2, P0 ;  /* 0x000000ffff067224 */ /* 0x000fca00000e0602 */
[----:B------:R-:W-:-:S05]  /*4ae0*/  LEA.HI.X R11, R5, UR13, R6, 0x3, P1 ;  /* 0x0000000d050b7c11 */ /* 0x000fca00088f1c06 */
[----:B------:R-:W2:Y:S04]  /*4af0*/  LDG.E.64 R14, desc[UR10][R10.64] ;  /* 0x0000000a0a0e7981 */ /* 0x000ea8000c1e1b00 */
[----:B------:R-:W3:Y:S04]  /*4b00*/  LDG.E.64 R16, desc[UR10][R10.64+0x800] ;  /* 0x0008000a0a107981 */ /* 0x000ee8000c1e1b00 */
[----:B------:R-:W4:Y:S04]  /*4b10*/  LDG.E.64 R8, desc[UR10][R10.64+0x1000] ;  /* 0x0010000a0a087981 */ /* 0x000f28000c1e1b00 */
[----:B------:R-:W5:Y:S04]  /*4b20*/  LDG.E.64 R6, desc[UR10][R10.64+0x1800] ;  /* 0x0018000a0a067981 */ /* 0x000f68000c1e1b00 */
[----:B------:R-:W5:Y:S01]  /*4b30*/  LDG.E.64 R12, desc[UR10][R10.64+0x2000] ;  /* 0x0020000a0a0c7981 */ /* 0x000f62000c1e1b00 */
[----:B------:R-:W-:Y:S01]  /*4b40*/  IADD3 R27, P5, PT, R27, UR14, RZ ;  /* 0x0000000e1b1b7c10 */ /* 0x000fe2000ffbe0ff */
[----:B------:R-:W-:Y:S01]  /*4b50*/  BSSY.RECONVERGENT B1, `(.L_x_533) ;  /* 0x000003e000017945 */ /* 0x000fe20003800200 */
[----:B--2---:R-:W-:-:S02]  /*4b60*/  DADD R18, -RZ, -R14 ;  /* 0x00000000ff127229 */ /* 0x004fc4000000090e */
[----:B------:R-:W-:Y:S02]  /*4b70*/  DSETP.GEU.AND P0, PT, R14, RZ, PT ;  /* 0x000000ff0e00722a */ /* 0x000fe40003f0e000 */
[----:B---3--:R-:W-:Y:S02]  /*4b80*/  DADD R20, -RZ, -R16 ;  /* 0x00000000ff147229 */ /* 0x008fe40000000910 */
[----:B------:R-:W-:Y:S02]  /*4b90*/  DSETP.GEU.AND P1, PT, R16, RZ, PT ;  /* 0x000000ff1000722a */ /* 0x000fe40003f2e000 */
[----:B----4-:R-:W-:Y:S02]  /*4ba0*/  DSETP.GEU.AND P2, PT, R8, RZ, PT ;  /* 0x000000ff0800722a */ /* 0x010fe40003f4e000 */
[----:B------:R-:W-:Y:S02]  /*4bb0*/  FSEL R18, R18, R14, !P0 ;  /* 0x0000000e12127208 */ /* 0x000fe40004000000 */
[----:B------:R-:W-:Y:S01]  /*4bc0*/  FSEL R19, R19, R15, !P0 ;  /* 0x0000000f13137208 */ /* 0x000fe20004000000 */
[----:B-----5:R-:W-:Y:S01]  /*4bd0*/  DSETP.GEU.AND P3, PT, R6, RZ, PT ;  /* 0x000000ff0600722a */ /* 0x020fe20003f6e000 */
[----:B------:R-:W-:-:S02]  /*4be0*/  FSEL R20, R20, R16, !P1 ;  /* 0x0000001014147208 */ /* 0x000fc40004800000 */
[----:B------:R-:W-:Y:S01]  /*4bf0*/  FSEL R21, R21, R17, !P1 ;  /* 0x0000001115157208 */ /* 0x000fe20004800000 */
[----:B------:R-:W-:-:S05]  /*4c00*/  DSETP.GEU.AND P4, PT, R12, RZ, PT ;  /* 0x000000ff0c00722a */ /* 0x000fca0003f8e000 */
[----:B------:R-:W-:Y:S01]  /*4c10*/  DSETP.GEU.AND P0, PT, R18, R20, PT ;  /* 0x000000141200722a */ /* 0x000fe20003f0e000 */
[----:B------:R-:W-:-:S05]  /*4c20*/  VIADD R19, R4, 0x100 ;  /* 0x0000010004137836 */ /* 0x000fca0000000000 */
[----:B------:R-:W-:Y:S02]  /*4c30*/  FSEL R14, R14, R16, P0 ;  /* 0x000000100e0e7208 */ /* 0x000fe40000000000 */
[----:B------:R-:W-:Y:S01]  /*4c40*/  FSEL R15, R15, R17, P0 ;  /* 0x000000110f0f7208 */ /* 0x000fe20000000000 */
[----:B------:R-:W-:-:S05]  /*4c50*/  DADD R16, -RZ, -R8 ;  /* 0x00000000ff107229 */ /* 0x000fca0000000908 */
[----:B------:R-:W-:Y:S02]  /*4c60*/  DADD R10, -RZ, -R14 ;  /* 0x00000000ff0a7229 */ /* 0x000fe4000000090e */
[----:B------:R-:W-:-:S03]  /*4c70*/  DSETP.GEU.AND P1, PT, R14, RZ, PT ;  /* 0x000000ff0e00722a */ /* 0x000fc60003f2e000 */
[----:B------:R-:W-:Y:S02]  /*4c80*/  FSEL R16, R16, R8, !P2 ;  /* 0x0000000810107208 */ /* 0x000fe40005000000 */
[----:B------:R-:W-:-:S03]  /*4c90*/  FSEL R17, R17, R9, !P2 ;  /* 0x0000000911117208 */ /* 0x000fc60005000000 */
[----:B------:R-:W-:Y:S02]  /*4ca0*/  FSEL R10, R10, R14, !P1 ;  /* 0x0000000e0a0a7208 */ /* 0x000fe40004800000 */
[----:B------:R-:W-:-:S06]  /*4cb0*/  FSEL R11, R11, R15, !P1 ;  /* 0x0000000f0b0b7208 */ /* 0x000fcc0004800000 */
[----:B------:R-:W-:Y:S01]  /*4cc0*/  DSETP.GEU.AND P1, PT, R10, R16, PT ;  /* 0x000000100a00722a */ /* 0x000fe20003f2e000 */
[----:B------:R-:W-:Y:S01]  /*4cd0*/  IADD3.X R17, PT, PT, R2, UR15, RZ, P5, !PT ;  /* 0x0000000f02117c10 */ /* 0x000fe2000affe4ff */
[----:B------:R-:W-:-:S04]  /*4ce0*/  VIADD R16, R4, 0x200 ;  /* 0x0000020004107836 */ /* 0x000fc80000000000 */
[----:B------:R-:W-:Y:S02]  /*4cf0*/  FSEL R8, R14, R8, P1 ;  /* 0x000000080e087208 */ /* 0x000fe40000800000 */
[----:B------:R-:W-:Y:S01]  /*4d00*/  FSEL R9, R15, R9, P1 ;  /* 0x000000090f097208 */ /* 0x000fe20000800000 */
[----:B------:R-:W-:-:S05]  /*4d10*/  DADD R14, -RZ, -R6 ;  /* 0x00000000ff0e7229 */ /* 0x000fca0000000906 */
[----:B------:R-:W-:Y:S01]  /*4d20*/  DADD R10, -RZ, -R8 ;  /* 0x00000000ff0a7229 */ /* 0x000fe20000000908 */
[----:B------:R-:W-:Y:S01]  /*4d30*/  @P1 SEL R16, R4, R19, P0 ;  /* 0x0000001304101207 */ /* 0x000fe20000000000 */
[----:B------:R-:W-:-:S03]  /*4d40*/  DSETP.GEU.AND P2, PT, R8, RZ, PT ;  /* 0x000000ff0800722a */ /* 0x000fc60003f4e000 */
[----:B------:R-:W-:Y:S02]  /*4d50*/  FSEL R14, R14, R6, !P3 ;  /* 0x000000060e0e7208 */ /* 0x000fe40005800000 */
[----:B------:R-:W-:-:S03]  /*4d60*/  FSEL R15, R15, R7, !P3 ;  /* 0x000000070f0f7208 */ /* 0x000fc60005800000 */
        /* <DEDUP_REMOVED lines=10> */
[----:B------:R-:W-:-:S07]  /*4e10*/  @!P3 VIADD R16, R4, 0x300 ;  /* 0x000003000410b836 */ /* 0x000fce0000000000 */
[----:B------:R-:W-:Y:S02]  /*4e20*/  FSEL R10, R6, R8, !P2 ;  /* 0x00000008060a7208 */ /* 0x000fe40005000000 */
[----:B------:R-:W-:Y:S02]  /*4e30*/  FSEL R11, R7, R9, !P2 ;  /* 0x00000009070b7208 */ /* 0x000fe40005000000 */
[----:B------:R-:W-:Y:S02]  /*4e40*/  LOP3.LUT R7, R4, 0x400, RZ, 0xfc, !PT ;  /* 0x0000040004077812 */ /* 0x000fe400078efcff */
[----:B------:R-:W-:Y:S02]  /*4e50*/  ISETP.LE.AND P2, PT, R0, UR6, PT ;  /* 0x0000000600007c0c */ /* 0x000fe4000bf43270 */
[----:B------:R-:W-:Y:S01]  /*4e60*/  DSETP.GEU.AND P4, PT, R10, R14, PT ;  /* 0x0000000e0a00722a */ /* 0x000fe20003f8e000 */
[----:B------:R-:W-:-:S05]  /*4e70*/  IADD3 R5, P5, PT, R7, R27, RZ ;  /* 0x0000001b07057210 */ /* 0x000fca0007fbe0ff */
[----:B------:R-:W-:-:S08]  /*4e80*/  IMAD.X R6, RZ, RZ, R17, P5 ;  /* 0x000000ffff067224 */ /* 0x000fd000028e0611 */
[----:B------:R-:W-:Y:S05]  /*4e90*/  @!P4 BRA `(.L_x_534) ;  /* 0x000000000024c947 */ /* 0x000fea0003800000 */
[C---:B------:R-:W-:Y:S02]  /*4ea0*/  ISETP.GE.U32.AND P0, PT, R16.reuse, R7, PT ;  /* 0x000000071000720c */ /* 0x040fe40003f06070 */
[----:B------:R-:W-:Y:S02]  /*4eb0*/  IADD3 R2, P1, PT, R16, R27, RZ ;  /* 0x0000001b10027210 */ /* 0x000fe40007f3e0ff */
[----:B------:R-:W-:-:S03]  /*4ec0*/  ISETP.GE.U32.AND.EX P0, PT, RZ, RZ, PT, P0 ;  /* 0x000000ffff00720c */ /* 0x000fc60003f06100 */
[----:B------:R-:W-:-:S10]  /*4ed0*/  IMAD.X R7, RZ, RZ, R17, P1 ;  /* 0x000000ffff077224 */ /* 0x000fd400008e0611 */
[----:B------:R-:W-:-:S06]  /*4ee0*/  DSETP.LT.OR P0, PT, R14, R10, !P0 ;  /* 0x0000000a0e00722a */ /* 0x000fcc0004701400 */
[----:B------:R-:W-:Y:S02]  /*4ef0*/  FSEL R12, R8, R12, P0 ;  /* 0x0000000c080c7208 */ /* 0x000fe40000000000 */
[----:B------:R-:W-:Y:S02]  /*4f00*/  FSEL R13, R9, R13, P0 ;  /* 0x0000000d090d7208 */ /* 0x000fe40000000000 */
[----:B------:R-:W-:Y:S02]  /*4f10*/  SEL R5, R2, R5, P0 ;  /* 0x0000000502057207 */ /* 0x000fe40000000000 */
[----:B------:R-:W-:-:S07]  /*4f20*/  SEL R6, R7, R6, P0 ;  /* 0x0000000607067207 */ /* 0x000fce0000000000 */
.L_x_534:
[----:B------:R-:W-:Y:S05]  /*4f30*/  BSYNC.RECONVERGENT B1 ;  /* 0x0000000000017941 */ /* 0x000fea0003800200 */
.L_x_533:
        /* <DEDUP_REMOVED lines=12> */
[----:B------:R-:W-:-:S05]  /*5000*/  IMAD.MOV.U32 R7, RZ, RZ, 0x500 ;  /* 0x00000500ff077424 */ /* 0x000fca00078e00ff */
[----:B------:R-:W2:Y:S01]  /*5010*/  ATOMG.E.ADD.STRONG.GPU PT, R2, desc[UR10][R14.64], R7 ;  /* 0x800000070e0279a8 */ /* 0x000ea200081ef10a */
[----:B------:R-:W0:Y:S01]  /*5020*/  S2UR UR5, SR_CgaCtaId ;  /* 0x00000000000579c3 */ /* 0x000e220000008800 */
[----:B------:R-:W-:Y:S02]  /*5030*/  UMOV UR4, 0x400 ;  /* 0x0000040000047882 */ /* 0x000fe40000000000 */
[----:B0-----:R-:W-:Y:S01]  /*5040*/  ULEA UR4, UR5, UR4, 0x18 ;  /* 0x0000000405047291 */ /* 0x001fe2000f8ec0ff */
[----:B--2---:R-:W-:-:S08]  /*5050*/  VIADD R2, R2, UR6 ;  /* 0x0000000602027c36 */ /* 0x004fd00008000000 */
[----:B------:R0:W-:Y:S03]  /*5060*/  STS [UR4+0x98], R2 ;  /* 0x00009802ff007988 */ /* 0x0001e60008000804 */
.L_x_537:
[----:B------:R-:W-:Y:S05]  /*5070*/  BSYNC.RECONVERGENT B1 ;  /* 0x0000000000017941 */ /* 0x000fea0003800200 */
.L_x_536:
[----:B------:R-:W1:Y:S08]  /*5080*/  S2UR UR5, SR_CgaCtaId ;  /* 0x00000000000579c3 */ /* 0x000e700000008800 */
[----:B------:R-:W-:Y:S06]  /*5090*/  BAR.SYNC.DEFER_BLOCKING 0x0 ;  /* 0x0000000000007b1d */ /* 0x000fec0000010000 */
[----:B------:R-:W-:-:S02]  /*50a0*/  UMOV UR4, 0x400 ;  /* 0x0000040000047882 */ /* 0x000fc40000000000 */
[----:B-1----:R-:W-:-:S06]  /*50b0*/  ULEA UR4, UR5, UR4, 0x18 ;  /* 0x0000000405047291 */ /* 0x002fcc000f8ec0ff */
[----:B------:R-:W-:-:S05]  /*50c0*/  IMAD.U32 R7, RZ, RZ, UR4 ;  /* 0x00000004ff077e24 */ /* 0x000fca000f8e00ff */
[----:B------:R-:W1:Y:S02]  /*50d0*/  LDS R17, [R7+0x98] ;  /* 0x0000980007117984 */ /* 0x000e640000000800 */
[----:B-1----:R-:W-:-:S05]  /*50e0*/  VIADD R9, R17, 0x500 ;  /* 0x0000050011097836 */ /* 0x002fca0000000000 */
[----:B------:R-:W-:-:S13]  /*50f0*/  ISETP.GT.AND P0, PT, R9, R0, PT ;  /* 0x000000000900720c */ /* 0x000fda0003f04270 */
[----:B------:R-:W-:Y:S05]  /*5100*/  @P0 BRA `(.L_x_538) ;  /* 0x0000000800200947 */ /* 0x000fea0003800000 */
[----:B------:R-:W-:Y:S01]  /*5110*/  BSSY.RECONVERGENT B1, `(.L_x_538) ;  /* 0x0000087000017945 */ /* 0x000fe20003800200 */
[----:B------:R-:W-:Y:S01]  /*5120*/  IMAD.MOV.U32 R8, RZ, RZ, R12 ;  /* 0x000000ffff087224 */ /* 0x000fe200078e000c */
[----:B------:R-:W1:Y:S01]  /*5130*/  LDCU UR7, c[0x0][0x398] ;  /* 0x00007300ff0777ac */ /* 0x000e620008000800 */
[----:B------:R-:W-:Y:S02]  /*5140*/  IMAD.MOV.U32 R9, RZ, RZ, R13 ;  /* 0x000000ffff097224 */ /* 0x000fe400078e000d */
[----:B------:R-:W-:Y:S01]  /*5150*/  IMAD.MOV.U32 R10, RZ, RZ, R5 ;  /* 0x000000ffff0a7224 */ /* 0x000fe200078e0005 */
[----:B------:R-:W2:Y:S01]  /*5160*/  LDCU.128 UR12, c[0x0][0x380] ;  /* 0x00007000ff0c77ac */ /* 0x000ea20008000c00 */
[----:B------:R-:W-:-:S07]  /*5170*/  IMAD.MOV.U32 R28, RZ, RZ, R6 ;  /* 0x000000ffff1c7224 */ /* 0x000fce00078e0006 */
.L_x_541:
[----:B------:R-:W-:-:S04]  /*5180*/  IADD3 R0, P0, PT, R4, R17, RZ ;  /* 0x0000001104007210 */ /* 0x000fc80007f1e0ff */
[----:B------:R-:W-:Y:S02]  /*5190*/  LEA.HI.X.SX32 R29, R17, RZ, 0x1, P0 ;  /* 0x000000ff111d7211 */ /* 0x000fe400000f0eff */
[----:B--2---:R-:W-:-:S04]  /*51a0*/  LEA R26, P0, R0, UR12, 0x3 ;  /* 0x0000000c001a7c11 */ /* 0x004fc8000f8018ff */
[----:B------:R-:W-:-:S05]  /*51b0*/  LEA.HI.X R27, R0, UR13, R29, 0x3, P0 ;  /* 0x0000000d001b7c11 */ /* 0x000fca00080f1c1d */
[----:B------:R-:W2:Y:S04]  /*51c0*/  LDG.E.64 R22, desc[UR10][R26.64] ;  /* 0x0000000a1a167981 */ /* 0x000ea8000c1e1b00 */
[----:B------:R-:W3:Y:S04]  /*51d0*/  LDG.E.64 R20, desc[UR10][R26.64+0x800] ;  /* 0x0008000a1a147981 */ /* 0x000ee8000c1e1b00 */
[----:B------:R-:W4:Y:S04]  /*51e0*/  LDG.E.64 R18, desc[UR10][R26.64+0x1000] ;  /* 0x0010000a1a127981 */ /* 0x000f28000c1e1b00 */
[----:B------:R-:W5:Y:S04]  /*51f0*/  LDG.E.64 R16, desc[UR10][R26.64+0x1800] ;  /* 0x0018000a1a107981 */ /* 0x000f68000c1e1b00 */
[----:B------:R1:W5:Y:S01]  /*5200*/  LDG.E.64 R12, desc[UR10][R26.64+0x2000] ;  /* 0x0020000a1a0c7981 */ /* 0x000362000c1e1b00 */
[----:B------:R-:W-:Y:S01]  /*5210*/  DADD R24, -RZ, -R8 ;  /* 0x00000000ff187229 */ /* 0x000fe20000000908 */
[----:B------:R-:W-:Y:S01]  /*5220*/  BSSY.RECONVERGENT B2, `(.L_x_539) ;  /* 0x000005f000027945 */ /* 0x000fe20003800200 */
[----:B------:R-:W-:Y:S06]  /*5230*/  BAR.SYNC.DEFER_BLOCKING 0x0 ;  /* 0x0000000000007b1d */ /* 0x000fec0000010000 */
[----:B------:R-:W-:-:S06]  /*5240*/  DSETP.GEU.AND P0, PT, R8, RZ, PT ;  /* 0x000000ff0800722a */ /* 0x000fcc0003f0e000 */
[----:B------:R-:W-:Y:S02]  /*5250*/  FSEL R24, R24, R8, !P0 ;  /* 0x0000000818187208 */ /* 0x000fe40004000000 */
[----:B------:R-:W-:Y:S01]  /*5260*/  FSEL R25, R25, R9, !P0 ;  /* 0x0000000919197208 */ /* 0x000fe20004000000 */
[----:B--2---:R-:W-:Y:S02]  /*5270*/  DADD R30, -RZ, -R22 ;  /* 0x00000000ff1e7229 */ /* 0x004fe40000000916 */
[----:B------:R-:W-:Y:S02]  /*5280*/  DSETP.GEU.AND P1, PT, R22, RZ, PT ;  /* 0x000000ff1600722a */ /* 0x000fe40003f2e000 */
[----:B---3--:R-:W-:-:S06]  /*5290*/  DSETP.GEU.AND P3, PT, R20, RZ, PT ;  /* 0x000000ff1400722a */ /* 0x008fcc0003f6e000 */
[----:B------:R-:W-:Y:S02]  /*52a0*/  FSEL R32, R30, R22, !P1 ;  /* 0x000000161e207208 */ /* 0x000fe40004800000 */
[----:B------:R-:W-:Y:S02]  /*52b0*/  FSEL R33, R31, R23, !P1 ;  /* 0x000000171f217208 */ /* 0x000fe40004800000 */
[----:B------:R-:W-:-:S04]  /*52c0*/  IADD3 R31, P0, PT, R0, UR14, RZ ;  /* 0x0000000e001f7c10 */ /* 0x000fc8000ff1e0ff */
[----:B------:R-:W-:Y:S01]  /*52d0*/  DSETP.GEU.AND P2, PT, R24, R32, PT ;  /* 0x000000201800722a */ /* 0x000fe20003f4e000 */
[----:B------:R-:W-:-:S13]  /*52e0*/  IADD3.X R29, PT, PT, R29, UR15, RZ, P0, !PT ;  /* 0x0000000f1d1d7c10 */ /* 0x000fda00087fe4ff */
        /* <DEDUP_REMOVED lines=10> */
[C---:B0-----:R-:W-:Y:S02]  /*5390*/  IADD3 R2, P3, PT, R31.reuse, 0x100, RZ ;  /* 0x000001001f027810 */ /* 0x041fe40007f7e0ff */
[----:B------:R-:W-:Y:S01]  /*53a0*/  IADD3 R5, P6, PT, R31, 0x400, RZ ;  /* 0x000004001f057810 */ /* 0x000fe20007fde0ff */
[----:B------:R-:W-:Y:S02]  /*53b0*/  DADD R8, -RZ, -R22 ;  /* 0x00000000ff087229 */ /* 0x000fe40000000916 */
[----:B------:R-:W-:Y:S01]  /*53c0*/  DSETP.GEU.AND P1, PT, R22, RZ, PT ;  /* 0x000000ff1600722a */ /* 0x000fe20003f2e000 */
[--C-:B------:R-:W-:Y:S01]  /*53d0*/  IMAD.X R0, RZ, RZ, R29.reuse, P3 ;  /* 0x000000ffff007224 */ /* 0x100fe200018e061d */
[----:B----4-:R-:W-:Y:S01]  /*53e0*/  DSETP.GEU.AND P3, PT, R18, RZ, PT ;  /* 0x000000ff1200722a */ /* 0x010fe20003f6e000 */
[----:B------:R-:W-:-:S05]  /*53f0*/  IMAD.X R6, RZ, RZ, R29, P6 ;  /* 0x000000ffff067224 */ /* 0x000fca00030e061d */
[----:B-1----:R-:W-:Y:S02]  /*5400*/  FSEL R26, R8, R22, !P1 ;  /* 0x00000016081a7208 */ /* 0x002fe40004800000 */
        /* <DEDUP_REMOVED lines=37> */
[----:B------:R-:W-:Y:S02]  /*5660*/  DSETP.GEU.AND P3, PT, R12, RZ, PT ;  /* 0x000000ff0c00722a */ /* 0x000fe40003f6e000 */
        /* <DEDUP_REMOVED lines=8> */
[----:B------:R-:W-:-:S03]  /*56f0*/  @P1 FSEL R17, R19, R17, P0 ;  /* 0x0000001113111208 */ /* 0x000fc60000000000 */
[----:B------:R-:W-:Y:S01]  /*5700*/  IMAD.MOV.U32 R18, RZ, RZ, R16 ;  /* 0x000000ffff127224 */ /* 0x000fe200078e0010 */
[----:B------:R-:W-:Y:S01]  /*5710*/  FSEL R20, R20, R12, !P3 ;  /* 0x0000000c14147208 */ /* 0x000fe20005800000 */
[----:B------:R-:W-:Y:S01]  /*5720*/  IMAD.MOV.U32 R19, RZ, RZ, R17 ;  /* 0x000000ffff137224 */ /* 0x000fe200078e0011 */
[----:B------:R-:W-:-:S05]  /*5730*/  FSEL R21, R21, R13, !P3 ;  /* 0x0000000d15157208 */ /* 0x000fca0005800000 */
[----:B------:R-:W-:Y:S02]  /*5740*/  DADD R16, -RZ, -R18 ;  /* 0x00000000ff107229 */ /* 0x000fe40000000912 */
[----:B------:R-:W-:-:S08]  /*5750*/  DSETP.GEU.AND P2, PT, R18, RZ, PT ;  /* 0x000000ff1200722a */ /* 0x000fd00003f4e000 */
[----:B------:R-:W-:Y:S02]  /*5760*/  FSEL R22, R16, R18, !P2 ;  /* 0x0000001210167208 */ /* 0x000fe40005000000 */
[----:B------:R-:W-:Y:S01]  /*5770*/  FSEL R23, R17, R19, !P2 ;  /* 0x0000001311177208 */ /* 0x000fe20005000000 */
[----:B------:R-:W-:Y:S06]  /*5780*/  @P4 BRA `(.L_x_540) ;  /* 0x0000000000204947 */ /* 0x000fec0003800000 */
[----:B------:R-:W-:-:S05]  /*5790*/  IMAD.MOV.U32 R17, RZ, RZ, 0x500 ;  /* 0x00000500ff117424 */ /* 0x000fca00078e00ff */
[----:B------:R-:W2:Y:S01]  /*57a0*/  ATOMG.E.ADD.STRONG.GPU PT, R0, desc[UR10][R14.64], R17 ;  /* 0x800000110e0079a8 */ /* 0x000ea200081ef10a */
[----:B------:R-:W0:Y:S01]  /*57b0*/  S2UR UR5, SR_CgaCtaId ;  /* 0x00000000000579c3 */ /* 0x000e220000008800 */
[----:B------:R-:W-:Y:S02]  /*57c0*/  UMOV UR4, 0x400 ;  /* 0x0000040000047882 */ /* 0x000fe40000000000 */
[----:B0-----:R-:W-:-:S06]  /*57d0*/  ULEA UR4, UR5, UR4, 0x18 ;  /* 0x0000000405047291 */ /* 0x001fcc000f8ec0ff */
[----:B------:R-:W-:Y:S02]  /*57e0*/  IMAD.U32 R7, RZ, RZ, UR4 ;  /* 0x00000004ff077e24 */ /* 0x000fe4000f8e00ff */
[----:B--2---:R-:W-:-:S05]  /*57f0*/  VIADD R0, R0, UR6 ;  /* 0x0000000600007c36 */ /* 0x004fca0008000000 */
[----:B------:R0:W-:Y:S02]  /*5800*/  STS [R7+0x98], R0 ;  /* 0x0000980007007388 */ /* 0x0001e40000000800 */
.L_x_540:
[----:B------:R-:W-:Y:S05]  /*5810*/  BSYNC.RECONVERGENT B2 ;  /* 0x0000000000027941 */ /* 0x000fea0003800200 */
.L_x_539:
[----:B------:R-:W-:Y:S01]  /*5820*/  BAR.SYNC.DEFER_BLOCKING 0x0 ;  /* 0x0000000000007b1d */ /* 0x000fe20000010000 */
[----:B------:R-:W-:Y:S01]  /*5830*/  @P1 SEL R8, R9, R8, P0 ;  /* 0x0000000809081207 */ /* 0x000fe20000000000 */
[----:B0-----:R-:W-:Y:S01]  /*5840*/  IMAD.U32 R0, RZ, RZ, UR7 ;  /* 0x00000007ff007e24 */ /* 0x001fe2000f8e00ff */
[----:B------:R-:W-:-:S03]  /*5850*/  @P1 SEL R10, R11, R10, P0 ;  /* 0x0000000a0b0a1207 */ /* 0x000fc60000000000 */
[----:B------:R-:W-:-:S14]  /*5860*/  DSETP.GEU.AND P2, PT, R22, R20, PT ;  /* 0x000000141600722a */ /* 0x000fdc0003f4e000 */
[----:B------:R-:W-:Y:S01]  /*5870*/  @P2 ISETP.GE.U32.AND P0, PT, R8, R5, PT ;  /* 0x000000050800220c */ /* 0x000fe20003f06070 */
[----:B------:R-:W0:Y:S03]  /*5880*/  LDS R17, [R7+0x98] ;  /* 0x0000980007117984 */ /* 0x000e260000000800 */
[----:B------:R-:W-:-:S13]  /*5890*/  @P2 ISETP.GE.AND.EX P0, PT, R10, R6, PT, P0 ;  /* 0x000000060a00220c */ /* 0x000fda0003f06300 */
[----:B------:R-:W-:-:S06]  /*58a0*/  @P2 DSETP.LT.OR P0, PT, R20, R22, !P0 ;  /* 0x000000161400222a */ /* 0x000fcc0004701400 */
[----:B------:R-:W-:Y:S02]  /*58b0*/  @P2 FSEL R2, R18, R12, P0 ;  /* 0x0000000c12022208 */ /* 0x000fe40000000000 */
[----:B------:R-:W-:Y:S02]  /*58c0*/  @P2 FSEL R19, R19, R13, P0 ;  /* 0x0000000d13132208 */ /* 0x000fe40000000000 */
[----:B------:R-:W-:Y:S01]  /*58d0*/  @P2 SEL R5, R8, R5, P0 ;  /* 0x0000000508052207 */ /* 0x000fe20000000000 */
[----:B------:R-:W-:Y:S01]  /*58e0*/  @P2 IMAD.MOV.U32 R12, RZ, RZ, R2 ;  /* 0x000000ffff0c2224 */ /* 0x000fe200078e0002 */
[----:B------:R-:W-:Y:S01]  /*58f0*/  @P2 SEL R6, R10, R6, P0 ;  /* 0x000000060a062207 */ /* 0x000fe20000000000 */
[----:B------:R-:W-:Y:S02]  /*5900*/  @P2 IMAD.MOV.U32 R13, RZ, RZ, R19 ;  /* 0x000000ffff0d2224 */ /* 0x000fe400078e0013 */
[----:B------:R-:W-:Y:S02]  /*5910*/  IMAD.MOV.U32 R10, RZ, RZ, R5 ;  /* 0x000000ffff0a7224 */ /* 0x000fe400078e0005 */
[----:B------:R-:W-:-:S02]  /*5920*/  IMAD.MOV.U32 R28, RZ, RZ, R6 ;  /* 0x000000ffff1c7224 */ /* 0x000fc400078e0006 */
[----:B------:R-:W-:Y:S02]  /*5930*/  IMAD.MOV.U32 R8, RZ, RZ, R12 ;  /* 0x000000ffff087224 */ /* 0x000fe400078e000c */
[----:B0-----:R-:W-:-:S05]  /*5940*/  VIADD R9, R17, 0x500 ;  /* 0x0000050011097836 */ /* 0x001fca0000000000 */
[----:B------:R-:W-:Y:S01]  /*5950*/  ISETP.GT.AND P0, PT, R9, R0, PT ;  /* 0x000000000900720c */ /* 0x000fe20003f04270 */
[----:B------:R-:W-:-:S12]  /*5960*/  IMAD.MOV.U32 R9, RZ, RZ, R13 ;  /* 0x000000ffff097224 */ /* 0x000fd800078e000d */
[----:B------:R-:W-:Y:S05]  /*5970*/  @!P0 BRA `(.L_x_541) ;  /* 0xfffffff800008947 */ /* 0x000fea000383ffff */
[----:B------:R-:W-:Y:S05]  /*5980*/  BSYNC.RECONVERGENT B1 ;  /* 0x0000000000017941 */ /* 0x000fea0003800200 */
.L_x_538:
[----:B------:R-:W-:Y:S01]  /*5990*/  ISETP.GE.AND P0, PT, R17, R0, PT ;  /* 0x000000001100720c */ /* 0x000fe20003f06270 */
[----:B------:R-:W1:Y:S01]  /*59a0*/  LDCU.64 UR6, c[0x0][0x388] ;  /* 0x00007100ff0677ac */ /* 0x000e620008000a00 */
[----:B------:R-:W-:Y:S01]  /*59b0*/  BSSY.RECONVERGENT B1, `(.L_x_535) ;  /* 0x00000d4000017945 */ /* 0x000fe20003800200 */
[----:B------:R-:W2:Y:S10]  /*59c0*/  LDCU.64 UR4, c[0x0][0x388] ;  /* 0x00007100ff0477ac */ /* 0x000eb40008000a00 */
[----:B------:R-:W-:Y:S05]  /*59d0*/  @P0 BRA `(.L_x_542) ;  /* 0x0000000c00440947 */ /* 0x000fea0003800000 */
[----:B------:R-:W-:-:S05]  /*59e0*/  IMAD.IADD R27, R0, 0x1, -R17 ;  /* 0x00000001001b7824 */ /* 0x000fca00078e0a11 */
[----:B------:R-:W-:-:S13]  /*59f0*/  ISETP.GE.AND P0, PT, R4, R27, PT ;  /* 0x0000001b0400720c */ /* 0x000fda0003f06270 */
[----:B------:R-:W-:Y:S05]  /*5a00*/  @P0 BRA `(.L_x_542) ;  /* 0x0000000c00380947 */ /* 0x000fea0003800000 */
[----:B0-----:R-:W-:Y:S01]  /*5a10*/  LOP3.LUT R2, RZ, R4, RZ, 0x33, !PT ;  /* 0x00000004ff027212 */ /* 0x001fe200078e33ff */
[----:B------:R-:W-:Y:S03]  /*5a20*/  BSSY.RECONVERGENT B2, `(.L_x_543) ;  /* 0x0000037000027945 */ /* 0x000fe60003800200 */
[----:B------:R-:W-:-:S04]  /*5a30*/  IADD3 R16, PT, PT, -R17, R0, R2 ;  /* 0x0000000011107210 */ /* 0x000fc80007ffe102 */
        /* <DEDUP_REMOVED lines=10> */
.L_x_547:
[----:B0-----:R-:W-:-:S06]  /*5ae0*/  IMAD.WIDE R10, R7, 0x8, R8 ;  /* 0x00000008070a7825 */ /* 0x001fcc00078e0208 */
[----:B------:R-:W3:Y:S01]  /*5af0*/  LDG.E.64 R10, desc[UR10][R10.64] ;  /* 0x0000000a0a0a7981 */ /* 0x000ee2000c1e1b00 */
[----:B------:R-:W-:Y:S01]  /*5b00*/  DADD R14, -RZ, -R12 ;  /* 0x00000000ff0e7229 */ /* 0x000fe2000000090c */
        /* <DEDUP_REMOVED lines=8> */
[----:B---3--:R-:W-:Y:S02]  /*5b90*/  DADD R18, -RZ, -R10 ;  /* 0x00000000ff127229 */ /* 0x008fe4000000090a */
[----:B------:R-:W-:-:S08]  /*5ba0*/  DSETP.GEU.AND P1, PT, R10, RZ, PT ;  /* 0x000000ff0a00722a */ /* 0x000fd00003f2e000 */
[----:B------:R-:W-:Y:S01]  /*5bb0*/  FSEL R20, R18, R10, !P1 ;  /* 0x0000000a12147208 */ /* 0x000fe20004800000 */
[----:B------:R-:W-:Y:S01]  /*5bc0*/  IMAD.MOV.U32 R18, RZ, RZ, R12 ;  /* 0x000000ffff127224 */ /* 0x000fe200078e000c */
[----:B------:R-:W-:Y:S01]  /*5bd0*/  FSEL R21, R19, R11, !P1 ;  /* 0x0000000b13157208 */ /* 0x000fe20004800000 */
[----:B------:R-:W-:Y:S01]  /*5be0*/  IMAD.MOV.U32 R19, RZ, RZ, R13 ;  /* 0x000000ffff137224 */ /* 0x000fe200078e000d */
[C---:B--2---:R-:W-:Y:S01]  /*5bf0*/  IADD3 R25, P1, PT, R7.reuse, UR4, RZ ;  /* 0x0000000407197c10 */ /* 0x044fe2000ff3e0ff */
        /* <DEDUP_REMOVED lines=21> */
.L_x_546:
[----:B-1----:R-:W-:Y:S05]  /*5d50*/  BSYNC.RECONVERGENT B3 ;  /* 0x0000000000037941 */ /* 0x002fea0003800200 */
.L_x_545:
[----:B------:R-:W-:Y:S02]  /*5d60*/  VIADD R0, R0, 0x100 ;  /* 0x0000010000007836 */ /* 0x000fe40000000000 */
[----:B------:R-:W-:Y:S01]  /*5d70*/  VIADD R7, R7, 0x100 ;  /* 0x0000010007077836 */ /* 0x000fe20000000000 */
[----:B------:R-:W-:Y:S06]  /*5d80*/  @P2 BRA `(.L_x_547) ;  /* 0xfffffffc00542947 */ /* 0x000fec000383ffff */
.L_x_544:
[----:B-12---:R-:W-:Y:S05]  /*5d90*/  BSYNC.RECONVERGENT B2 ;  /* 0x0000000000027941 */ /* 0x006fea0003800200 */
.L_x_543:
        /* <DEDUP_REMOVED lines=9> */
.L_x_556:
[----:B------:R-:W-:-:S05]  /*5e30*/  IMAD.WIDE R30, R7, 0x8, R14 ;  /* 0x00000008071e7825 */ /* 0x000fca00078e020e */
[----:B------:R-:W2:Y:S01]  /*5e40*/  LDG.E.64 R20, desc[UR10][R30.64+-0x1000] ;  /* 0xfff0000a1e147981 */ /* 0x000ea2000c1e1b00 */
[----:B------:R-:W-:Y:S02]  /*5e50*/  DADD R22, -RZ, -R12 ;  /* 0x00000000ff167229 */ /* 0x000fe4000000090c */
        /* <DEDUP_REMOVED lines=33> */
.L_x_549:
[----:B------:R-:W-:Y:S05]  /*6070*/  BSYNC.RECONVERGENT B2 ;  /* 0x0000000000027941 */ /* 0x000fea0003800200 */
.L_x_548:
        /* <DEDUP_REMOVED lines=31> */
.L_x_551:
[----:B------:R-:W-:Y:S05]  /*6270*/  BSYNC.RECONVERGENT B2 ;  /* 0x0000000000027941 */ /* 0x000fea0003800200 */
.L_x_550:
        /* <DEDUP_REMOVED lines=32> */
.L_x_553:
[----:B------:R-:W-:Y:S05]  /*6480*/  BSYNC.RECONVERGENT B2 ;  /* 0x0000000000027941 */ /* 0x000fea0003800200 */
.L_x_552:
        /* <DEDUP_REMOVED lines=30> */
.L_x_555:
[----:B------:R-:W-:Y:S05]  /*6670*/  BSYNC.RECONVERGENT B2 ;  /* 0x0000000000027941 */ /* 0x000fea0003800200 */
.L_x_554:
[----:B------:R-:W-:Y:S02]  /*6680*/  VIADD R0, R0, 0x400 ;  /* 0x0000040000007836 */ /* 0x000fe40000000000 */
[----:B------:R-:W-:Y:S02]  /*6690*/  VIADD R29, R29, 0x400 ;  /* 0x000004001d1d7836 */ /* 0x000fe40000000000 */
[----:B------:R-:W-:Y:S01]  /*66a0*/  VIADD R28, R28, 0x400 ;  /* 0x000004001c1c7836 */ /* 0x000fe20000000000 */
[----:B------:R-:W-:Y:S01]  /*66b0*/  ISETP.GE.AND P0, PT, R0, R27, PT ;  /* 0x0000001b0000720c */ /* 0x000fe20003f06270 */
[----:B------:R-:W-:Y:S02]  /*66c0*/  VIADD R26, R26, 0x400 ;  /* 0x000004001a1a7836 */ /* 0x000fe40000000000 */
[----:B------:R-:W-:-:S10]  /*66d0*/  VIADD R7, R7, 0x400 ;  /* 0x0000040007077836 */ /* 0x000fd40000000000 */
[----:B------:R-:W-:Y:S05]  /*66e0*/  @!P0 BRA `(.L_x_556) ;  /* 0xfffffff400d08947 */ /* 0x000fea000383ffff */
.L_x_542:
[----:B-12---:R-:W-:Y:S05]  /*66f0*/  BSYNC.RECONVERGENT B1 ;  /* 0x0000000000017941 */ /* 0x006fea0003800200 */
.L_x_535:
[----:B0-----:R-:W0:Y:S01]  /*6700*/  S2R R2, SR_LANEID ;  /* 0x0000000000027919 */ /* 0x001e220000000000 */
        /* <DEDUP_REMOVED lines=39> */
.L_x_558:
[----:B------:R-:W-:Y:S05]  /*6980*/  BSYNC.RECONVERGENT B1 ;  /* 0x0000000000017941 */ /* 0x000fea0003800200 */
.L_x_557:
        /* <DEDUP_REMOVED lines=39> */
.L_x_560:
[----:B------:R-:W-:Y:S05]  /*6c00*/  BSYNC.RECONVERGENT B1 ;  /* 0x0000000000017941 */ /* 0x000fea0003800200 */
.L_x_559:
[----:B------:R-:W-:Y:S01]  /*6c10*/  ISETP.GT.AND P0, PT, R2, 0x1b, PT ;  /* 0x0000001b0200780c */ /* 0x000fe20003f04270 */
[----:B--2---:R2:W2:Y:S01]  /*6c20*/  SHFL.DOWN PT, R17, R10, 0x4, 0x1f ;  /* 0x08801f000a117f89 */ /* 0x0044a200000e0000 */
[----:B------:R-:W-:Y:S01]  /*6c30*/  BSSY.RECONVERGENT B1, `(.L_x_561) ;  /* 0x0000025000017945 */ /* 0x000fe20003800200 */
[----:B0-----:R-:W-:Y:S02]  /*6c40*/  IMAD.MOV.U32 R0, RZ, RZ, R14 ;  /* 0x000000ffff007224 */ /* 0x001fe400078e000e */
[----:B---3--:R0:W3:Y:S01]  /*6c50*/  SHFL.DOWN PT, R19, R11, 0x4, 0x1f ;  /* 0x08801f000b137f89 */ /* 0x0080e200000e0000 */
[----:B-1----:R-:W-:Y:S02]  /*6c60*/  IMAD.MOV.U32 R5, RZ, RZ, R15 ;  /* 0x000000ffff057224 */ /* 0x002fe400078e000f */
[----:B------:R-:W-:Y:S01]  /*6c70*/  IMAD.MOV.U32 R6, RZ, RZ, R10 ;  /* 0x000000ffff067224 */ /* 0x000fe200078e000a */
[----:B----4-:R0:W1:Y:S01]  /*6c80*/  SHFL.DOWN PT, R21, R14, 0x4, 0x1f ;  /* 0x08801f000e157f89 */ /* 0x01006200000e0000 */
[----:B------:R-:W-:-:S03]  /*6c90*/  IMAD.MOV.U32 R7, RZ, RZ, R11 ;  /* 0x000000ffff077224 */ /* 0x000fc600078e000b */
[----:B------:R0:W4:Y:S01]  /*6ca0*/  SHFL.DOWN PT, R16, R15, 0x4, 0x1f ;  /* 0x08801f000f107f89 */ /* 0x00012200000e0000 */
[----:B------:R-:W-:Y:S05]  /*6cb0*/  @P0 BRA `(.L_x_562) ;  /* 0x0000000000700947 */ /* 0x000fea0003800000 */
[----:B--2---:R-:W-:Y:S01]  /*6cc0*/  IMAD.MOV.U32 R6, RZ, RZ, R17 ;  /* 0x000000ffff067224 */ /* 0x004fe200078e0011 */
[----:B------:R-:W-:Y:S01]  /*6cd0*/  DADD R8, -RZ, -R10 ;  /* 0x00000000ff087229 */ /* 0x000fe2000000090a */
        /* <DEDUP_REMOVED lines=26> */
.L_x_562:
[----:B------:R-:W-:Y:S05]  /*6e80*/  BSYNC.RECONVERGENT B1 ;  /* 0x0000000000017941 */ /* 0x000fea0003800200 */
.L_x_561:
[----:B------:R-:W-:Y:S01]  /*6e90*/  ISETP.GT.AND P0, PT, R2, 0x17, PT ;  /* 0x000000170200780c */ /* 0x000fe20003f04270 */
[----:B--2---:R2:W2:Y:S01]  /*6ea0*/  SHFL.DOWN PT, R17, R6, 0x8, 0x1f ;  /* 0x09001f0006117f89 */ /* 0x0044a200000e0000 */
[----:B------:R-:W-:Y:S01]  /*6eb0*/  BSSY.RECONVERGENT B1, `(.L_x_563) ;  /* 0x0000025000017945 */ /* 0x000fe20003800200 */
[----:B0-----:R-:W-:Y:S02]  /*6ec0*/  IMAD.MOV.U32 R14, RZ, RZ, R0 ;  /* 0x000000ffff0e7224 */ /* 0x001fe400078e0000 */
[----:B---3--:R0:W3:Y:S01]  /*6ed0*/  SHFL.DOWN PT, R19, R7, 0x8, 0x1f ;  /* 0x09001f0007137f89 */ /* 0x0080e200000e0000 */
[----:B------:R-:W-:Y:S02]  /*6ee0*/  IMAD.MOV.U32 R15, RZ, RZ, R5 ;  /* 0x000000ffff0f7224 */ /* 0x000fe400078e0005 */
[----:B------:R-:W-:Y:S01]  /*6ef0*/  IMAD.MOV.U32 R8, RZ, RZ, R6 ;  /* 0x000000ffff087224 */ /* 0x000fe200078e0006 */
[----:B-1----:R0:W1:Y:S01]  /*6f00*/  SHFL.DOWN PT, R21, R0, 0x8, 0x1f ;  /* 0x09001f0000157f89 */ /* 0x00206200000e0000 */
[----:B------:R-:W-:-:S03]  /*6f10*/  IMAD.MOV.U32 R9, RZ, RZ, R7 ;  /* 0x000000ffff097224 */ /* 0x000fc600078e0007 */
[----:B----4-:R0:W4:Y:S01]  /*6f20*/  SHFL.DOWN PT, R16, R5, 0x8, 0x1f ;  /* 0x09001f0005107f89 */ /* 0x01012200000e0000 */
        /* <DEDUP_REMOVED lines=29> */
.L_x_564:
[----:B------:R-:W-:Y:S05]  /*7100*/  BSYNC.RECONVERGENT B1 ;  /* 0x0000000000017941 */ /* 0x000fea0003800200 */
.L_x_563:
        /* <DEDUP_REMOVED lines=39> */
.L_x_566:
[----:B------:R-:W-:Y:S05]  /*7380*/  BSYNC.RECONVERGENT B1 ;  /* 0x0000000000017941 */ /* 0x000fea0003800200 */
.L_x_565:
[----:B------:R-:W-:Y:S01]  /*7390*/  ISETP.NE.AND P0, PT, R2, RZ, PT ;  /* 0x000000ff0200720c */ /* 0x000fe20003f05270 */
[----:B------:R-:W-:-:S12]  /*73a0*/  BSSY.RECONVERGENT B1, `(.L_x_567) ;  /* 0x000000c000017945 */ /* 0x000fd80003800200 */
[----:B------:R-:W-:Y:S05]  /*73b0*/  @P0 BRA `(.L_x_568) ;  /* 0x0000000000280947 */ /* 0x000fea0003800000 */
[----:B0-----:R-:W0:Y:S01]  /*73c0*/  S2R R9, SR_CgaCtaId ;  /* 0x0000000000097919 */ /* 0x001e220000008800 */
[----:B--2---:R-:W-:Y:S02]  /*73d0*/  MOV R8, 0x400 ;  /* 0x0000040000087802 */ /* 0x004fe40000000f00 */
[----:B------:R-:W-:-:S04]  /*73e0*/  SHF.R.U32.HI R2, RZ, 0x1, R4 ;  /* 0x00000001ff027819 */ /* 0x000fc80000011604 */
[----:B------:R-:W-:Y:S02]  /*73f0*/  LOP3.LUT R2, R2, 0x1f0, RZ, 0xc0, !PT ;  /* 0x000001f002027812 */ /* 0x000fe400078ec0ff */
[----:B0-----:R-:W-:Y:S01]  /*7400*/  LEA R9, R9, R8, 0x18 ;  /* 0x0000000809097211 */ /* 0x001fe200078ec0ff */
[----:B------:R-:W-:-:S04]  /*7410*/  IMAD.MOV.U32 R8, RZ, RZ, R0 ;  /* 0x000000ffff087224 */ /* 0x000fc800078e0000 */
[----:B------:R-:W-:Y:S02]  /*7420*/  IMAD.IADD R11, R2, 0x1, R9 ;  /* 0x00000001020b7824 */ /* 0x000fe400078e0209 */
[----:B------:R-:W-:-:S03]  /*7430*/  IMAD.MOV.U32 R9, RZ, RZ, R5 ;  /* 0x000000ffff097224 */ /* 0x000fc600078e0005 */
[----:B------:R0:W-:Y:S04]  /*7440*/  STS.64 [R11+0x8], R6 ;  /* 0x000008060b007388 */ /* 0x0001e80000000a00 */
[----:B------:R0:W-:Y:S02]  /*7450*/  STS.64 [R11+0x10], R8 ;  /* 0x000010080b007388 */ /* 0x0001e40000000a00 */
.L_x_568:
[----:B------:R-:W-:Y:S05]  /*7460*/  BSYNC.RECONVERGENT B1 ;  /* 0x0000000000017941 */ /* 0x000fea0003800200 */
.L_x_567:
        /* <DEDUP_REMOVED lines=11> */
[----:B------:R-:W0:Y:S04]  /*7520*/  LDS.64 R26, [R2+0x18] ;  /* 0x00001800021a7984 */ /* 0x000e280000000a00 */
[----:B--234-:R-:W2:Y:S04]  /*7530*/  LDS.128 R16, [R2+0x20] ;  /* 0x0000200002107984 */ /* 0x01cea80000000c00 */
[----:B-1----:R1:W3:Y:S04]  /*7540*/  LDS.64 R20, [R2+0x80] ;  /* 0x0000800002147984 */ /* 0x0022e80000000a00 */
[----:B------:R1:W4:Y:S04]  /*7550*/  LDS.128 R8, [R2+0x30] ;  /* 0x0000300002087984 */ /* 0x0003280000000c00 */
[----:B------:R1:W1:Y:S01]  /*7560*/  LDS.128 R12, [R2+0x40] ;  /* 0x00004000020c7984 */ /* 0x0002620000000c00 */
[----:B0-----:R-:W-:-:S02]  /*7570*/  DADD R24, -RZ, -R26 ;  /* 0x00000000ff187229 */ /* 0x001fc4000000091a */
        /* <DEDUP_REMOVED lines=8> */
[----:B-1-34-:R-:W-:Y:S05]  /*7600*/  @!P0 BRA `(.L_x_570) ;  /* 0x0000000000388947 */ /* 0x01afea0003800000 */
        /* <DEDUP_REMOVED lines=14> */
.L_x_570:
[----:B------:R-:W-:Y:S05]  /*76f0*/  BSYNC.RECONVERGENT B1 ;  /* 0x0000000000017941 */ /* 0x000fea0003800200 */
.L_x_569:
        /* <DEDUP_REMOVED lines=29> */
.L_x_572:
[----:B------:R-:W-:Y:S05]  /*78d0*/  BSYNC.RECONVERGENT B1 ;  /* 0x0000000000017941 */ /* 0x000fea0003800200 */
.L_x_571:
        /* <DEDUP_REMOVED lines=32> */
.L_x_574:
[----:B------:R-:W-:Y:S05]  /*7ae0*/  BSYNC.RECONVERGENT B1 ;  /* 0x0000000000017941 */ /* 0x000fea0003800200 */
.L_x_573:
        /* <DEDUP_REMOVED lines=30> */
.L_x_576:
[----:B------:R-:W-:Y:S05]  /*7cd0*/  BSYNC.RECONVERGENT B1 ;  /* 0x0000000000017941 */ /* 0x000fea0003800200 */
.L_x_575:
        /* <DEDUP_REMOVED lines=29> */
.L_x_578:
[----:B------:R-:W-:Y:S05]  /*7eb0*/  BSYNC.RECONVERGENT B1 ;  /* 0x0000000000017941 */ /* 0x000fea0003800200 */
.L_x_577:
        /* <DEDUP_REMOVED lines=29> */
.L_x_580:
[----:B------:R-:W-:Y:S05]  /*8090*/  BSYNC.RECONVERGENT B1 ;  /* 0x0000000000017941 */ /* 0x000fea0003800200 */
.L_x_579:
        /* <DEDUP_REMOVED lines=27> */
.L_x_496:
[----:B------:R-:W-:Y:S05]  /*8250*/  BSYNC.RECONVERGENT B0 ;  /* 0x0000000000007941 */ /* 0x000fea0003800200 */
.L_x_463:
[----:B------:R-:W-:Y:S05]  /*8260*/  @P1 EXIT ;  /* 0x000000000000194d */ /* 0x000fea0003800000 */
[----:B0123--:R-:W0:Y:S01]  /*8270*/  LDC.64 R8, c[0x0][0x390] ;  /* 0x0000e400ff087b82 */ /* 0x00fe220000000a00 */
[----:B------:R-:W-:Y:S02]  /*8280*/  IMAD.MOV.U32 R4, RZ, RZ, R0 ;  /* 0x000000ffff047224 */ /* 0x000fe400078e0000 */
[----:B0-----:R-:W-:-:S05]  /*8290*/  IMAD.WIDE.U32 R2, R3, 0x10, R8 ;  /* 0x0000001003027825 */ /* 0x001fca00078e0008 */
[----:B------:R-:W-:Y:S04]  /*82a0*/  STG.E.64 desc[UR10][R2.64], R6 ;  /* 0x0000000602007986 */ /* 0x000fe8000c101b0a */
[----:B------:R-:W-:Y:S01]  /*82b0*/  STG.E.64 desc[UR10][R2.64+0x8], R4 ;  /* 0x0000080402007986 */ /* 0x000fe2000c101b0a */
[----:B------:R-:W-:Y:S05]  /*82c0*/  EXIT ;  /* 0x000000000000794d */ /* 0x000fea0003800000 */
.L_x_581:
        /* <DEDUP_REMOVED lines=11> */
.L_x_740:


//--------------------- .text._ZN6thrust24THRUST_300001_SM_1000_NS8cuda_cub4core6detail13_kernel_agentINS1_8__reduce11ReduceAgentINS0_12zip_iteratorIN4cuda3std3__45tupleIJNS0_10device_ptrIdEENS0_17counting_iteratorIlNS0_11use_defaultESF_SF_EEEEEEEPNSB_IJdlEEESJ_iNS1_9__extrema9arg_max_fIdl10comparatorEEEEJSI_SK_iSO_EEEvDpT0_ --------------------------
	.section	.text._ZN6thrust24THRUST_300001_SM_1000_NS8cuda_cub4core6detail13_kernel_agentINS1_8__reduce11ReduceAgentINS0_12zip_iteratorIN4cuda3std3__45tupleIJNS0_10device_ptrIdEENS0_17counting_iteratorIlNS0_11use_defaultESF_SF_EEEEEEEPNSB_IJdlEEESJ_iNS1_9__extrema9arg_max_fIdl10comparatorEEEEJSI_SK_iSO_EEEvDpT0_,"ax",@progbits
	.align	128
        .global         _ZN6thrust24THRUST_300001_SM_1000_NS8cuda_cub4core6detail13_kernel_agentINS1_8__reduce11ReduceAgentINS0_12zip_iteratorIN4cuda3std3__45tupleIJNS0_10device_ptrIdEENS0_17counting_iteratorIlNS0_11use_defaultESF_SF_EEEEEEEPNSB_IJdlEEESJ_iNS1_9__extrema9arg_max_fIdl10comparatorEEEEJSI_SK_iSO_EEEvDpT0_
        .type           _ZN6thrust24THRUST_300001_SM_1000_NS8cuda_cub4core6detail13_kernel_agentINS1_8__reduce11ReduceAgentINS0_12zip_iteratorIN4cuda3std3__45tupleIJNS0_10device_ptrIdEENS0_17counting_iteratorIlNS0_11use_defaultESF_SF_EEEEEEEPNSB_IJdlEEESJ_iNS1_9__extrema9arg_max_fIdl10comparatorEEEEJSI_SK_iSO_EEEvDpT0_,@function
        .size           _ZN6thrust24THRUST_300001_SM_1000_NS8cuda_cub4core6detail13_kernel_agentINS1_8__reduce11ReduceAgentINS0_12zip_iteratorIN4cuda3std3__45tupleIJNS0_10device_ptrIdEENS0_17counting_iteratorIlNS0_11use_defaultESF_SF_EEEEEEEPNSB_IJdlEEESJ_iNS1_9__extrema9arg_max_fIdl10comparatorEEEEJSI_SK_iSO_EEEvDpT0_,(.L_x_741 - _ZN6thrust24THRUST_300001_SM_1000_NS8cuda_cub4core6detail13_kernel_agentINS1_8__reduce11ReduceAgentINS0_12zip_iteratorIN4cuda3std3__45tupleIJNS0_10device_ptrIdEENS0_17counting_iteratorIlNS0_11use_defaultESF_SF_EEEEEEEPNSB_IJdlEEESJ_iNS1_9__extrema9arg_max_fIdl10comparatorEEEEJSI_SK_iSO_EEEvDpT0_)
        .other          _ZN6thrust24THRUST_300001_SM_1000_NS8cuda_cub4core6detail13_kernel_agentINS1_8__reduce11ReduceAgentINS0_12zip_iteratorIN4cuda3std3__45tupleIJNS0_10device_ptrIdEENS0_17counting_iteratorIlNS0_11use_defaultESF_SF_EEEEEEEPNSB_IJdlEEESJ_iNS1_9__extrema9arg_max_fIdl10comparatorEEEEJSI_SK_iSO_EEEvDpT0_,@"STO_CUDA_ENTRY STV_DEFAULT"
_ZN6thrust24THRUST_300001_SM_1000_NS8cuda_cub4core6detail13_kernel_agentINS1_8__reduce11ReduceAgentINS0_12zip_iteratorIN4cuda3std3__45tupleIJNS0_10device_ptrIdEENS0_17counting_iteratorIlNS0_11use_defaultESF_SF_EEEEEEEPNSB_IJdlEEESJ_iNS1_9__extrema9arg_max_fIdl10comparatorEEEEJSI_SK_iSO_EEEvDpT0_:
.text._ZN6thrust24THRUST_300001_SM_1000_NS8cuda_cub4core6detail13_kernel_agentINS1_8__reduce11ReduceAgentINS0_12zip_iteratorIN4cuda3std3__45tupleIJNS0_10device_ptrIdEENS0_17counting_iteratorIlNS0_11use_defaultESF_SF_EEEEEEEPNSB_IJdlEEESJ_iNS1_9__extrema9arg_max_fIdl10comparatorEEEEJSI_SK_iSO_EEEvDpT0_:
        /* <DEDUP_REMOVED lines=24> */
.L_x_585:
[----:B0-----:R-:W-:Y:S05]  /*0180*/  BSYNC.RECONVERGENT B1 ;  /* 0x0000000000017941 */ /* 0x001fea0003800200 */
.L_x_584:
        /* <DEDUP_REMOVED lines=18> */
.L_x_592:
        /* <DEDUP_REMOVED lines=39> */
.L_x_591:
[----:B------:R-:W-:Y:S05]  /*0520*/  BSYNC.RECONVERGENT B3 ;  /* 0x0000000000037941 */ /* 0x000fea0003800200 */
.L_x_590:
[----:B------:R-:W-:Y:S01]  /*0530*/  IADD3 R11, P0, PT, R11, 0x100, RZ ;  /* 0x000001000b0b7810 */ /* 0x000fe20007f1e0ff */
[----:B------:R-:W-:Y:S02]  /*0540*/  VIADD R14, R14, 0x100 ;  /* 0x000001000e0e7836 */ /* 0x000fe40000000000 */
[----:B------:R-:W-:Y:S02]  /*0550*/  IMAD.X R15, RZ, RZ, R15, P3 ;  /* 0x000000ffff0f7224 */ /* 0x000fe400018e060f */
[----:B------:R-:W-:Y:S01]  /*0560*/  IMAD.X R13, RZ, RZ, R13, P0 ;  /* 0x000000ffff0d7224 */ /* 0x000fe200000e060d */
[----:B------:R-:W-:Y:S07]  /*0570*/  @P2 BRA `(.L_x_592) ;  /* 0xfffffffc004c2947 */ /* 0x000fee000383ffff */
.L_x_589:
[----:B------:R-:W-:Y:S05]  /*0580*/  BSYNC.RECONVERGENT B2 ;  /* 0x0000000000027941 */ /* 0x000fea0003800200 */
.L_x_588:
[----:B------:R-:W-:-:S13]  /*0590*/  ISETP.GE.U32.AND P0, PT, R10, 0x300, PT ;  /* 0x000003000a00780c */ /* 0x000fda0003f06070 */
[----:B------:R-:W-:Y:S05]  /*05a0*/  @!P0 BRA `(.L_x_587) ;  /* 0x00000008003c8947 */ /* 0x000fea0003800000 */
[----:B------:R-:W0:Y:S01]  /*05b0*/  LDC.64 R12, c[0x0][0x380] ;  /* 0x0000e000ff0c7b82 */ /* 0x000e220000000a00 */
[----:B------:R-:W-:-:S07]  /*05c0*/  VIADD R16, R14, 0x200 ;  /* 0x000002000e107836 */ /* 0x000fce0000000000 */
[----:B------:R-:W1:Y:S02]  /*05d0*/  LDC.64 R10, c[0x0][0x388] ;  /* 0x0000e200ff0a7b82 */ /* 0x000e640000000a00 */
.L_x_601:
        /* <DEDUP_REMOVED lines=37> */
.L_x_594:
[----:B------:R-:W-:Y:S05]  /*0830*/  BSYNC.RECONVERGENT B2 ;  /* 0x0000000000027941 */ /* 0x000fea0003800200 */
.L_x_593:
        /* <DEDUP_REMOVED lines=32> */
.L_x_596:
[----:B------:R-:W-:Y:S05]  /*0a40*/  BSYNC.RECONVERGENT B2 ;  /* 0x0000000000027941 */ /* 0x000fea0003800200 */
.L_x_595:
        /* <DEDUP_REMOVED lines=31> */
.L_x_598:
[----:B------:R-:W-:Y:S05]  /*0c40*/  BSYNC.RECONVERGENT B2 ;  /* 0x0000000000027941 */ /* 0x000fea0003800200 */
.L_x_597:
        /* <DEDUP_REMOVED lines=32> */
.L_x_600:
[----:B------:R-:W-:Y:S05]  /*0e50*/  BSYNC.RECONVERGENT B2 ;  /* 0x0000000000027941 */ /* 0x000fea0003800200 */
.L_x_599:
[C---:B------:R-:W-:Y:S02]  /*0e60*/  VIADD R2, R16.reuse, 0x200 ;  /* 0x0000020010027836 */ /* 0x040fe40000000000 */
[----:B------:R-:W-:-:S03]  /*0e70*/  VIADD R16, R16, 0x400 ;  /* 0x0000040010107836 */ /* 0x000fc60000000000 */
[----:B------:R-:W-:-:S13]  /*0e80*/  ISETP.GE.AND P0, PT, R2, UR5, PT ;  /* 0x0000000502007c0c */ /* 0x000fda000bf06270 */
[----:B------:R-:W-:Y:S05]  /*0e90*/  @!P0 BRA `(.L_x_601) ;  /* 0xfffffff400d08947 */ /* 0x000fea000383ffff */
.L_x_587:
[----:B------:R-:W-:Y:S05]  /*0ea0*/  BSYNC.RECONVERGENT B1 ;  /* 0x0000000000017941 */ /* 0x000fea0003800200 */
.L_x_586:
        /* <DEDUP_REMOVED lines=43> */
.L_x_604:
[----:B------:R-:W-:Y:S05]  /*1160*/  BSYNC.RECONVERGENT B1 ;  /* 0x0000000000017941 */ /* 0x000fea0003800200 */
.L_x_603:
        /* <DEDUP_REMOVED lines=39> */
.L_x_606:
[----:B------:R-:W-:Y:S05]  /*13e0*/  BSYNC.RECONVERGENT B1 ;  /* 0x0000000000017941 */ /* 0x000fea0003800200 */
.L_x_605:
        /* <DEDUP_REMOVED lines=39> */
.L_x_608:
[----:B------:R-:W-:Y:S05]  /*1660*/  BSYNC.RECONVERGENT B1 ;  /* 0x0000000000017941 */ /* 0x000fea0003800200 */
.L_x_607:
        /* <DEDUP_REMOVED lines=39> */
.L_x_610:
[----:B------:R-:W-:Y:S05]  /*18e0*/  BSYNC.RECONVERGENT B1 ;  /* 0x0000000000017941 */ /* 0x000fea0003800200 */
.L_x_609:
        /* <DEDUP_REMOVED lines=39> */
.L_x_612:
[----:B------:R-:W-:Y:S05]  /*1b60*/  BSYNC.RECONVERGENT B1 ;  /* 0x0000000000017941 */ /* 0x000fea0003800200 */
.L_x_611:
        /* <DEDUP_REMOVED lines=11> */
.L_x_614:
[----:B------:R-:W-:Y:S05]  /*1c20*/  BSYNC.RECONVERGENT B1 ;  /* 0x0000000000017941 */ /* 0x000fea0003800200 */
.L_x_613:
[----:B------:R-:W-:Y:S01]  /*1c30*/  BAR.SYNC.DEFER_BLOCKING 0x0 ;  /* 0x0000000000007b1d */ /* 0x000fe20000010000 */
[----:B------:R-:W-:-:S13]  /*1c40*/  ISETP.NE.AND P1, PT, R0, RZ, PT ;  /* 0x000000ff0000720c */ /* 0x000fda0003f25270 */
[----:B------:R-:W-:Y:S05]  /*1c50*/  @P1 BRA `(.L_x_615) ;  /* 0x0000006000b81947 */ /* 0x000fea0003800000 */
[----:B--2-4-:R-:W2:Y:S01]  /*1c60*/  S2R R5, SR_CgaCtaId ;  /* 0x0000000000057919 */ /* 0x014ea20000008800 */
[----:B------:R-:W-:Y:S01]  /*1c70*/  MOV R0, 0x400 ;  /* 0x0000040000007802 */ /* 0x000fe20000000f00 */
[----:B01----:R-:W-:Y:S01]  /*1c80*/  DADD R16, -RZ, -R2 ;  /* 0x00000000ff107229 */ /* 0x003fe20000000902 */
[----:B------:R-:W-:Y:S01]  /*1c90*/  BSSY.RECONVERGENT B1, `(.L_x_616) ;  /* 0x0000020000017945 */ /* 0x000fe20003800200 */
[----:B------:R-:W-:-:S08]  /*1ca0*/  DSETP.GEU.AND P0, PT, R2, RZ, PT ;  /* 0x000000ff0200722a */ /* 0x000fd00003f0e000 */
[----:B------:R-:W-:Y:S02]  /*1cb0*/  FSEL R22, R16, R2, !P0 ;  /* 0x0000000210167208 */ /* 0x000fe40004000000 */
[----:B------:R-:W-:Y:S02]  /*1cc0*/  FSEL R23, R17, R3, !P0 ;  /* 0x0000000311177208 */ /* 0x000fe40004000000 */
[----:B--2---:R-:W-:-:S05]  /*1cd0*/  LEA R0, R5, R0, 0x18 ;  /* 0x0000000005007211 */ /* 0x004fca00078ec0ff */
[----:B------:R-:W3:Y:S04]  /*1ce0*/  LDS.64 R14, [R0+0x18] ;  /* 0x00001800000e7984 */ /* 0x000ee80000000a00 */
[----:B------:R-:W0:Y:S04]  /*1cf0*/  LDS.128 R8, [R0+0x20] ;  /* 0x0000200000087984 */ /* 0x000e280000000c00 */
        /* <DEDUP_REMOVED lines=25> */
.L_x_617:
[----:B------:R-:W-:Y:S05]  /*1e90*/  BSYNC.RECONVERGENT B1 ;  /* 0x0000000000017941 */ /* 0x000fea0003800200 */
.L_x_616:
        /* <DEDUP_REMOVED lines=30> */
.L_x_619:
[----:B------:R-:W-:Y:S05]  /*2080*/  BSYNC.RECONVERGENT B1 ;  /* 0x0000000000017941 */ /* 0x000fea0003800200 */
.L_x_618:
        /* <DEDUP_REMOVED lines=30> */
.L_x_621:
[----:B------:R-:W-:Y:S05]  /*2270*/  BSYNC.RECONVERGENT B1 ;  /* 0x0000000000017941 */ /* 0x000fea0003800200 */
.L_x_620:
        /* <DEDUP_REMOVED lines=30> */
.L_x_623:
[----:B------:R-:W-:Y:S05]  /*2460*/  BSYNC.RECONVERGENT B1 ;  /* 0x0000000000017941 */ /* 0x000fea0003800200 */
.L_x_622:
        /* <DEDUP_REMOVED lines=31> */
.L_x_625:
[----:B------:R-:W-:Y:S05]  /*2660*/  BSYNC.RECONVERGENT B1 ;  /* 0x0000000000017941 */ /* 0x000fea0003800200 */
.L_x_624:
        /* <DEDUP_REMOVED lines=30> */
.L_x_627:
[----:B------:R-:W-:Y:S05]  /*2850*/  BSYNC.RECONVERGENT B1 ;  /* 0x0000000000017941 */ /* 0x000fea0003800200 */
.L_x_626:
        /* <DEDUP_REMOVED lines=28> */
.L_x_602:
        /* <DEDUP_REMOVED lines=46> */
.L_x_629:
[----:B------:R-:W-:Y:S05]  /*2d00*/  BSYNC.RECONVERGENT B1 ;  /* 0x0000000000017941 */ /* 0x000fea0003800200 */
.L_x_628:
        /* <DEDUP_REMOVED lines=40> */
.L_x_631:
[----:B------:R-:W-:Y:S05]  /*2f90*/  BSYNC.RECONVERGENT B1 ;  /* 0x0000000000017941 */ /* 0x000fea0003800200 */
.L_x_630:
[----:B-1----:R-:W-:Y:S01]  /*2fa0*/  VIADD R2, R4, 0x4 ;  /* 0x0000000404027836 */ /* 0x002fe20000000000 */
[----:B------:R1:W0:Y:S01]  /*2fb0*/  SHFL.DOWN PT, R13, R6, 0x4, R5 ;  /* 0x08800000060d7989 */ /* 0x00022200000e0005 */
[----:B------:R-:W-:Y:S01]  /*2fc0*/  BSSY.RECONVERGENT B1, `(.L_x_632) ;  /* 0x0000026000017945 */ /* 0x000fe20003800200 */
[----:B------:R-:W-:Y:S02]  /*2fd0*/  IMAD.MOV.U32 R16, RZ, RZ, R12 ;  /* 0x000000ffff107224 */ /* 0x000fe400078e000c */
[----:B------:R-:W-:Y:S01]  /*2fe0*/  ISETP.GT.AND P0, PT, R2, R5, PT ;  /* 0x000000050200720c */ /* 0x000fe20003f04270 */
[----:B---3--:R1:W3:Y:S01]  /*2ff0*/  SHFL.DOWN PT, R15, R7, 0x4, R5 ;  /* 0x08800000070f7989 */ /* 0x0082e200000e0005 */
[----:B------:R-:W-:Y:S02]  /*3000*/  IMAD.MOV.U32 R18, RZ, RZ, R14 ;  /* 0x000000ffff127224 */ /* 0x000fe400078e000e */
[----:B------:R-:W-:Y:S01]  /*3010*/  IMAD.MOV.U32 R2, RZ, RZ, R6 ;  /* 0x000000ffff027224 */ /* 0x000fe200078e0006 */
[----:B------:R1:W0:Y:S01]  /*3020*/  SHFL.DOWN PT, R17, R12, 0x4, R5 ;  /* 0x088000000c117989 */ /* 0x00022200000e0005 */
[----:B--2---:R-:W-:-:S03]  /*3030*/  IMAD.MOV.U32 R3, RZ, RZ, R7 ;  /* 0x000000ffff037224 */ /* 0x004fc600078e0007 */
[----:B------:R1:W2:Y:S04]  /*3040*/  SHFL.DOWN PT, R19, R14, 0x4, R5 ;  /* 0x088000000e137989 */ /* 0x0002a800000e0005 */
[----:B------:R-:W-:Y:S05]  /*3050*/  @P0 BRA `(.L_x_633) ;  /* 0x0000000000700947 */ /* 0x000fea0003800000 */
[----:B0-----:R-:W-:Y:S01]  /*3060*/  IMAD.MOV.U32 R2, RZ, RZ, R13 ;  /* 0x000000ffff027224 */ /* 0x001fe200078e000d */
[----:B------:R-:W-:Y:S01]  /*3070*/  DADD R8, -RZ, -R6 ;  /* 0x00000000ff087229 */ /* 0x000fe20000000906 */
[----:B---3--:R-:W-:Y:S01]  /*3080*/  IMAD.MOV.U32 R3, RZ, RZ, R15 ;  /* 0x000000ffff037224 */ /* 0x008fe200078e000f */
        /* <DEDUP_REMOVED lines=25> */
.L_x_633:
[----:B------:R-:W-:Y:S05]  /*3220*/  BSYNC.RECONVERGENT B1 ;  /* 0x0000000000017941 */ /* 0x000fea0003800200 */
.L_x_632:
[----:B-1----:R-:W-:Y:S01]  /*3230*/  VIADD R6, R4, 0x8 ;  /* 0x0000000804067836 */ /* 0x002fe20000000000 */
[----:B0-----:R0:W1:Y:S01]  /*3240*/  SHFL.DOWN PT, R17, R2, 0x8, R5 ;  /* 0x0900000002117989 */ /* 0x00106200000e0005 */
[----:B------:R-:W-:Y:S01]  /*3250*/  BSSY.RECONVERGENT B1, `(.L_x_634) ;  /* 0x0000026000017945 */ /* 0x000fe20003800200 */
[----:B------:R-:W-:Y:S02]  /*3260*/  IMAD.MOV.U32 R10, RZ, RZ, R16 ;  /* 0x000000ffff0a7224 */ /* 0x000fe400078e0010 */
[----:B------:R-:W-:Y:S01]  /*3270*/  ISETP.GT.AND P0, PT, R6, R5, PT ;  /* 0x000000050600720c */ /* 0x000fe20003f04270 */
[----:B--2---:R0:W2:Y:S01]  /*3280*/  SHFL.DOWN PT, R19, R3, 0x8, R5 ;  /* 0x0900000003137989 */ /* 0x0040a200000e0005 */
[----:B------:R-:W-:Y:S02]  /*3290*/  IMAD.MOV.U32 R8, RZ, RZ, R18 ;  /* 0x000000ffff087224 */ /* 0x000fe400078e0012 */
[----:B------:R-:W-:Y:S01]  /*32a0*/  IMAD.MOV.U32 R6, RZ, RZ, R2 ;  /* 0x000000ffff067224 */ /* 0x000fe200078e0002 */
[----:B------:R0:W0:Y:S01]  /*32b0*/  SHFL.DOWN PT, R21, R16, 0x8, R5 ;  /* 0x0900000010157989 */ /* 0x00002200000e0005 */
[----:B------:R-:W-:-:S03]  /*32c0*/  IMAD.MOV.U32 R7, RZ, RZ, R3 ;  /* 0x000000ffff077224 */ /* 0x000fc600078e0003 */
[----:B----4-:R4:W0:Y:S04]  /*32d0*/  SHFL.DOWN PT, R23, R18, 0x8, R5 ;  /* 0x0900000012177989 */ /* 0x01082800000e0005 */
        /* <DEDUP_REMOVED lines=8> */
[----:B0-----:R-:W-:Y:S01]  /*3360*/  IMAD.MOV.U32 R8, RZ, RZ, R23 ;  /* 0x000000ffff087224 */ /* 0x001fe200078e0017 */
        /* <DEDUP_REMOVED lines=20> */
.L_x_635:
[----:B------:R-:W-:Y:S05]  /*34b0*/  BSYNC.RECONVERGENT B1 ;  /* 0x0000000000017941 */ /* 0x000fea0003800200 */
.L_x_634:
[----:B0-----:R-:W-:Y:S01]  /*34c0*/  VIADD R2, R4, 0x10 ;  /* 0x0000001004027836 */ /* 0x001fe20000000000 */
[----:B------:R0:W0:Y:S01]  /*34d0*/  SHFL.DOWN PT, R9, R6, 0x10, R5 ;  /* 0x0a00000006097989 */ /* 0x00002200000e0005 */
[----:B------:R-:W-:Y:S01]  /*34e0*/  BSSY.RECONVERGENT B1, `(.L_x_636) ;  /* 0x0000026000017945 */ /* 0x000fe20003800200 */
[----:B------:R-:W-:Y:S02]  /*34f0*/  IMAD.MOV.U32 R12, RZ, RZ, R10 ;  /* 0x000000ffff0c7224 */ /* 0x000fe400078e000a */
[----:B------:R-:W-:Y:S01]  /*3500*/  ISETP.GT.AND P0, PT, R2, R5, PT ;  /* 0x000000050200720c */ /* 0x000fe20003f04270 */
[----:B------:R0:W0:Y:S01]  /*3510*/  SHFL.DOWN PT, R11, R7, 0x10, R5 ;  /* 0x0a000000070b7989 */ /* 0x00002200000e0005 */
[----:B------:R-:W-:Y:S02]  /*3520*/  IMAD.MOV.U32 R13, RZ, RZ, R8 ;  /* 0x000000ffff0d7224 */ /* 0x000fe400078e0008 */
[----:B------:R-:W-:Y:S01]  /*3530*/  IMAD.MOV.U32 R2, RZ, RZ, R6 ;  /* 0x000000ffff027224 */ /* 0x000fe200078e0006 */
[----:B--2---:R2:W0:Y:S01]  /*3540*/  SHFL.DOWN PT, R19, R10, 0x10, R5 ;  /* 0x0a0000000a137989 */ /* 0x00442200000e0005 */
[----:B------:R-:W-:-:S03]  /*3550*/  IMAD.MOV.U32 R3, RZ, RZ, R7 ;  /* 0x000000ffff037224 */ /* 0x000fc600078e0007 */
[----:B------:R2:W0:Y:S04]  /*3560*/  SHFL.DOWN PT, R21, R8, 0x10, R5 ;  /* 0x0a00000008157989 */ /* 0x00042800000e0005 */
[----:B------:R-:W-:Y:S05]  /*3570*/  @P0 BRA `(.L_x_637) ;  /* 0x0000000000700947 */ /* 0x000fea0003800000 */
[----:B0-----:R-:W-:Y:S01]  /*3580*/  IMAD.MOV.U32 R2, RZ, RZ, R9 ;  /* 0x000000ffff027224 */ /* 0x001fe200078e0009 */
[----:B------:R-:W-:Y:S01]  /*3590*/  DADD R12, -RZ, -R6 ;  /* 0x00000000ff0c7229 */ /* 0x000fe20000000906 */
[----:B------:R-:W-:Y:S01]  /*35a0*/  IMAD.MOV.U32 R3, RZ, RZ, R11 ;  /* 0x000000ffff037224 */ /* 0x000fe200078e000b */
[----:B------:R-:W-:-:S05]  /*35b0*/  DSETP.GEU.AND P0, PT, R6, RZ, PT ;  /* 0x000000ff0600722a */ /* 0x000fca0003f0e000 */
[----:B-1----:R-:W-:Y:S02]  /*35c0*/  DADD R16, -RZ, -R2 ;  /* 0x00000000ff107229 */ /* 0x002fe40000000902 */
[----:B------:R-:W-:Y:S01]  /*35d0*/  DSETP.GEU.AND P1, PT, R2, RZ, PT ;  /* 0x000000ff0200722a */ /* 0x000fe20003f2e000 */
[----:B------:R-:W-:Y:S01]  /*35e0*/  FSEL R14, R12, R6, !P0 ;  /* 0x000000060c0e7208 */ /* 0x000fe20004000000 */
[----:B------:R-:W-:Y:S01]  /*35f0*/  IMAD.MOV.U32 R12, RZ, RZ, R19 ;  /* 0x000000ffff0c7224 */ /* 0x000fe200078e0013 */
[----:B---3--:R-:W-:Y:S01]  /*3600*/  FSEL R15, R13, R7, !P0 ;  /* 0x000000070d0f7208 */ /* 0x008fe20004000000 */
        /* <DEDUP_REMOVED lines=19> */
.L_x_637:
[----:B------:R-:W-:Y:S05]  /*3740*/  BSYNC.RECONVERGENT B1 ;  /* 0x0000000000017941 */ /* 0x000fea0003800200 */
.L_x_636:
[----:B------:R-:W-:Y:S01]  /*3750*/  ISETP.NE.AND P0, PT, R4, RZ, PT ;  /* 0x000000ff0400720c */ /* 0x000fe20003f05270 */
[----:B------:R-:W-:-:S12]  /*3760*/  BSSY.RECONVERGENT B1, `(.L_x_638) ;  /* 0x000000a000017945 */ /* 0x000fd80003800200 */
[----:B------:R-:W-:Y:S05]  /*3770*/  @P0 BRA `(.L_x_639) ;  /* 0x0000000000200947 */ /* 0x000fea0003800000 */
[----:B0-----:R-:W0:Y:S01]  /*3780*/  S2R R6, SR_CgaCtaId ;  /* 0x0000000000067919 */ /* 0x001e220000008800 */
[----:B--2-4-:R-:W-:Y:S02]  /*3790*/  MOV R5, 0x400 ;  /* 0x0000040000057802 */ /* 0x014fe40000000f00 */
[----:B------:R-:W-:-:S04]  /*37a0*/  SHF.R.U32.HI R4, RZ, 0x1, R0 ;  /* 0x00000001ff047819 */ /* 0x000fc80000011600 */
[----:B------:R-:W-:Y:S02]  /*37b0*/  LOP3.LUT R4, R4, 0x1f0, RZ, 0xc0, !PT ;  /* 0x000001f004047812 */ /* 0x000fe400078ec0ff */
[----:B0-----:R-:W-:-:S05]  /*37c0*/  LEA R5, R6, R5, 0x18 ;  /* 0x0000000506057211 */ /* 0x001fca00078ec0ff */
[----:B------:R-:W-:-:S05]  /*37d0*/  IMAD.IADD R5, R4, 0x1, R5 ;  /* 0x0000000104057824 */ /* 0x000fca00078e0205 */
[----:B------:R0:W-:Y:S04]  /*37e0*/  STS.64 [R5+0x10], R12 ;  /* 0x0000100c05007388 */ /* 0x0001e80000000a00 */
[----:B------:R0:W-:Y:S02]  /*37f0*/  STS.64 [R5+0x8], R2 ;  /* 0x0000080205007388 */ /* 0x0001e40000000a00 */
.L_x_639:
[----:B------:R-:W-:Y:S05]  /*3800*/  BSYNC.RECONVERGENT B1 ;  /* 0x0000000000017941 */ /* 0x000fea0003800200 */
.L_x_638:
[----:B------:R-:W-:Y:S01]  /*3810*/  BAR.SYNC.DEFER_BLOCKING 0x0 ;  /* 0x0000000000007b1d */ /* 0x000fe20000010000 */
[----:B------:R-:W-:-:S13]  /*3820*/  ISETP.NE.AND P1, PT, R0, RZ, PT ;  /* 0x000000ff0000720c */ /* 0x000fda0003f25270 */
[----:B------:R-:W-:Y:S05]  /*3830*/  @P1 BRA `(.L_x_615) ;  /* 0x0000004400c01947 */ /* 0x000fea0003800000 */
[----:B------:R-:W-:Y:S01]  /*3840*/  UISETP.GE.AND UP0, UPT, UR6, 0x21, UPT ;  /* 0x000000210600788c */ /* 0x000fe2000bf06270 */
[----:B0-----:R-:W-:Y:S02]  /*3850*/  IMAD.MOV.U32 R7, RZ, RZ, R12 ;  /* 0x000000ffff077224 */ /* 0x001fe400078e000c */
[----:B------:R-:W-:Y:S02]  /*3860*/  IMAD.MOV.U32 R0, RZ, RZ, R13 ;  /* 0x000000ffff007224 */ /* 0x000fe400078e000d */
[----:B------:R-:W-:Y:S02]  /*3870*/  IMAD.MOV.U32 R4, RZ, RZ, R2 ;  /* 0x000000ffff047224 */ /* 0x000fe400078e0002 */
[----:B--2-4-:R-:W-:Y:S02]  /*3880*/  IMAD.MOV.U32 R5, RZ, RZ, R3 ;  /* 0x000000ffff057224 */ /* 0x014fe400078e0003 */
        /* <DEDUP_REMOVED lines=35> */
.L_x_641:
[----:B------:R-:W-:Y:S05]  /*3ac0*/  BSYNC.RECONVERGENT B1 ;  /* 0x0000000000017941 */ /* 0x000fea0003800200 */
.L_x_640:
        /* <DEDUP_REMOVED lines=40> */
.L_x_643:
[----:B------:R-:W-:Y:S05]  /*3d50*/  BSYNC.RECONVERGENT B1 ;  /* 0x0000000000017941 */ /* 0x000fea0003800200 */
.L_x_642:
        /* <DEDUP_REMOVED lines=40> */
.L_x_645:
[----:B------:R-:W-:Y:S05]  /*3fe0*/  BSYNC.RECONVERGENT B1 ;  /* 0x0000000000017941 */ /* 0x000fea0003800200 */
.L_x_644:
        /* <DEDUP_REMOVED lines=40> */
.L_x_647:
[----:B------:R-:W-:Y:S05]  /*4270*/  BSYNC.RECONVERGENT B1 ;  /* 0x0000000000017941 */ /* 0x000fea0003800200 */
.L_x_646:
        /* <DEDUP_REMOVED lines=40> */
.L_x_649:
[----:B------:R-:W-:Y:S05]  /*4500*/  BSYNC.RECONVERGENT B1 ;  /* 0x0000000000017941 */ /* 0x000fea0003800200 */
.L_x_648:
        /* <DEDUP_REMOVED lines=40> */
.L_x_651:
[----:B------:R-:W-:Y:S05]  /*4790*/  BSYNC.RECONVERGENT B1 ;  /* 0x0000000000017941 */ /* 0x000fea0003800200 */
.L_x_650:
        /* <DEDUP_REMOVED lines=40> */
.L_x_583:
        /* <DEDUP_REMOVED lines=9> */
[----:B------:R-:W-:Y:S01]  /*4ab0*/  LOP3.LUT R0, R24, 0x400, RZ, 0xfc, !PT ;  /* 0x0000040018007812 */ /* 0x000fe200078efcff */
        /* <DEDUP_REMOVED lines=35> */
[C---:B------:R-:W-:Y:S01]  /*4cf0*/  VIADD R9, R24.reuse, 0x200 ;  /* 0x0000020018097836 */ /* 0x040fe20000000000 */
[----:B------:R-:W-:Y:S02]  /*4d00*/  @P1 SEL R9, R24, R13, P0 ;  /* 0x0000000d18091207 */ /* 0x000fe40000000000 */
[----:B------:R-:W-:Y:S02]  /*4d10*/  FSEL R2, R4, R2, P2 ;  /* 0x0000000204027208 */ /* 0x000fe40001000000 */
[----:B------:R-:W-:-:S04]  /*4d20*/  FSEL R3, R5, R3, P2 ;  /* 0x0000000305037208 */ /* 0x000fc80001000000 */
[----:B------:R-:W-:Y:S02]  /*4d30*/  FSEL R6, R6, R10, !P4 ;  /* 0x0000000a06067208 */ /* 0x000fe40006000000 */
[----:B------:R-:W-:Y:S01]  /*4d40*/  DADD R4, -RZ, -R2 ;  /* 0x00000000ff047229 */ /* 0x000fe20000000902 */
[----:B------:R-:W-:Y:S01]  /*4d50*/  FSEL R7, R7, R11, !P4 ;  /* 0x0000000b07077208 */ /* 0x000fe20006000000 */
[----:B------:R-:W-:Y:S01]  /*4d60*/  DSETP.GEU.AND P3, PT, R2, RZ, PT ;  /* 0x000000ff0200722a */ /* 0x000fe20003f6e000 */
[----:B------:R-:W-:Y:S01]  /*4d70*/  IADD3 R18, P4, PT, R0, UR6, RZ ;  /* 0x0000000600127c10 */ /* 0x000fe2000ff9e0ff */
[----:B------:R-:W-:-:S04]  /*4d80*/  @!P2 VIADD R9, R24, 0x300 ;  /* 0x000003001809a836 */ /* 0x000fc80000000000 */
[----:B------:R-:W-:Y:S02]  /*4d90*/  IMAD.X R19, RZ, RZ, UR7, P4 ;  /* 0x00000007ff137e24 */ /* 0x000fe4000a0e06ff */
[----:B------:R-:W-:Y:S02]  /*4da0*/  FSEL R4, R4, R2, !P3 ;  /* 0x0000000204047208 */ /* 0x000fe40005800000 */
[----:B------:R-:W-:-:S06]  /*4db0*/  FSEL R5, R5, R3, !P3 ;  /* 0x0000000305057208 */ /* 0x000fcc0005800000 */
[----:B------:R-:W-:-:S14]  /*4dc0*/  DSETP.GEU.AND P3, PT, R4, R6, PT ;  /* 0x000000060400722a */ /* 0x000fdc0003f6e000 */
[----:B------:R-:W-:Y:S05]  /*4dd0*/  @!P3 BRA `(.L_x_653) ;  /* 0x000000000024b947 */ /* 0x000fea0003800000 */
[----:B------:R-:W-:-:S04]  /*4de0*/  ISETP.GE.U32.AND P0, PT, R9, R0, PT ;  /* 0x000000000900720c */ /* 0x000fc80003f06070 */
[----:B------:R-:W-:-:S13]  /*4df0*/  ISETP.GE.U32.AND.EX P0, PT, RZ, RZ, PT, P0 ;  /* 0x000000ffff00720c */ /* 0x000fda0003f06100 */
[----:B------:R-:W-:Y:S01]  /*4e00*/  DSETP.LT.OR P0, PT, R6, R4, !P0 ;  /* 0x000000040600722a */ /* 0x000fe20004701400 */
[----:B------:R-:W-:-:S05]  /*4e10*/  IADD3 R5, P1, PT, R9, UR6, RZ ;  /* 0x0000000609057c10 */ /* 0x000fca000ff3e0ff */
[----:B------:R-:W-:Y:S01]  /*4e20*/  FSEL R10, R2, R10, P0 ;  /* 0x0000000a020a7208 */ /* 0x000fe20000000000 */
[----:B------:R-:W-:Y:S01]  /*4e30*/  IMAD.X R0, RZ, RZ, UR7, P1 ;  /* 0x00000007ff007e24 */ /* 0x000fe200088e06ff */
[----:B------:R-:W-:Y:S02]  /*4e40*/  FSEL R11, R3, R11, P0 ;  /* 0x0000000b030b7208 */ /* 0x000fe40000000000 */
[----:B------:R-:W-:Y:S02]  /*4e50*/  SEL R18, R5, R18, P0 ;  /* 0x0000001205127207 */ /* 0x000fe40000000000 */
[----:B------:R-:W-:-:S07]  /*4e60*/  SEL R19, R0, R19, P0 ;  /* 0x0000001300137207 */ /* 0x000fce0000000000 */
.L_x_653:
[----:B------:R-:W-:Y:S05]  /*4e70*/  BSYNC.RECONVERGENT B1 ;  /* 0x0000000000017941 */ /* 0x000fea0003800200 */
.L_x_652:
[----:B------:R-:W-:Y:S01]  /*4e80*/  UISETP.GE.U32.AND UP0, UPT, UR4, 0xa00, UPT ;  /* 0x00000a000400788c */ /* 0x000fe2000bf06070 */
[----:B------:R-:W-:-:S08]  /*4e90*/  IMAD.MOV.U32 R13, RZ, RZ, 0x500 ;  /* 0x00000500ff0d7424 */ /* 0x000fd000078e00ff */
[----:B------:R-:W-:Y:S05]  /*4ea0*/  BRA.U !UP0, `(.L_x_654) ;  /* 0x0000000508cc7547 */ /* 0x000fea000b800000 */
[----:B------:R-:W-:Y:S01]  /*4eb0*/  IMAD.MOV.U32 R16, RZ, RZ, R10 ;  /* 0x000000ffff107224 */ /* 0x000fe200078e000a */
[----:B------:R-:W0:Y:S01]  /*4ec0*/  LDCU UR4, c[0x0][0x398] ;  /* 0x00007300ff0477ac */ /* 0x000e220008000800 */
[----:B------:R-:W-:Y:S02]  /*4ed0*/  IMAD.MOV.U32 R17, RZ, RZ, R11 ;  /* 0x000000ffff117224 */ /* 0x000fe400078e000b */
[----:B------:R-:W-:Y:S01]  /*4ee0*/  IMAD.MOV.U32 R25, RZ, RZ, 0x500 ;  /* 0x00000500ff197424 */ /* 0x000fe200078e00ff */
[----:B------:R-:W1:Y:S01]  /*4ef0*/  LDCU.64 UR6, c[0x0][0x388] ;  /* 0x00007100ff0677ac */ /* 0x000e620008000a00 */
[----:B------:R-:W-:-:S05]  /*4f00*/  NOP ;  /* 0x0000000000007918 */ /* 0x000fca0000000000 */
.L_x_655:
[----:B------:R-:W-:-:S05]  /*4f10*/  IMAD.WIDE.U32 R2, R25, 0x8, R14 ;  /* 0x0000000819027825 */ /* 0x000fca00078e000e */
[----:B------:R-:W2:Y:S04]  /*4f20*/  LDG.E.64 R12, desc[UR8][R2.64] ;  /* 0x00000008020c7981 */ /* 0x000ea8000c1e1b00 */
[----:B------:R-:W3:Y:S04]  /*4f30*/  LDG.E.64 R8, desc[UR8][R2.64+0x800] ;  /* 0x0008000802087981 */ /* 0x000ee8000c1e1b00 */
[----:B------:R-:W4:Y:S04]  /*4f40*/  LDG.E.64 R6, desc[UR8][R2.64+0x1000] ;  /* 0x0010000802067981 */ /* 0x000f28000c1e1b00 */
[----:B------:R-:W5:Y:S04]  /*4f50*/  LDG.E.64 R4, desc[UR8][R2.64+0x1800] ;  /* 0x0018000802047981 */ /* 0x000f68000c1e1b00 */
[----:B------:R1:W5:Y:S01]  /*4f60*/  LDG.E.64 R10, desc[UR8][R2.64+0x2000] ;  /* 0x00200008020a7981 */ /* 0x000362000c1e1b00 */
[----:B------:R-:W-:-:S02]  /*4f70*/  DADD R20, -RZ, -R16 ;  /* 0x00000000ff147229 */ /* 0x000fc40000000910 */
[----:B------:R-:W-:-:S08]  /*4f80*/  DSETP.GEU.AND P0, PT, R16, RZ, PT ;  /* 0x000000ff1000722a */ /* 0x000fd00003f0e000 */
[----:B------:R-:W-:Y:S02]  /*4f90*/  FSEL R22, R20, R16, !P0 ;  /* 0x0000001014167208 */ /* 0x000fe40004000000 */
[----:B------:R-:W-:Y:S01]  /*4fa0*/  FSEL R23, R21, R17, !P0 ;  /* 0x0000001115177208 */ /* 0x000fe20004000000 */
[----:B--2---:R-:W-:Y:S02]  /*4fb0*/  DADD R26, -RZ, -R12 ;  /* 0x00000000ff1a7229 */ /* 0x004fe4000000090c */
[----:B------:R-:W-:Y:S02]  /*4fc0*/  DSETP.GEU.AND P1, PT, R12, RZ, PT ;  /* 0x000000ff0c00722a */ /* 0x000fe40003f2e000 */
[----:B---3--:R-:W-:-:S06]  /*4fd0*/  DSETP.GEU.AND P3, PT, R8, RZ, PT ;  /* 0x000000ff0800722a */ /* 0x008fcc0003f6e000 */
[----:B------:R-:W-:Y:S02]  /*4fe0*/  FSEL R20, R26, R12, !P1 ;  /* 0x0000000c1a147208 */ /* 0x000fe40004800000 */
[----:B------:R-:W-:Y:S02]  /*4ff0*/  FSEL R21, R27, R13, !P1 ;  /* 0x0000000d1b157208 */ /* 0x000fe40004800000 */
[----:B-1----:R-:W-:-:S04]  /*5000*/  IADD3 R2, P0, P1, R24, UR6, R25 ;  /* 0x0000000618027c10 */ /* 0x002fc8000f91e019 */
[----:B------:R-:W-:Y:S01]  /*5010*/  DSETP.GEU.AND P2, PT, R22, R20, PT ;  /* 0x000000141600722a */ /* 0x000fe20003f4e000 */
[----:B------:R-:W-:Y:S01]  /*5020*/  IADD3.X R26, PT, PT, RZ, UR7, RZ, P0, P1 ;  /* 0x00000007ff1a7c10 */ /* 0x000fe200087e24ff */
[----:B------:R-:W-:-:S04]  /*5030*/  IMAD.MOV.U32 R3, RZ, RZ, R2 ;  /* 0x000000ffff037224 */ /* 0x000fc800078e0002 */
[----:B------:R-:W-:-:S08]  /*5040*/  IMAD.MOV.U32 R0, RZ, RZ, R26 ;  /* 0x000000ffff007224 */ /* 0x000fd000078e001a */
[----:B------:R-:W-:-:S04]  /*5050*/  @P2 ISETP.GE.U32.AND P0, PT, R18, R3, PT ;  /* 0x000000031200220c */ /* 0x000fc80003f06070 */
[----:B------:R-:W-:-:S13]  /*5060*/  @P2 ISETP.GE.AND.EX P0, PT, R19, R0, PT, P0 ;  /* 0x000000001300220c */ /* 0x000fda0003f06300 */
[----:B------:R-:W-:-:S06]  /*5070*/  @P2 DSETP.LT.OR P0, PT, R20, R22, !P0 ;  /* 0x000000161400222a */ /* 0x000fcc0004701400 */
[----:B------:R-:W-:Y:S02]  /*5080*/  @P2 FSEL R21, R17, R13, P0 ;  /* 0x0000000d11152208 */ /* 0x000fe40000000000 */
[----:B------:R-:W-:Y:S01]  /*5090*/  @P2 FSEL R20, R16, R12, P0 ;  /* 0x0000000c10142208 */ /* 0x000fe20000000000 */
[----:B------:R-:W-:Y:S01]  /*50a0*/  DADD R16, -RZ, -R8 ;  /* 0x00000000ff107229 */ /* 0x000fe20000000908 */
[----:B------:R-:W-:Y:S01]  /*50b0*/  @P2 SEL R3, R18, R3, P0 ;  /* 0x0000000312032207 */ /* 0x000fe20000000000 */
[----:B------:R-:W-:Y:S01]  /*50c0*/  @P2 IMAD.MOV.U32 R13, RZ, RZ, R21 ;  /* 0x000000ffff0d2224 */ /* 0x000fe200078e0015 */
[----:B------:R-:W-:Y:S01]  /*50d0*/  @P2 SEL R0, R19, R0, P0 ;  /* 0x0000000013002207 */ /* 0x000fe20000000000 */
[----:B------:R-:W-:-:S06]  /*50e0*/  @P2 IMAD.MOV.U32 R12, RZ, RZ, R20 ;  /* 0x000000ffff0c2224 */ /* 0x000fcc00078e0014 */
[----:B------:R-:W-:Y:S01]  /*50f0*/  DADD R20, -RZ, -R12 ;  /* 0x00000000ff147229 */ /* 0x000fe2000000090c */
[----:B------:R-:W-:Y:S01]  /*5100*/  FSEL R16, R16, R8, !P3 ;  /* 0x0000000810107208 */ /* 0x000fe20005800000 */
[----:B------:R-:W-:Y:S01]  /*5110*/  DSETP.GEU.AND P1, PT, R12, RZ, PT ;  /* 0x000000ff0c00722a */ /* 0x000fe20003f2e000 */
[----:B------:R-:W-:Y:S02]  /*5120*/  FSEL R17, R17, R9, !P3 ;  /* 0x0000000911117208 */ /* 0x000fe40005800000 */
[----:B------:R-:W-:-:S05]  /*5130*/  IADD3 R18, P3, PT, R2, 0x100, RZ ;  /* 0x0000010002127810 */ /* 0x000fca0007f7e0ff */
[----:B------:R-:W-:Y:S01]  /*5140*/  FSEL R20, R20, R12, !P1 ;  /* 0x0000000c14147208 */ /* 0x000fe20004800000 */
[----:B------:R-:W-:Y:S01]  /*5150*/  IMAD.X R19, RZ, RZ, R26, P3 ;  /* 0x000000ffff137224 */ /* 0x000fe200018e061a */
[----:B------:R-:W-:Y:S01]  /*5160*/  FSEL R21, R21, R13, !P1 ;  /* 0x0000000d15157208 */ /* 0x000fe20004800000 */
[----:B----4-:R-:W-:-:S05]  /*5170*/  DSETP.GEU.AND P3, PT, R6, RZ, PT ;  /* 0x000000ff0600722a */ /* 0x010fca0003f6e000 */
        /* <DEDUP_REMOVED lines=12> */
[----:B------:R-:W-:Y:S02]  /*5240*/  FSEL R13, R13, R7, !P3 ;  /* 0x000000070d0d7208 */ /* 0x000fe40005800000 */
[----:B------:R-:W-:Y:S02]  /*5250*/  IADD3 R21, P3, PT, R2, 0x200, RZ ;  /* 0x0000020002157810 */ /* 0x000fe40007f7e0ff */
[----:B------:R-:W-:Y:S02]  /*5260*/  FSEL R16, R16, R8, !P2 ;  /* 0x0000000810107208 */ /* 0x000fe40005000000 */
[----:B------:R-:W-:Y:S01]  /*5270*/  FSEL R17, R17, R9, !P2 ;  /* 0x0000000911117208 */ /* 0x000fe20005000000 */
[----:B------:R-:W-:Y:S02]  /*5280*/  IMAD.X R0, RZ, RZ, R26, P3 ;  /* 0x000000ffff007224 */ /* 0x000fe400018e061a */
[----:B-----5:R-:W-:-:S03]  /*5290*/  DSETP.GEU.AND P3, PT, R4, RZ, PT ;  /* 0x000000ff0400722a */ /* 0x020fc60003f6e000 */
        /* <DEDUP_REMOVED lines=17> */
[----:B------:R-:W-:-:S03]  /*53b0*/  DSETP.GEU.AND P3, PT, R10, RZ, PT ;  /* 0x000000ff0a00722a */ /* 0x000fc60003f6e000 */
[----:B------:R-:W-:-:S14]  /*53c0*/  DSETP.GEU.AND P1, PT, R12, R8, PT ;  /* 0x000000080c00722a */ /* 0x000fdc0003f2e000 */
[----:B------:R-:W-:-:S04]  /*53d0*/  @P1 ISETP.GE.U32.AND P0, PT, R21, R3, PT ;  /* 0x000000031500120c */ /* 0x000fc80003f06070 */
[----:B------:R-:W-:-:S13]  /*53e0*/  @P1 ISETP.GE.AND.EX P0, PT, R0, R16, PT, P0 ;  /* 0x000000100000120c */ /* 0x000fda0003f06300 */
[----:B------:R-:W-:Y:S01]  /*53f0*/  @P1 DSETP.LT.OR P0, PT, R8, R12, !P0 ;  /* 0x0000000c0800122a */ /* 0x000fe20004701400 */
[----:B------:R-:W-:-:S05]  /*5400*/  VIADD R13, R25, 0x500 ;  /* 0x00000500190d7836 */ /* 0x000fca0000000000 */
        /* <DEDUP_REMOVED lines=9> */
[----:B------:R-:W-:Y:S01]  /*54a0*/  IADD3 R18, P3, PT, R2, 0x400, RZ ;  /* 0x0000040002127810 */ /* 0x000fe20007f7e0ff */
[----:B------:R-:W-:Y:S01]  /*54b0*/  VIADD R2, R25, 0xa00 ;  /* 0x00000a0019027836 */ /* 0x000fe20000000000 */
[----:B------:R-:W-:Y:S01]  /*54c0*/  FSEL R8, R8, R4, !P2 ;  /* 0x0000000408087208 */ /* 0x000fe20005000000 */
[----:B------:R-:W-:Y:S01]  /*54d0*/  IMAD.MOV.U32 R25, RZ, RZ, R13 ;  /* 0x000000ffff197224 */ /* 0x000fe200078e000d */
[----:B------:R-:W-:Y:S01]  /*54e0*/  FSEL R9, R9, R5, !P2 ;  /* 0x0000000509097208 */ /* 0x000fe20005000000 */
[----:B------:R-:W-:Y:S01]  /*54f0*/  IMAD.X R19, RZ, RZ, R26, P3 ;  /* 0x000000ffff137224 */ /* 0x000fe200018e061a */
[----:B0-----:R-:W-:-:S04]  /*5500*/  ISETP.GT.AND P1, PT, R2, UR4, PT ;  /* 0x0000000402007c0c */ /* 0x001fc8000bf24270 */
        /* <DEDUP_REMOVED lines=11> */
[----:B------:R-:W-:Y:S01]  /*55c0*/  IMAD.MOV.U32 R17, RZ, RZ, R11 ;  /* 0x000000ffff117224 */ /* 0x000fe200078e000b */
[----:B------:R-:W-:Y:S06]  /*55d0*/  @!P1 BRA `(.L_x_655) ;  /* 0xfffffff8004c9947 */ /* 0x000fec000383ffff */
.L_x_654:
        /* <DEDUP_REMOVED lines=14> */
[----:B------:R-:W-:Y:S01]  /*56c0*/  IMAD.IADD R3, R24, 0x1, R13 ;  /* 0x0000000118037824 */ /* 0x000fe200078e020d */
[----:B------:R-:W-:-:S04]  /*56d0*/  LEA.HI R0, R12, 0x1, RZ, 0x18 ;  /* 0x000000010c007811 */ /* 0x000fc800078fc0ff */
[C---:B------:R-:W-:Y:S02]  /*56e0*/  IADD3 R14, P0, PT, R3.reuse, UR6, RZ ;  /* 0x00000006030e7c10 */ /* 0x040fe4000ff1e0ff */
[----:B------:R-:W-:Y:S01]  /*56f0*/  LOP3.LUT R20, R0, 0x3, RZ, 0xc0, !PT ;  /* 0x0000000300147812 */ /* 0x000fe200078ec0ff */
[----:B------:R-:W-:Y:S02]  /*5700*/  IMAD.MOV.U32 R0, RZ, RZ, R24 ;  /* 0x000000ffff007224 */ /* 0x000fe400078e0018 */
[----:B------:R-:W-:Y:S02]  /*5710*/  IMAD.X R15, RZ, RZ, UR7, P0 ;  /* 0x00000007ff0f7e24 */ /* 0x000fe400080e06ff */
[----:B------:R-:W-:Y:S02]  /*5720*/  IMAD.MOV R20, RZ, RZ, -R20 ;  /* 0x000000ffff147224 */ /* 0x000fe400078e0a14 */
[----:B0-----:R-:W-:-:S07]  /*5730*/  IMAD.WIDE.U32 R16, R3, 0x8, R16 ;  /* 0x0000000803107825 */ /* 0x001fce00078e0010 */
.L_x_662:
[----:B------:R0:W2:Y:S01]  /*5740*/  LDG.E.64 R2, desc[UR8][R16.64] ;  /* 0x0000000810027981 */ /* 0x0000a2000c1e1b00 */
[----:B------:R-:W-:Y:S01]  /*5750*/  DADD R4, -RZ, -R10 ;  /* 0x00000000ff047229 */ /* 0x000fe2000000090a */
[----:B------:R-:W-:Y:S01]  /*5760*/  VIADD R20, R20, 0x1 ;  /* 0x0000000114147836 */ /* 0x000fe20000000000 */
[----:B------:R-:W-:Y:S01]  /*5770*/  DSETP.GEU.AND P0, PT, R10, RZ, PT ;  /* 0x000000ff0a00722a */ /* 0x000fe20003f0e000 */
[----:B------:R-:W-:Y:S01]  /*5780*/  BSSY.RECONVERGENT B3, `(.L_x_660) ;  /* 0x0000021000037945 */ /* 0x000fe20003800200 */
[----:B------:R-:W-:Y:S02]  /*5790*/  IMAD.MOV.U32 R21, RZ, RZ, R18 ;  /* 0x000000ffff157224 */ /* 0x000fe400078e0012 */
[----:B------:R-:W-:Y:S01]  /*57a0*/  IMAD.MOV.U32 R22, RZ, RZ, R19 ;  /* 0x000000ffff167224 */ /* 0x000fe200078e0013 */
[----:B------:R-:W-:Y:S01]  /*57b0*/  ISETP.NE.AND P2, PT, R20, RZ, PT ;  /* 0x000000ff1400720c */ /* 0x000fe20003f45270 */
[----:B------:R-:W-:Y:S01]  /*57c0*/  IMAD.MOV.U32 R8, RZ, RZ, R10 ;  /* 0x000000ffff087224 */ /* 0x000fe200078e000a */
[----:B0-----:R-:W-:Y:S01]  /*57d0*/  IADD3 R16, P3, PT, R16, 0x800, RZ ;  /* 0x0000080010107810 */ /* 0x001fe20007f7e0ff */
[----:B------:R-:W-:Y:S01]  /*57e0*/  IMAD.MOV.U32 R9, RZ, RZ, R11 ;  /* 0x000000ffff097224 */ /* 0x000fe200078e000b */
[----:B------:R-:W-:Y:S01]  /*57f0*/  FSEL R4, R4, R10, !P0 ;  /* 0x0000000a04047208 */ /* 0x000fe20004000000 */
[----:B------:R-:W-:Y:S01]  /*5800*/  IMAD.MOV.U32 R18, RZ, RZ, R14 ;  /* 0x000000ffff127224 */ /* 0x000fe200078e000e */
[----:B------:R-:W-:Y:S01]  /*5810*/  FSEL R5, R5, R11, !P0 ;  /* 0x0000000b05057208 */ /* 0x000fe20004000000 */
        /* <DEDUP_REMOVED lines=23> */
.L_x_661:
[----:B------:R-:W-:Y:S05]  /*5990*/  BSYNC.RECONVERGENT B3 ;  /* 0x0000000000037941 */ /* 0x000fea0003800200 */
.L_x_660:
[----:B------:R-:W-:Y:S01]  /*59a0*/  IADD3 R14, P0, PT, R14, 0x100, RZ ;  /* 0x000001000e0e7810 */ /* 0x000fe20007f1e0ff */
[----:B------:R-:W-:Y:S02]  /*59b0*/  VIADD R0, R0, 0x100 ;  /* 0x0000010000007836 */ /* 0x000fe40000000000 */
[----:B------:R-:W-:Y:S02]  /*59c0*/  IMAD.X R17, RZ, RZ, R17, P3 ;  /* 0x000000ffff117224 */ /* 0x000fe400018e0611 */
[----:B------:R-:W-:Y:S01]  /*59d0*/  IMAD.X R15, RZ, RZ, R15, P0 ;  /* 0x000000ffff0f7224 */ /* 0x000fe200000e060f */
[----:B------:R-:W-:Y:S07]  /*59e0*/  @P2 BRA `(.L_x_662) ;  /* 0xfffffffc00542947 */ /* 0x000fee000383ffff */
.L_x_659:
[----:B------:R-:W-:Y:S05]  /*59f0*/  BSYNC.RECONVERGENT B2 ;  /* 0x0000000000027941 */ /* 0x000fea0003800200 */
.L_x_658:
[----:B------:R-:W-:-:S13]  /*5a00*/  ISETP.GE.U32.AND P0, PT, R12, 0x300, PT ;  /* 0x000003000c00780c */ /* 0x000fda0003f06070 */
[----:B------:R-:W-:Y:S05]  /*5a10*/  @!P0 BRA `(.L_x_657) ;  /* 0x0000000800788947 */ /* 0x000fea0003800000 */
[----:B------:R-:W0:Y:S01]  /*5a20*/  LDCU.128 UR12, c[0x0][0x380] ;  /* 0x00007000ff0c77ac */ /* 0x000e220008000c00 */
[----:B------:R-:W1:Y:S01]  /*5a30*/  LDC.64 R4, c[0x0][0x380] ;  /* 0x0000e000ff047b82 */ /* 0x000e620000000a00 */
[C---:B------:R-:W-:Y:S01]  /*5a40*/  IADD3 R9, P1, PT, R0.reuse, R13, RZ ;  /* 0x0000000d00097210 */ /* 0x040fe20007f3e0ff */
[C---:B------:R-:W-:Y:S02]  /*5a50*/  IMAD.IADD R22, R0.reuse, 0x1, R13 ;  /* 0x0000000100167824 */ /* 0x040fe400078e020d */
[----:B------:R-:W-:Y:S02]  /*5a60*/  VIADD R3, R0, 0x200 ;  /* 0x0000020000037836 */ /* 0x000fe40000000000 */
[----:B------:R-:W-:Y:S01]  /*5a70*/  IMAD.X R2, RZ, RZ, RZ, P1 ;  /* 0x000000ffff027224 */ /* 0x000fe200008e06ff */
[----:B0-----:R-:W-:Y:S02]  /*5a80*/  LEA R8, P2, R9, UR12, 0x3 ;  /* 0x0000000c09087c11 */ /* 0x001fe4000f8418ff */
[----:B------:R-:W-:-:S02]  /*5a90*/  IADD3 R7, P0, PT, R22, UR14, RZ ;  /* 0x0000000e16077c10 */ /* 0x000fc4000ff1e0ff */
[----:B------:R-:W-:Y:S02]  /*5aa0*/  IADD3 R8, P1, PT, R8, 0x1800, RZ ;  /* 0x0000180008087810 */ /* 0x000fe40007f3e0ff */
[----:B------:R-:W-:Y:S01]  /*5ab0*/  LEA.HI.X R9, R9, UR13, R2, 0x3, P2 ;  /* 0x0000000d09097c11 */ /* 0x000fe200090f1c02 */
[----:B-1----:R-:W-:-:S04]  /*5ac0*/  IMAD.WIDE.U32 R4, R22, 0x8, R4 ;  /* 0x0000000816047825 */ /* 0x002fc800078e0004 */
[----:B------:R-:W-:Y:S02]  /*5ad0*/  IMAD.X R6, RZ, RZ, UR15, P0 ;  /* 0x0000000fff067e24 */ /* 0x000fe400080e06ff */
[----:B------:R-:W-:-:S07]  /*5ae0*/  IMAD.X R9, RZ, RZ, R9, P1 ;  /* 0x000000ffff097224 */ /* 0x000fce00008e0609 */
.L_x_671:
[----:B------:R-:W2:Y:S04]  /*5af0*/  LDG.E.64 R26, desc[UR8][R4.64] ;  /* 0x00000008041a7981 */ /* 0x000ea8000c1e1b00 */
[----:B------:R0:W5:Y:S01]  /*5b00*/  LDG.E.64 R14, desc[UR8][R8.64+-0x1000] ;  /* 0xfff00008080e7981 */ /* 0x000162000c1e1b00 */
[----:B------:R-:W-:Y:S01]  /*5b10*/  DADD R16, -RZ, -R10 ;  /* 0x00000000ff107229 */ /* 0x000fe2000000090a */
[----:B------:R-:W-:Y:S01]  /*5b20*/  BSSY.RECONVERGENT B2, `(.L_x_663) ;  /* 0x000001c000027945 */ /* 0x000fe20003800200 */
[----:B------:R-:W-:Y:S01]  /*5b30*/  DSETP.GEU.AND P0, PT, R10, RZ, PT ;  /* 0x000000ff0a00722a */ /* 0x000fe20003f0e000 */
[----:B------:R-:W-:Y:S02]  /*5b40*/  IMAD.MOV.U32 R2, RZ, RZ, R7 ;  /* 0x000000ffff027224 */ /* 0x000fe400078e0007 */
[----:B------:R-:W-:-:S05]  /*5b50*/  IMAD.MOV.U32 R0, RZ, RZ, R6 ;  /* 0x000000ffff007224 */ /* 0x000fca00078e0006 */
[----:B------:R-:W-:Y:S02]  /*5b60*/  FSEL R20, R16, R10, !P0 ;  /* 0x0000000a10147208 */ /* 0x000fe40004000000 */
[----:B------:R-:W-:Y:S01]  /*5b70*/  FSEL R21, R17, R11, !P0 ;  /* 0x0000000b11157208 */ /* 0x000fe20004000000 */
[----:B--2---:R-:W-:Y:S01]  /*5b80*/  DADD R12, -RZ, -R26 ;  /* 0x00000000ff0c7229 */ /* 0x004fe2000000091a */
[----:B------:R-:W-:Y:S01]  /*5b90*/  IMAD.MOV.U32 R16, RZ, RZ, R26 ;  /* 0x000000ffff107224 */ /* 0x000fe200078e001a */
[----:B------:R-:W-:Y:S01]  /*5ba0*/  DSETP.GEU.AND P1, PT, R26, RZ, PT ;  /* 0x000000ff1a00722a */ /* 0x000fe20003f2e000 */
[----:B------:R-:W-:-:S07]  /*5bb0*/  IMAD.MOV.U32 R17, RZ, RZ, R27 ;  /* 0x000000ffff117224 */ /* 0x000fce00078e001b */
        /* <DEDUP_REMOVED lines=18> */
.L_x_664:
[----:B------:R-:W-:Y:S05]  /*5ce0*/  BSYNC.RECONVERGENT B2 ;  /* 0x0000000000027941 */ /* 0x000fea0003800200 */
.L_x_663:
[----:B------:R-:W0:Y:S01]  /*5cf0*/  LDC.64 R10, c[0x0][0x388] ;  /* 0x0000e200ff0a7b82 */ /* 0x000e220000000a00 */
        /* <DEDUP_REMOVED lines=11> */
[----:B------:R-:W-:-:S05]  /*5db0*/  IMAD.MOV.U32 R13, RZ, RZ, R15 ;  /* 0x000000ffff0d7224 */ /* 0x000fca00078e000f */
[----:B------:R-:W-:Y:S01]  /*5dc0*/  DSETP.GEU.AND P0, PT, R20, R18, PT ;  /* 0x000000121400722a */ /* 0x000fe20003f0e000 */
[----:B0-----:R-:W-:-:S05]  /*5dd0*/  IADD3 R27, P1, PT, R25, R10, RZ ;  /* 0x0000000a191b7210 */ /* 0x001fca0007f3e0ff */
[----:B------:R-:W-:Y:S02]  /*5de0*/  IMAD.X R29, RZ, RZ, R11, P1 ;  /* 0x000000ffff1d7224 */ /* 0x000fe400008e060b */
[----:B------:R-:W-:Y:S02]  /*5df0*/  IMAD.MOV.U32 R25, RZ, RZ, R27 ;  /* 0x000000ffff197224 */ /* 0x000fe400078e001b */
[----:B------:R-:W-:-:S04]  /*5e00*/  IMAD.MOV.U32 R26, RZ, RZ, R29 ;  /* 0x000000ffff1a7224 */ /* 0x000fc800078e001d */
        /* <DEDUP_REMOVED lines=15> */
.L_x_666:
[----:B------:R-:W-:Y:S05]  /*5f00*/  BSYNC.RECONVERGENT B2 ;  /* 0x0000000000027941 */ /* 0x000fea0003800200 */
.L_x_665:
[----:B------:R-:W2:Y:S01]  /*5f10*/  LDG.E.64 R14, desc[UR8][R8.64+-0x800] ;  /* 0xfff80008080e7981 */ /* 0x000ea2000c1e1b00 */
[----:B------:R-:W-:Y:S01]  /*5f20*/  DADD R18, -RZ, -R12 ;  /* 0x00000000ff127229 */ /* 0x000fe2000000090c */
[----:B------:R-:W-:Y:S01]  /*5f30*/  VIADD R21, R22, 0x200 ;  /* 0x0000020016157836 */ /* 0x000fe20000000000 */
[----:B------:R-:W-:Y:S01]  /*5f40*/  DSETP.GEU.AND P0, PT, R12, RZ, PT ;  /* 0x000000ff0c00722a */ /* 0x000fe20003f0e000 */
[----:B------:R-:W-:Y:S07]  /*5f50*/  BSSY.RECONVERGENT B2, `(.L_x_667) ;  /* 0x000001d000027945 */ /* 0x000fee0003800200 */
[----:B------:R-:W-:-:S02]  /*5f60*/  FSEL R18, R18, R12, !P0 ;  /* 0x0000000c12127208 */ /* 0x000fc40004000000 */
[----:B------:R-:W-:Y:S01]  /*5f70*/  FSEL R19, R19, R13, !P0 ;  /* 0x0000000d13137208 */ /* 0x000fe20004000000 */
[----:B--2---:R-:W-:Y:S01]  /*5f80*/  DADD R16, -RZ, -R14 ;  /* 0x00000000ff107229 */ /* 0x004fe2000000090e */
[----:B------:R-:W-:Y:S01]  /*5f90*/  IMAD.MOV.U32 R20, RZ, RZ, R14 ;  /* 0x000000ffff147224 */ /* 0x000fe200078e000e */
[----:B------:R-:W-:-:S08]  /*5fa0*/  DSETP.GEU.AND P1, PT, R14, RZ, PT ;  /* 0x000000ff0e00722a */ /* 0x000fd00003f2e000 */
[----:B------:R-:W-:Y:S02]  /*5fb0*/  FSEL R16, R16, R14, !P1 ;  /* 0x0000000e10107208 */ /* 0x000fe40004800000 */
[----:B------:R-:W-:Y:S02]  /*5fc0*/  FSEL R17, R17, R15, !P1 ;  /* 0x0000000f11117208 */ /* 0x000fe40004800000 */
[----:B------:R-:W-:Y:S01]  /*5fd0*/  IADD3 R28, P1, PT, R21, R10, RZ ;  /* 0x0000000a151c7210 */ /* 0x000fe20007f3e0ff */
[----:B------:R-:W-:-:S03]  /*5fe0*/  IMAD.MOV.U32 R21, RZ, RZ, R15 ;  /* 0x000000ffff157224 */ /* 0x000fc600078e000f */
[----:B------:R-:W-:Y:S01]  /*5ff0*/  DSETP.GEU.AND P0, PT, R18, R16, PT ;  /* 0x000000101200722a */ /* 0x000fe20003f0e000 */
[----:B------:R-:W-:Y:S02]  /*6000*/  IMAD.X R27, RZ, RZ, R11, P1 ;  /* 0x000000ffff1b7224 */ /* 0x000fe400008e060b */
        /* <DEDUP_REMOVED lines=17> */
.L_x_668:
[----:B------:R-:W-:Y:S05]  /*6120*/  BSYNC.RECONVERGENT B2 ;  /* 0x0000000000027941 */ /* 0x000fea0003800200 */
.L_x_667:
[----:B------:R-:W2:Y:S01]  /*6130*/  LDG.E.64 R16, desc[UR8][R8.64] ;  /* 0x0000000808107981 */ /* 0x000ea2000c1e1b00 */
[----:B------:R-:W-:Y:S01]  /*6140*/  DADD R14, -RZ, -R20 ;  /* 0x00000000ff0e7229 */ /* 0x000fe20000000914 */
[----:B------:R-:W-:Y:S01]  /*6150*/  VIADD R19, R22, 0x300 ;  /* 0x0000030016137836 */ /* 0x000fe20000000000 */
[----:B------:R-:W-:Y:S01]  /*6160*/  DSETP.GEU.AND P0, PT, R20, RZ, PT ;  /* 0x000000ff1400722a */ /* 0x000fe20003f0e000 */
[----:B------:R-:W-:Y:S07]  /*6170*/  BSSY.RECONVERGENT B2, `(.L_x_669) ;  /* 0x000001d000027945 */ /* 0x000fee0003800200 */
[----:B------:R-:W-:-:S02]  /*6180*/  FSEL R14, R14, R20, !P0 ;  /* 0x000000140e0e7208 */ /* 0x000fc40004000000 */
[----:B------:R-:W-:Y:S01]  /*6190*/  FSEL R15, R15, R21, !P0 ;  /* 0x000000150f0f7208 */ /* 0x000fe20004000000 */
[----:B--2---:R-:W-:Y:S02]  /*61a0*/  DADD R12, -RZ, -R16 ;  /* 0x00000000ff0c7229 */ /* 0x004fe40000000910 */
        /* <DEDUP_REMOVED lines=25> */
.L_x_670:
[----:B------:R-:W-:Y:S05]  /*6340*/  BSYNC.RECONVERGENT B2 ;  /* 0x0000000000027941 */ /* 0x000fea0003800200 */
.L_x_669:
[C---:B------:R-:W-:Y:S01]  /*6350*/  VIADD R0, R3.reuse, 0x200 ;  /* 0x0000020003007836 */ /* 0x040fe20000000000 */
[----:B------:R-:W-:Y:S01]  /*6360*/  IADD3 R8, P2, PT, R8, 0x2000, RZ ;  /* 0x0000200008087810 */ /* 0x000fe20007f5e0ff */
[----:B------:R-:W-:Y:S01]  /*6370*/  VIADD R3, R3, 0x400 ;  /* 0x0000040003037836 */ /* 0x000fe20000000000 */
[----:B------:R-:W-:Y:S01]  /*6380*/  IADD3 R7, P1, PT, R7, 0x400, RZ ;  /* 0x0000040007077810 */ /* 0x000fe20007f3e0ff */
[----:B------:R-:W-:Y:S01]  /*6390*/  VIADD R22, R22, 0x400 ;  /* 0x0000040016167836 */ /* 0x000fe20000000000 */
[----:B------:R-:W-:Y:S01]  /*63a0*/  ISETP.GE.AND P0, PT, R0, R23, PT ;  /* 0x000000170000720c */ /* 0x000fe20003f06270 */
[----:B------:R-:W-:Y:S01]  /*63b0*/  IMAD.X R9, RZ, RZ, R9, P2 ;  /* 0x000000ffff097224 */ /* 0x000fe200010e0609 */
[----:B------:R-:W-:Y:S01]  /*63c0*/  IADD3 R4, P2, PT, R4, 0x2000, RZ ;  /* 0x0000200004047810 */ /* 0x000fe20007f5e0ff */
[----:B------:R-:W-:-:S04]  /*63d0*/  IMAD.X R6, RZ, RZ, R6, P1 ;  /* 0x000000ffff067224 */ /* 0x000fc800008e0606 */
[----:B------:R-:W-:-:S06]  /*63e0*/  IMAD.X R5, RZ, RZ, R5, P2 ;  /* 0x000000ffff057224 */ /* 0x000fcc00010e0605 */
[----:B------:R-:W-:Y:S05]  /*63f0*/  @!P0 BRA `(.L_x_671) ;  /* 0xfffffff400bc8947 */ /* 0x000fea000383ffff */
.L_x_657:
[----:B------:R-:W-:Y:S05]  /*6400*/  BSYNC.RECONVERGENT B1 ;  /* 0x0000000000017941 */ /* 0x000fea0003800200 */
.L_x_656:
        /* <DEDUP_REMOVED lines=16> */
[----:B------:R-:W-:-:S04]  /*6510*/  IMAD.MOV.U32 R0, RZ, RZ, R21 ;  /* 0x000000ffff007224 */ /* 0x000fc800078e0015 */
[----:B------:R-:W-:Y:S02]  /*6520*/  DADD R6, -RZ, -R2 ;  /* 0x00000000ff067229 */ /* 0x000fe40000000902 */
[----:B------:R-:W-:Y:S01]  /*6530*/  DSETP.GEU.AND P1, PT, R2, RZ, PT ;  /* 0x000000ff0200722a */ /* 0x000fe20003f2e000 */
[----:B------:R-:W-:Y:S02]  /*6540*/  FSEL R4, R4, R10, !P0 ;  /* 0x0000000a04047208 */ /* 0x000fe40004000000 */
[----:B------:R-:W-:-:S05]  /*6550*/  FSEL R5, R5, R11, !P0 ;  /* 0x0000000b05057208 */ /* 0x000fca0004000000 */
[----:B------:R-:W-:Y:S01]  /*6560*/  FSEL R12, R6, R15, !P1 ;  /* 0x0000000f060c7208 */ /* 0x000fe20004800000 */
[----:B------:R-:W-:Y:S01]  /*6570*/  IMAD.MOV.U32 R6, RZ, RZ, R8 ;  /* 0x000000ffff067224 */ /* 0x000fe200078e0008 */
        /* <DEDUP_REMOVED lines=17> */
.L_x_673:
[----:B------:R-:W-:Y:S05]  /*6690*/  BSYNC.RECONVERGENT B1 ;  /* 0x0000000000017941 */ /* 0x000fea0003800200 */
.L_x_672:
        /* <DEDUP_REMOVED lines=39> */
.L_x_675:
[----:B------:R-:W-:Y:S05]  /*6910*/  BSYNC.RECONVERGENT B1 ;  /* 0x0000000000017941 */ /* 0x000fea0003800200 */
.L_x_674:
        /* <DEDUP_REMOVED lines=39> */
.L_x_677:
[----:B------:R-:W-:Y:S05]  /*6b90*/  BSYNC.RECONVERGENT B1 ;  /* 0x0000000000017941 */ /* 0x000fea0003800200 */
.L_x_676:
[----:B------:R-:W-:Y:S01]  /*6ba0*/  ISETP.GT.AND P0, PT, R9, 0x17, PT ;  /* 0x000000170900780c */ /* 0x000fe20003f04270 */
[----:B-1----:R1:W1:Y:S01]  /*6bb0*/  SHFL.DOWN PT, R15, R2, 0x8, 0x1f ;  /* 0x09001f00020f7f89 */ /* 0x00226200000e0000 */
[----:B------:R-:W-:Y:S01]  /*6bc0*/  BSSY.RECONVERGENT B1, `(.L_x_678) ;  /* 0x0000025000017945 */ /* 0x000fe20003800200 */
[----:B0-----:R-:W-:Y:S02]  /*6bd0*/  IMAD.MOV.U32 R7, RZ, RZ, R0 ;  /* 0x000000ffff077224 */ /* 0x001fe400078e0000 */
[----:B--2---:R0:W2:Y:S01]  /*6be0*/  SHFL.DOWN PT, R17, R3, 0x8, 0x1f ;  /* 0x09001f0003117f89 */ /* 0x0040a200000e0000 */
[----:B---3--:R-:W-:Y:S02]  /*6bf0*/  IMAD.MOV.U32 R8, RZ, RZ, R6 ;  /* 0x000000ffff087224 */ /* 0x008fe400078e0006 */
[----:B------:R-:W-:Y:S01]  /*6c00*/  IMAD.MOV.U32 R4, RZ, RZ, R2 ;  /* 0x000000ffff047224 */ /* 0x000fe200078e0002 */
[----:B------:R0:W3:Y:S01]  /*6c10*/  SHFL.DOWN PT, R19, R0, 0x8, 0x1f ;  /* 0x09001f0000137f89 */ /* 0x0000e200000e0000 */
        /* <DEDUP_REMOVED lines=31> */
.L_x_679:
[----:B------:R-:W-:Y:S05]  /*6e10*/  BSYNC.RECONVERGENT B1 ;  /* 0x0000000000017941 */ /* 0x000fea0003800200 */
.L_x_678:
[----:B------:R-:W-:Y:S01]  /*6e20*/  ISETP.GT.AND P0, PT, R9, 0xf, PT ;  /* 0x0000000f0900780c */ /* 0x000fe20003f04270 */
[----:B--2---:R2:W2:Y:S01]  /*6e30*/  SHFL.DOWN PT, R17, R4, 0x10, 0x1f ;  /* 0x0a001f0004117f89 */ /* 0x0044a200000e0000 */
[----:B------:R-:W-:Y:S01]  /*6e40*/  BSSY.RECONVERGENT B1, `(.L_x_680) ;  /* 0x0000025000017945 */ /* 0x000fe20003800200 */
[----:B------:R-:W-:Y:S02]  /*6e50*/  IMAD.MOV.U32 R12, RZ, RZ, R7 ;  /* 0x000000ffff0c7224 */ /* 0x000fe400078e0007 */
[----:B---3--:R3:W2:Y:S01]  /*6e60*/  SHFL.DOWN PT, R19, R5, 0x10, 0x1f ;  /* 0x0a001f0005137f89 */ /* 0x0086a200000e0000 */
[----:B------:R-:W-:Y:S02]  /*6e70*/  IMAD.MOV.U32 R13, RZ, RZ, R8 ;  /* 0x000000ffff0d7224 */ /* 0x000fe400078e0008 */
[----:B-1----:R-:W-:Y:S01]  /*6e80*/  IMAD.MOV.U32 R2, RZ, RZ, R4 ;  /* 0x000000ffff027224 */ /* 0x002fe200078e0004 */
[----:B0-----:R3:W0:Y:S01]  /*6e90*/  SHFL.DOWN PT, R0, R7, 0x10, 0x1f ;  /* 0x0a001f0007007f89 */ /* 0x00162200000e0000 */
[----:B------:R-:W-:-:S03]  /*6ea0*/  IMAD.MOV.U32 R3, RZ, RZ, R5 ;  /* 0x000000ffff037224 */ /* 0x000fc600078e0005 */
[----:B----4-:R3:W1:Y:S01]  /*6eb0*/  SHFL.DOWN PT, R21, R8, 0x10, 0x1f ;  /* 0x0a001f0008157f89 */ /* 0x01066200000e0000 */
[----:B------:R-:W-:Y:S05]  /*6ec0*/  @P0 BRA `(.L_x_681) ;  /* 0x0000000000700947 */ /* 0x000fea0003800000 */
[----:B--2---:R-:W-:Y:S01]  /*6ed0*/  IMAD.MOV.U32 R2, RZ, RZ, R17 ;  /* 0x000000ffff027224 */ /* 0x004fe200078e0011 */
        /* <DEDUP_REMOVED lines=8> */
[----:B0-----:R-:W-:Y:S01]  /*6f60*/  IMAD.MOV.U32 R12, RZ, RZ, R0 ;  /* 0x000000ffff0c7224 */ /* 0x001fe200078e0000 */
[----:B------:R-:W-:Y:S01]  /*6f70*/  FSEL R15, R13, R19, !P1 ;  /* 0x000000130d0f7208 */ /* 0x000fe20004800000 */
[----:B-1----:R-:W-:-:S05]  /*6f80*/  IMAD.MOV.U32 R13, RZ, RZ, R21 ;  /* 0x000000ffff0d7224 */ /* 0x002fca00078e0015 */
        /* <DEDUP_REMOVED lines=16> */
.L_x_681:
[----:B------:R-:W-:Y:S05]  /*7090*/  BSYNC.RECONVERGENT B1 ;  /* 0x0000000000017941 */ /* 0x000fea0003800200 */
.L_x_680:
[----:B------:R-:W-:Y:S01]  /*70a0*/  ISETP.NE.AND P0, PT, R9, RZ, PT ;  /* 0x000000ff0900720c */ /* 0x000fe20003f05270 */
[----:B------:R-:W-:-:S12]  /*70b0*/  BSSY.RECONVERGENT B1, `(.L_x_682) ;  /* 0x000000a000017945 */ /* 0x000fd80003800200 */
[----:B------:R-:W-:Y:S05]  /*70c0*/  @P0 BRA `(.L_x_683) ;  /* 0x0000000000200947 */ /* 0x000fea0003800000 */
[----:B---3--:R-:W3:Y:S01]  /*70d0*/  S2R R5, SR_CgaCtaId ;  /* 0x0000000000057919 */ /* 0x008ee20000008800 */
[----:B--2---:R-:W-:Y:S02]  /*70e0*/  MOV R4, 0x400 ;  /* 0x0000040000047802 */ /* 0x004fe40000000f00 */
[----:B0-----:R-:W-:-:S04]  /*70f0*/  SHF.R.U32.HI R0, RZ, 0x1, R24 ;  /* 0x00000001ff007819 */ /* 0x001fc80000011618 */
[----:B------:R-:W-:Y:S02]  /*7100*/  LOP3.LUT R0, R0, 0x1f0, RZ, 0xc0, !PT ;  /* 0x000001f000007812 */ /* 0x000fe400078ec0ff */
[----:B---3--:R-:W-:-:S05]  /*7110*/  LEA R5, R5, R4, 0x18 ;  /* 0x0000000405057211 */ /* 0x008fca00078ec0ff */
[----:B------:R-:W-:-:S05]  /*7120*/  IMAD.IADD R5, R0, 0x1, R5 ;  /* 0x0000000100057824 */ /* 0x000fca00078e0205 */
[----:B------:R4:W-:Y:S04]  /*7130*/  STS.64 [R5+0x10], R12 ;  /* 0x0000100c05007388 */ /* 0x0009e80000000a00 */
[----:B------:R4:W-:Y:S02]  /*7140*/  STS.64 [R5+0x8], R2 ;  /* 0x0000080205007388 */ /* 0x0009e40000000a00 */
.L_x_683:
[----:B------:R-:W-:Y:S05]  /*7150*/  BSYNC.RECONVERGENT B1 ;  /* 0x0000000000017941 */ /* 0x000fea0003800200 */
.L_x_682:
[----:B------:R-:W-:Y:S01]  /*7160*/  BAR.SYNC.DEFER_BLOCKING 0x0 ;  /* 0x0000000000007b1d */ /* 0x000fe20000010000 */
[----:B------:R-:W-:-:S13]  /*7170*/  ISETP.NE.AND P1, PT, R24, RZ, PT ;  /* 0x000000ff1800720c */ /* 0x000fda0003f25270 */
[----:B------:R-:W-:Y:S05]  /*7180*/  @P1 BRA `(.L_x_615) ;  /* 0x0000000c006c1947 */ /* 0x000fea0003800000 */
[----:B---34-:R-:W3:Y:S01]  /*7190*/  S2R R5, SR_CgaCtaId ;  /* 0x0000000000057919 */ /* 0x018ee20000008800 */
[----:B0-----:R-:W-:Y:S01]  /*71a0*/  MOV R0, 0x400 ;  /* 0x0000040000007802 */ /* 0x001fe20000000f00 */
[----:B------:R-:W-:Y:S01]  /*71b0*/  DADD R14, -RZ, -R2 ;  /* 0x00000000ff0e7229 */ /* 0x000fe20000000902 */
[----:B------:R-:W-:Y:S01]  /*71c0*/  BSSY.RECONVERGENT B1, `(.L_x_684) ;  /* 0x0000020000017945 */ /* 0x000fe20003800200 */
[----:B------:R-:W-:-:S08]  /*71d0*/  DSETP.GEU.AND P2, PT, R2, RZ, PT ;  /* 0x000000ff0200722a */ /* 0x000fd00003f4e000 */
[----:B------:R-:W-:Y:S02]  /*71e0*/  FSEL R14, R14, R2, !P2 ;  /* 0x000000020e0e7208 */ /* 0x000fe40005000000 */
[----:B------:R-:W-:Y:S02]  /*71f0*/  FSEL R15, R15, R3, !P2 ;  /* 0x000000030f0f7208 */ /* 0x000fe40005000000 */
[----:B---3--:R-:W-:-:S05]  /*7200*/  LEA R0, R5, R0, 0x18 ;  /* 0x0000000005007211 */ /* 0x008fca00078ec0ff */
[----:B------:R-:W0:Y:S04]  /*7210*/  LDS.64 R22, [R0+0x18] ;  /* 0x0000180000167984 */ /* 0x000e280000000a00 */
[----:B------:R-:W1:Y:S04]  /*7220*/  LDS.128 R8, [R0+0x20] ;  /* 0x0000200000087984 */ /* 0x000e680000000c00 */
[----:B--2---:R2:W3:Y:S01]  /*7230*/  LDS.128 R4, [R0+0x30] ;  /* 0x0000300000047984 */ /* 0x0044e20000000c00 */
[----:B0-----:R-:W-:Y:S02]  /*7240*/  DADD R16, -RZ, -R22 ;  /* 0x00000000ff107229 */ /* 0x001fe40000000916 */
[----:B------:R-:W-:Y:S01]  /*7250*/  DSETP.GEU.AND P0, PT, R22, RZ, PT ;  /* 0x000000ff1600722a */ /* 0x000fe20003f0e000 */
[----:B-1----:R-:W-:-:S02]  /*7260*/  IMAD.MOV.U32 R21, RZ, RZ, R8 ;  /* 0x000000ffff157224 */ /* 0x002fc400078e0008 */
[----:B------:R-:W-:-:S05]  /*7270*/  IMAD.MOV.U32 R19, RZ, RZ, R9 ;  /* 0x000000ffff137224 */ /* 0x000fca00078e0009 */
[----:B------:R-:W-:Y:S01]  /*7280*/  FSEL R24, R16, R22, !P0 ;  /* 0x0000001610187208 */ /* 0x000fe20004000000 */
[----:B------:R-:W-:Y:S01]  /*7290*/  IMAD.MOV.U32 R16, RZ, RZ, R22 ;  /* 0x000000ffff107224 */ /* 0x000fe200078e0016 */
[----:B------:R-:W-:Y:S01]  /*72a0*/  FSEL R25, R17, R23, !P0 ;  /* 0x0000001711197208 */ /* 0x000fe20004000000 */
[----:B------:R-:W-:-:S05]  /*72b0*/  IMAD.MOV.U32 R17, RZ, RZ, R23 ;  /* 0x000000ffff117224 */ /* 0x000fca00078e0017 */
[----:B------:R-:W-:-:S14]  /*72c0*/  DSETP.GEU.AND P0, PT, R14, R24, PT ;  /* 0x000000180e00722a */ /* 0x000fdc0003f0e000 */
[----:B--23--:R-:W-:Y:S05]  /*72d0*/  @!P0 BRA `(.L_x_685) ;  /* 0x0000000000388947 */ /* 0x00cfea0003800000 */
        /* <DEDUP_REMOVED lines=14> */
.L_x_685:
[----:B------:R-:W-:Y:S05]  /*73c0*/  BSYNC.RECONVERGENT B1 ;  /* 0x0000000000017941 */ /* 0x000fea0003800200 */
.L_x_684:
        /* <DEDUP_REMOVED lines=30> */
.L_x_687:
[----:B------:R-:W-:Y:S05]  /*75b0*/  BSYNC.RECONVERGENT B1 ;  /* 0x0000000000017941 */ /* 0x000fea0003800200 */
.L_x_686:
        /* <DEDUP_REMOVED lines=30> */
.L_x_689:
[----:B------:R-:W-:Y:S05]  /*77a0*/  BSYNC.RECONVERGENT B1 ;  /* 0x0000000000017941 */ /* 0x000fea0003800200 */
.L_x_688:
        /* <DEDUP_REMOVED lines=30> */
.L_x_691:
[----:B------:R-:W-:Y:S05]  /*7990*/  BSYNC.RECONVERGENT B1 ;  /* 0x0000000000017941 */ /* 0x000fea0003800200 */
.L_x_690:
        /* <DEDUP_REMOVED lines=31> */
.L_x_693:
[----:B------:R-:W-:Y:S05]  /*7b90*/  BSYNC.RECONVERGENT B1 ;  /* 0x0000000000017941 */ /* 0x000fea0003800200 */
.L_x_692:
        /* <DEDUP_REMOVED lines=30> */
.L_x_695:
[----:B------:R-:W-:Y:S05]  /*7d80*/  BSYNC.RECONVERGENT B1 ;  /* 0x0000000000017941 */ /* 0x000fea0003800200 */
.L_x_694:
        /* <DEDUP_REMOVED lines=27> */
.L_x_615:
[----:B------:R-:W-:Y:S05]  /*7f40*/  BSYNC.RECONVERGENT B0 ;  /* 0x0000000000007941 */ /* 0x000fea0003800200 */
.L_x_582:
[----:B------:R-:W-:Y:S05]  /*7f50*/  @P1 EXIT ;  /* 0x000000000000194d */ /* 0x000fea0003800000 */
[----:B01234-:R-:W0:Y:S02]  /*7f60*/  LDC.64 R4, c[0x0][0x390] ;  /* 0x0000e400ff047b82 */ /* 0x01fe240000000a00 */
[----:B0-----:R-:W-:Y:S04]  /*7f70*/  STG.E.64 desc[UR8][R4.64], R2 ;  /* 0x0000000204007986 */ /* 0x001fe8000c101b08 */
[----:B------:R-:W-:Y:S01]  /*7f80*/  STG.E.64 desc[UR8][R4.64+0x8], R12 ;  /* 0x0000080c04007986 */ /* 0x000fe2000c101b08 */
[----:B------:R-:W-:Y:S05]  /*7f90*/  EXIT ;  /* 0x000000000000794d */ /* 0x000fea0003800000 */
.L_x_696:
        /* <DEDUP_REMOVED lines=14> */
.L_x_741:


//--------------------- .text._Z13BackwardGaussPdS_ii --------------------------
	.section	.text._Z13BackwardGaussPdS_ii,"ax",@progbits
	.align	128
        .global         _Z13BackwardGaussPdS_ii
        .type           _Z13BackwardGaussPdS_ii,@function
        .size           _Z13BackwardGaussPdS_ii,(.L_x_742 - _Z13BackwardGaussPdS_ii)
        .other          _Z13BackwardGaussPdS_ii,@"STO_CUDA_ENTRY STV_DEFAULT"
_Z13BackwardGaussPdS_ii:
.text._Z13BackwardGaussPdS_ii:
[----:B------:R-:W-:Y:S01]  /*0000*/  LDC R1, c[0x0][0x37c] ;  /* 0x0000df00ff017b82 */ /* 0x000fe20000000800 */
[----:B------:R-:W0:Y:S01]  /*0010*/  S2R R0, SR_CTAID.X ;  /* 0x0000000000007919 */ /* 0x000e220000002500 */
[----:B------:R-:W0:Y:S06]  /*0020*/  LDCU UR4, c[0x0][0x360] ;  /* 0x00006c00ff0477ac */ /* 0x000e2c0008000800 */
[----:B------:R-:W1:Y:S01]  /*0030*/  LDC R15, c[0x0][0x394] ;  /* 0x0000e500ff0f7b82 */ /* 0x000e620000000800 */
[----:B------:R-:W0:Y:S02]  /*0040*/  S2R R3, SR_TID.X ;  /* 0x0000000000037919 */ /* 0x000e240000002100 */
[----:B0-----:R-:W-:-:S05]  /*0050*/  IMAD R0, R0, UR4, R3 ;  /* 0x0000000400007c24 */ /* 0x001fca000f8e0203 */
[----:B------:R-:W-:-:S04]  /*0060*/  LOP3.LUT R0, RZ, R0, RZ, 0x33, !PT ;  /* 0x00000000ff007212 */ /* 0x000fc800078e33ff */
[----:B-1----:R-:W-:-:S04]  /*0070*/  IADD3 R0, PT, PT, R0, R15, RZ ;  /* 0x0000000f00007210 */ /* 0x002fc80007ffe0ff */
[----:B------:R-:W-:-:S13]  /*0080*/  ISETP.GE.AND P0, PT, R0, RZ, PT ;  /* 0x000000ff0000720c */ /* 0x000fda0003f06270 */
[----:B------:R-:W-:Y:S05]  /*0090*/  @!P0 EXIT ;  /* 0x000000000000894d */ /* 0x000fea0003800000 */
[----:B------:R-:W0:Y:S01]  /*00a0*/  LDC.64 R12, c[0x0][0x388] ;  /* 0x0000e200ff0c7b82 */ /* 0x000e220000000a00 */
[----:B------:R-:W1:Y:S01]  /*00b0*/  LDCU UR5, c[0x0][0x370] ;  /* 0x00006e00ff0577ac */ /* 0x000e620008000800 */
[----:B------:R-:W2:Y:S01]  /*00c0*/  LDCU.64 UR6, c[0x0][0x358] ;  /* 0x00006b00ff0677ac */ /* 0x000ea20008000a00 */
[----:B------:R-:W3:Y:S01]  /*00d0*/  LDCU UR8, c[0x0][0x390] ;  /* 0x00007200ff0877ac */ /* 0x000ee20008000800 */
[----:B-1----:R-:W-:Y:S01]  /*00e0*/  UIMAD UR4, UR4, UR5, URZ ;  /* 0x00000005040472a4 */ /* 0x002fe2000f8e02ff */
[----:B0-23--:R-:W-:-:S11]  /*00f0*/  IMAD.WIDE R2, R15, 0x8, R12 ;  /* 0x000000080f027825 */ /* 0x00dfd600078e020c */
.L_x_697:
[----:B0-----:R-:W0:Y:S01]  /*0100*/  LDC.64 R4, c[0x0][0x380] ;  /* 0x0000e000ff047b82 */ /* 0x001e220000000a00 */
[----:B------:R-:W-:Y:S02]  /*0110*/  IMAD R7, R15, UR8, R0 ;  /* 0x000000080f077c24 */ /* 0x000fe4000f8e0200 */
[----:B------:R-:W-:-:S05]  /*0120*/  IMAD.WIDE.U32 R8, R0, 0x8, R12 ;  /* 0x0000000800087825 */ /* 0x000fca00078e000c */
[----:B------:R-:W2:Y:S01]  /*0130*/  LDG.E.64 R10, desc[UR6][R8.64] ;  /* 0x00000006080a7981 */ /* 0x000ea2000c1e1b00 */
[----:B0-----:R-:W-:-:S03]  /*0140*/  IMAD.WIDE R4, R7, 0x8, R4 ;  /* 0x0000000807047825 */ /* 0x001fc600078e0204 */
[----:B------:R-:W2:Y:S04]  /*0150*/  LDG.E.64 R6, desc[UR6][R2.64] ;  /* 0x0000000602067981 */ /* 0x000ea8000c1e1b00 */
[----:B------:R-:W2:Y:S01]  /*0160*/  LDG.E.64 R4, desc[UR6][R4.64] ;  /* 0x0000000604047981 */ /* 0x000ea2000c1e1b00 */
[----:B------:R-:W-:-:S04]  /*0170*/  IADD3 R0, PT, PT, R0, -UR4, RZ ;  /* 0x8000000400007c10 */ /* 0x000fc8000fffe0ff */
[----:B------:R-:W-:Y:S01]  /*0180*/  ISETP.GT.AND P0, PT, R0, -0x1, PT ;  /* 0xffffffff0000780c */ /* 0x000fe20003f04270 */
[----:B--2---:R-:W-:-:S07]  /*0190*/  DFMA R6, -R4, R6, R10 ;  /* 0x000000060406722b */ /* 0x004fce000000010a */
[----:B------:R0:W-:Y:S05]  /*01a0*/  STG.E.64 desc[UR6][R8.64], R6 ;  /* 0x0000000608007986 */ /* 0x0001ea000c101b06 */
[----:B------:R-:W-:Y:S05]  /*01b0*/  @P0 BRA `(.L_x_697) ;  /* 0xfffffffc00d00947 */ /* 0x000fea000383ffff */
[----:B------:R-:W-:Y:S05]  /*01c0*/  EXIT ;  /* 0x000000000000794d */ /* 0x000fea0003800000 */
.L_x_698:
        /* <DEDUP_REMOVED lines=11> */
.L_x_742:


//--------------------- .text._Z12ForwardGaussPdiii --------------------------
	.section	.text._Z12ForwardGaussPdiii,"ax",@progbits
	.align	128
        .global         _Z12ForwardGaussPdiii
        .type           _Z12ForwardGaussPdiii,@function
        .size           _Z12ForwardGaussPdiii,(.L_x_743 - _Z12ForwardGaussPdiii)
        .other          _Z12ForwardGaussPdiii,@"STO_CUDA_ENTRY STV_DEFAULT"
_Z12ForwardGaussPdiii:
.text._Z12ForwardGaussPdiii:
[----:B------:R-:W-:Y:S01]  /*0000*/  LDC R1, c[0x0][0x37c] ;  /* 0x0000df00ff017b82 */ /* 0x000fe20000000800 */
[----:B------:R-:W0:Y:S01]  /*0010*/  S2R R7, SR_CTAID.X ;  /* 0x0000000000077919 */ /* 0x000e220000002500 */
[----:B------:R-:W0:Y:S06]  /*0020*/  LDCU UR4, c[0x0][0x360] ;  /* 0x00006c00ff0477ac */ /* 0x000e2c0008000800 */
[----:B------:R-:W1:Y:S01]  /*0030*/  LDC R5, c[0x0][0x388] ;  /* 0x0000e200ff057b82 */ /* 0x000e620000000800 */
[----:B------:R-:W0:Y:S01]  /*0040*/  S2R R0, SR_TID.X ;  /* 0x0000000000007919 */ /* 0x000e220000002100 */
[----:B------:R-:W2:Y:S01]  /*0050*/  LDCU UR10, c[0x0][0x390] ;  /* 0x00007200ff0a77ac */ /* 0x000ea20008000800 */
[----:B------:R-:W3:Y:S01]  /*0060*/  LDCU UR7, c[0x0][0x364] ;  /* 0x00006c80ff0777ac */ /* 0x000ee20008000800 */
[----:B------:R-:W4:Y:S01]  /*0070*/  LDCU UR5, c[0x0][0x374] ;  /* 0x00006e80ff0577ac */ /* 0x000f220008000800 */
[----:B0-----:R-:W-:-:S05]  /*0080*/  IMAD R7, R7, UR4, R0 ;  /* 0x0000000407077c24 */ /* 0x001fca000f8e0200 */
[----:B--2---:R-:W-:-:S04]  /*0090*/  IADD3.X R7, PT, PT, R7, UR10, RZ, PT, !PT ;  /* 0x0000000a07077c10 */ /* 0x004fc8000bffe4ff */
[----:B-1----:R-:W-:-:S13]  /*00a0*/  ISETP.GE.AND P0, PT, R7, R5, PT ;  /* 0x000000050700720c */ /* 0x002fda0003f06270 */
[----:B---34-:R-:W-:Y:S05]  /*00b0*/  @P0 EXIT ;  /* 0x000000000000094d */ /* 0x018fea0003800000 */
[----:B------:R-:W0:Y:S01]  /*00c0*/  S2R R13, SR_CTAID.Y ;  /* 0x00000000000d7919 */ /* 0x000e220000002600 */
[----:B------:R-:W-:Y:S01]  /*00d0*/  UIMAD UR6, UR7, UR5, URZ ;  /* 0x00000005070672a4 */ /* 0x000fe2000f8e02ff */
[----:B------:R-:W1:Y:S01]  /*00e0*/  LDCU UR8, c[0x0][0x38c] ;  /* 0x00007180ff0877ac */ /* 0x000e620008000800 */
[----:B------:R-:W2:Y:S04]  /*00f0*/  S2R R0, SR_TID.Y ;  /* 0x0000000000007919 */ /* 0x000ea80000002200 */
[----:B------:R-:W-:-:S03]  /*0100*/  ISETP.NE.U32.AND P3, PT, RZ, UR6, PT ;  /* 0x00000006ff007c0c */ /* 0x000fc6000bf65070 */
[----:B------:R-:W3:Y:S08]  /*0110*/  I2F.U32.RP R6, UR6 ;  /* 0x0000000600067d06 */ /* 0x000ef00008209000 */
[----:B---3--:R-:W3:Y:S01]  /*0120*/  MUFU.RCP R6, R6 ;  /* 0x0000000600067308 */ /* 0x008ee20000001000 */
[----:B0-----:R-:W-:Y:S01]  /*0130*/  IADD3 R3, PT, PT, R13, UR5, RZ ;  /* 0x000000050d037c10 */ /* 0x001fe2000fffe0ff */
[----:B------:R-:W0:Y:S01]  /*0140*/  LDCU UR5, c[0x0][0x370] ;  /* 0x00006e00ff0577ac */ /* 0x000e220008000800 */
[----:B--2---:R-:W-:-:S03]  /*0150*/  IADD3 R0, PT, PT, R0, UR10, RZ ;  /* 0x0000000a00007c10 */ /* 0x004fc6000fffe0ff */
[----:B------:R-:W-:-:S05]  /*0160*/  IMAD R3, R3, UR7, RZ ;  /* 0x0000000703037c24 */ /* 0x000fca000f8e02ff */
[----:B------:R-:W-:Y:S02]  /*0170*/  IADD3 R2, PT, PT, R0, 0x1, R3 ;  /* 0x0000000100027810 */ /* 0x000fe40007ffe003 */
[----:B---3--:R-:W-:Y:S02]  /*0180*/  IADD3 R8, PT, PT, R6, 0xffffffe, RZ ;  /* 0x0ffffffe06087810 */ /* 0x008fe40007ffe0ff */
[----:B------:R-:W-:Y:S02]  /*0190*/  LOP3.LUT R4, RZ, R3, RZ, 0x33, !PT ;  /* 0x00000003ff047212 */ /* 0x000fe400078e33ff */
[----:B-1----:R-:W-:Y:S01]  /*01a0*/  VIMNMX R9, PT, PT, R2, UR8, !PT ;  /* 0x0000000802097c48 */ /* 0x002fe2000ffe0100 */
[----:B------:R-:W1:Y:S01]  /*01b0*/  F2I.FTZ.U32.TRUNC.NTZ R3, R8 ;  /* 0x0000000800037305 */ /* 0x000e62000021f000 */
[----:B------:R-:W-:Y:S01]  /*01c0*/  HFMA2 R2, -RZ, RZ, 0, 0 ;  /* 0x00000000ff027431 */ /* 0x000fe200000001ff */
[----:B------:R-:W2:Y:S01]  /*01d0*/  LDCU.64 UR8, c[0x0][0x358] ;  /* 0x00006b00ff0877ac */ /* 0x000ea20008000a00 */
[----:B------:R-:W-:-:S02]  /*01e0*/  IADD3 R4, PT, PT, -R0, R9, R4 ;  /* 0x0000000900047210 */ /* 0x000fc40007ffe104 */
[----:B------:R-:W-:Y:S01]  /*01f0*/  IADD3 R9, PT, PT, RZ, -UR6, RZ ;  /* 0x80000006ff097c10 */ /* 0x000fe2000fffe0ff */
[----:B0-----:R-:W-:Y:S01]  /*0200*/  UIMAD UR4, UR4, UR5, URZ ;  /* 0x00000005040472a4 */ /* 0x001fe2000f8e02ff */
[C---:B------:R-:W-:Y:S01]  /*0210*/  ISETP.NE.AND P0, PT, R4.reuse, RZ, PT ;  /* 0x000000ff0400720c */ /* 0x040fe20003f05270 */
[----:B------:R-:W-:Y:S02]  /*0220*/  VIADD R6, R4, 0xffffffff ;  /* 0xffffffff04067836 */ /* 0x000fe40000000000 */
[----:B-1----:R-:W-:-:S04]  /*0230*/  IMAD R9, R9, R3, RZ ;  /* 0x0000000309097224 */ /* 0x002fc800078e02ff */
[----:B------:R-:W-:-:S06]  /*0240*/  IMAD.HI.U32 R3, R3, R9, R2 ;  /* 0x0000000903037227 */ /* 0x000fcc00078e0002 */
[----:B------:R-:W-:Y:S01]  /*0250*/  @!P0 IADD3 R6, PT, PT, R4, RZ, RZ ;  /* 0x000000ff04068210 */ /* 0x000fe20007ffe0ff */
[----:B------:R-:W0:Y:S01]  /*0260*/  LDC.64 R8, c[0x0][0x380] ;  /* 0x0000e000ff087b82 */ /* 0x000e220000000a00 */
[----:B------:R-:W-:-:S03]  /*0270*/  IMAD R2, R13, UR7, R0 ;  /* 0x000000070d027c24 */ /* 0x000fc6000f8e0200 */
[----:B------:R-:W-:Y:S02]  /*0280*/  IMAD.HI.U32 R11, R3, R6, RZ ;  /* 0x00000006030b7227 */ /* 0x000fe400078e00ff */
[C---:B------:R-:W-:Y:S02]  /*0290*/  IADD3 R0, PT, PT, R2.reuse, 0x1, RZ ;  /* 0x0000000102007810 */ /* 0x040fe40007ffe0ff */
[----:B------:R-:W-:Y:S01]  /*02a0*/  IMAD R2, R2, R5, R5 ;  /* 0x0000000502027224 */ /* 0x000fe200078e0205 */
[----:B------:R-:W-:-:S04]  /*02b0*/  IADD3 R3, PT, PT, -R11, RZ, RZ ;  /* 0x000000ff0b037210 */ /* 0x000fc80007ffe1ff */
[----:B------:R-:W-:Y:S01]  /*02c0*/  IADD3 R13, PT, PT, R2, UR10, RZ ;  /* 0x0000000a020d7c10 */ /* 0x000fe2000fffe0ff */
[----:B------:R-:W-:Y:S01]  /*02d0*/  IMAD R6, R3, UR6, R6 ;  /* 0x0000000603067c24 */ /* 0x000fe2000f8e0206 */
[----:B------:R-:W-:-:S04]  /*02e0*/  IADD3 R3, PT, PT, R0, UR6, RZ ;  /* 0x0000000600037c10 */ /* 0x000fc8000fffe0ff */
[----:B------:R-:W-:Y:S02]  /*02f0*/  ISETP.GE.U32.AND P1, PT, R6, UR6, PT ;  /* 0x0000000606007c0c */ /* 0x000fe4000bf26070 */
[----:B------:R-:W-:-:S05]  /*0300*/  IADD3 R4, PT, PT, R3, UR6, RZ ;  /* 0x0000000603047c10 */ /* 0x000fca000fffe0ff */
[----:B------:R-:W-:-:S06]  /*0310*/  IMAD R15, R4, R5, UR10 ;  /* 0x0000000a040f7e24 */ /* 0x000fcc000f8e0205 */
[----:B------:R-:W-:Y:S01]  /*0320*/  @P1 VIADD R6, R6, -UR6 ;  /* 0x8000000606061c36 */ /* 0x000fe20008000000 */
[----:B------:R-:W-:-:S04]  /*0330*/  @P1 IADD3 R11, PT, PT, R11, 0x1, RZ ;  /* 0x000000010b0b1810 */ /* 0x000fc80007ffe0ff */
[----:B------:R-:W-:Y:S02]  /*0340*/  ISETP.GE.U32.AND P2, PT, R6, UR6, PT ;  /* 0x0000000606007c0c */ /* 0x000fe4000bf46070 */
[----:B------:R-:W-:-:S11]  /*0350*/  SEL R6, RZ, 0x1, !P0 ;  /* 0x00000001ff067807 */ /* 0x000fd60004000000 */
[----:B------:R-:W-:Y:S01]  /*0360*/  @P2 VIADD R11, R11, 0x1 ;  /* 0x000000010b0b2836 */ /* 0x000fe20000000000 */
[----:B------:R-:W-:-:S04]  /*0370*/  @!P3 LOP3.LUT R11, RZ, UR6, RZ, 0x33, !PT ;  /* 0x00000006ff0bbc12 */ /* 0x000fc8000f8e33ff */
[----:B------:R-:W-:Y:S01]  /*0380*/  IADD3 R5, PT, PT, R6, R11, RZ ;  /* 0x0000000b06057210 */ /* 0x000fe20007ffe0ff */
[----:B0-----:R-:W-:-:S04]  /*0390*/  IMAD.WIDE R10, R13, 0x8, R8 ;  /* 0x000000080d0a7825 */ /* 0x001fc800078e0208 */
[----:B--2---:R-:W-:-:S07]  /*03a0*/  IMAD.WIDE R8, R15, 0x8, R8 ;  /* 0x000000080f087825 */ /* 0x004fce00078e0208 */
.L_x_704:
[----:B0-----:R-:W0:Y:S01]  /*03b0*/  LDC R25, c[0x0][0x38c] ;  /* 0x0000e300ff197b82 */ /* 0x001e220000000800 */
[----:B------:R-:W-:Y:S01]  /*03c0*/  BSSY.RECONVERGENT B0, `(.L_x_699) ;  /* 0x0000058000007945 */ /* 0x000fe20003800200 */
[----:B0-----:R-:W-:-:S13]  /*03d0*/  ISETP.GE.AND P0, PT, R0, R25, PT ;  /* 0x000000190000720c */ /* 0x001fda0003f06270 */
[----:B-123--:R-:W-:Y:S05]  /*03e0*/  @P0 BRA `(.L_x_700) ;  /* 0x0000000400540947 */ /* 0x00efea0003800000 */
[----:B------:R-:W0:Y:S01]  /*03f0*/  LDC R6, c[0x0][0x390] ;  /* 0x0000e400ff067b82 */ /* 0x000e220000000800 */
[----:B------:R-:W-:Y:S01]  /*0400*/  LOP3.LUT R26, R5, 0x3, RZ, 0xc0, !PT ;  /* 0x00000003051a7812 */ /* 0x000fe200078ec0ff */
[----:B------:R-:W-:Y:S01]  /*0410*/  BSSY.RECONVERGENT B1, `(.L_x_701) ;  /* 0x0000026000017945 */ /* 0x000fe20003800200 */
[----:B------:R-:W-:Y:S02]  /*0420*/  IMAD.MOV.U32 R29, RZ, RZ, R0 ;  /* 0x000000ffff1d7224 */ /* 0x000fe400078e0000 */
[----:B------:R-:W-:-:S03]  /*0430*/  ISETP.NE.AND P0, PT, R26, 0x3, PT ;  /* 0x000000031a00780c */ /* 0x000fc60003f05270 */
[----:B------:R-:W0:Y:S08]  /*0440*/  LDC R24, c[0x0][0x388] ;  /* 0x0000e200ff187b82 */ /* 0x000e300000000800 */
[----:B------:R-:W1:Y:S01]  /*0450*/  LDC.64 R12, c[0x0][0x380] ;  /* 0x0000e000ff0c7b82 */ /* 0x000e620000000a00 */
[----:B0-----:R-:W-:-:S04]  /*0460*/  IMAD R15, R6, R24, R7 ;  /* 0x00000018060f7224 */ /* 0x001fc800078e0207 */
[----:B-1----:R-:W-:Y:S01]  /*0470*/  IMAD.WIDE R14, R15, 0x8, R12 ;  /* 0x000000080f0e7825 */ /* 0x002fe200078e020c */
[----:B------:R-:W-:Y:S06]  /*0480*/  @!P0 BRA `(.L_x_702) ;  /* 0x0000000000788947 */ /* 0x000fec0003800000 */
[----:B------:R-:W-:Y:S01]  /*0490*/  IADD3 R19, PT, PT, R2, R7, RZ ;  /* 0x0000000702137210 */ /* 0x000fe20007ffe0ff */
[----:B------:R-:W2:Y:S04]  /*04a0*/  LDG.E.64 R22, desc[UR8][R10.64] ;  /* 0x000000080a167981 */ /* 0x000ea8000c1e1b00 */
[----:B------:R-:W-:Y:S01]  /*04b0*/  IMAD.WIDE R18, R19, 0x8, R12 ;  /* 0x0000000813127825 */ /* 0x000fe200078e020c */
[----:B------:R-:W2:Y:S04]  /*04c0*/  LDG.E.64 R20, desc[UR8][R14.64] ;  /* 0x000000080e147981 */ /* 0x000ea8000c1e1b00 */
[----:B------:R-:W2:Y:S01]  /*04d0*/  LDG.E.64 R16, desc[UR8][R18.64] ;  /* 0x0000000812107981 */ /* 0x000ea2000c1e1b00 */
[----:B------:R-:W-:-:S02]  /*04e0*/  ISETP.NE.AND P0, PT, R26, RZ, PT ;  /* 0x000000ff1a00720c */ /* 0x000fc40003f05270 */
[----:B------:R-:W-:Y:S01]  /*04f0*/  MOV R29, R3 ;  /* 0x00000003001d7202 */ /* 0x000fe20000000f00 */
[----:B--2---:R-:W-:-:S07]  /*0500*/  DFMA R16, -R22, R20, R16 ;  /* 0x000000141610722b */ /* 0x004fce0000000110 */
[----:B------:R0:W-:Y:S03]  /*0510*/  STG.E.64 desc[UR8][R18.64], R16 ;  /* 0x0000001012007986 */ /* 0x0001e6000c101b08 */
[----:B------:R-:W-:Y:S05]  /*0520*/  @!P0 BRA `(.L_x_702) ;  /* 0x0000000000508947 */ /* 0x000fea0003800000 */
[CC--:B------:R-:W-:Y:S01]  /*0530*/  IMAD R21, R3.reuse, R24.reuse, R6 ;  /* 0x0000001803157224 */ /* 0x0c0fe200078e0206 */
[----:B0-----:R-:W2:Y:S01]  /*0540*/  LDG.E.64 R18, desc[UR8][R14.64] ;  /* 0x000000080e127981 */ /* 0x001ea2000c1e1b00 */
[----:B------:R-:W-:Y:S02]  /*0550*/  IMAD R17, R3, R24, R7 ;  /* 0x0000001803117224 */ /* 0x000fe400078e0207 */
[----:B------:R-:W-:-:S04]  /*0560*/  IMAD.WIDE R20, R21, 0x8, R12 ;  /* 0x0000000815147825 */ /* 0x000fc800078e020c */
[----:B------:R-:W-:Y:S02]  /*0570*/  IMAD.WIDE R16, R17, 0x8, R12 ;  /* 0x0000000811107825 */ /* 0x000fe400078e020c */
[----:B------:R-:W2:Y:S04]  /*0580*/  LDG.E.64 R20, desc[UR8][R20.64] ;  /* 0x0000000814147981 */ /* 0x000ea8000c1e1b00 */
[----:B------:R-:W2:Y:S01]  /*0590*/  LDG.E.64 R22, desc[UR8][R16.64] ;  /* 0x0000000810167981 */ /* 0x000ea2000c1e1b00 */
[----:B------:R-:W-:Y:S02]  /*05a0*/  ISETP.NE.AND P0, PT, R26, 0x1, PT ;  /* 0x000000011a00780c */ /* 0x000fe40003f05270 */
[----:B------:R-:W-:Y:S01]  /*05b0*/  MOV R29, R4 ;  /* 0x00000004001d7202 */ /* 0x000fe20000000f00 */
[----:B--2---:R-:W-:-:S07]  /*05c0*/  DFMA R18, -R20, R18, R22 ;  /* 0x000000121412722b */ /* 0x004fce0000000116 */
[----:B------:R1:W-:Y:S03]  /*05d0*/  STG.E.64 desc[UR8][R16.64], R18 ;  /* 0x0000001210007986 */ /* 0x0003e6000c101b08 */
[----:B------:R-:W-:Y:S05]  /*05e0*/  @!P0 BRA `(.L_x_702) ;  /* 0x0000000000208947 */ /* 0x000fea0003800000 */
[C---:B-1----:R-:W-:Y:S01]  /*05f0*/  IMAD R19, R4.reuse, R24, R7 ;  /* 0x0000001804137224 */ /* 0x042fe200078e0207 */
[----:B------:R-:W2:Y:S03]  /*0600*/  LDG.E.64 R22, desc[UR8][R8.64] ;  /* 0x0000000808167981 */ /* 0x000ea6000c1e1b00 */
[----:B------:R-:W-:Y:S01]  /*0610*/  IMAD.WIDE R18, R19, 0x8, R12 ;  /* 0x0000000813127825 */ /* 0x000fe200078e020c */
[----:B------:R-:W2:Y:S04]  /*0620*/  LDG.E.64 R20, desc[UR8][R14.64] ;  /* 0x000000080e147981 */ /* 0x000ea8000c1e1b00 */
[----:B------:R-:W2:Y:S01]  /*0630*/  LDG.E.64 R16, desc[UR8][R18.64] ;  /* 0x0000000812107981 */ /* 0x000ea2000c1e1b00 */
[----:B------:R-:W-:Y:S01]  /*0640*/  IADD3 R29, PT, PT, R4, UR6, RZ ;  /* 0x00000006041d7c10 */ /* 0x000fe2000fffe0ff */
[----:B--2---:R-:W-:-:S07]  /*0650*/  DFMA R16, -R22, R20, R16 ;  /* 0x000000141610722b */ /* 0x004fce0000000110 */
[----:B------:R2:W-:Y:S04]  /*0660*/  STG.E.64 desc[UR8][R18.64], R16 ;  /* 0x0000001012007986 */ /* 0x0005e8000c101b08 */
.L_x_702:
[----:B------:R-:W-:Y:S05]  /*0670*/  BSYNC.RECONVERGENT B1 ;  /* 0x0000000000017941 */ /* 0x000fea0003800200 */
.L_x_701:
[----:B------:R-:W-:-:S13]  /*0680*/  ISETP.GE.U32.AND P0, PT, R5, 0x3, PT ;  /* 0x000000030500780c */ /* 0x000fda0003f06070 */
[----:B------:R-:W-:Y:S05]  /*0690*/  @!P0 BRA `(.L_x_700) ;  /* 0x0000000000a88947 */ /* 0x000fea0003800000 */
.L_x_703:
[CC--:B---3--:R-:W-:Y:S01]  /*06a0*/  IMAD R21, R29.reuse, R24.reuse, R6 ;  /* 0x000000181d157224 */ /* 0x0c8fe200078e0206 */
[----:B012---:R-:W2:Y:S01]  /*06b0*/  LDG.E.64 R18, desc[UR8][R14.64] ;  /* 0x000000080e127981 */ /* 0x007ea2000c1e1b00 */
[----:B------:R-:W-:Y:S02]  /*06c0*/  IMAD R27, R29, R24, R7 ;  /* 0x000000181d1b7224 */ /* 0x000fe400078e0207 */
[----:B------:R-:W-:-:S04]  /*06d0*/  IMAD.WIDE R20, R21, 0x8, R12 ;  /* 0x0000000815147825 */ /* 0x000fc800078e020c */
[----:B------:R-:W-:Y:S02]  /*06e0*/  IMAD.WIDE R26, R27, 0x8, R12 ;  /* 0x000000081b1a7825 */ /* 0x000fe400078e020c */
[----:B------:R-:W2:Y:S04]  /*06f0*/  LDG.E.64 R20, desc[UR8][R20.64] ;  /* 0x0000000814147981 */ /* 0x000ea8000c1e1b00 */
[----:B------:R-:W2:Y:S01]  /*0700*/  LDG.E.64 R16, desc[UR8][R26.64] ;  /* 0x000000081a107981 */ /* 0x000ea2000c1e1b00 */
[----:B------:R-:W-:-:S04]  /*0710*/  VIADD R29, R29, UR6 ;  /* 0x000000061d1d7c36 */ /* 0x000fc80008000000 */
[----:B------:R-:W-:-:S04]  /*0720*/  IMAD R23, R29, R24, R7 ;  /* 0x000000181d177224 */ /* 0x000fc800078e0207 */
[----:B------:R-:W-:Y:S01]  /*0730*/  IMAD.WIDE R22, R23, 0x8, R12 ;  /* 0x0000000817167825 */ /* 0x000fe200078e020c */
[----:B--2---:R-:W-:-:S03]  /*0740*/  DFMA R16, -R20, R18, R16 ;  /* 0x000000121410722b */ /* 0x004fc60000000110 */
[----:B------:R-:W-:-:S04]  /*0750*/  IMAD R19, R29, R24, R6 ;  /* 0x000000181d137224 */ /* 0x000fc800078e0206 */
[----:B------:R-:W-:Y:S01]  /*0760*/  IMAD.WIDE R18, R19, 0x8, R12 ;  /* 0x0000000813127825 */ /* 0x000fe200078e020c */
[----:B------:R0:W-:Y:S04]  /*0770*/  STG.E.64 desc[UR8][R26.64], R16 ;  /* 0x000000101a007986 */ /* 0x0001e8000c101b08 */
[----:B------:R-:W2:Y:S04]  /*0780*/  LDG.E.64 R20, desc[UR8][R18.64] ;  /* 0x0000000812147981 */ /* 0x000ea8000c1e1b00 */
[----:B------:R-:W2:Y:S04]  /*0790*/  LDG.E.64 R18, desc[UR8][R14.64] ;  /* 0x000000080e127981 */ /* 0x000ea8000c1e1b00 */
[----:B0-----:R-:W2:Y:S01]  /*07a0*/  LDG.E.64 R16, desc[UR8][R22.64] ;  /* 0x0000000816107981 */ /* 0x001ea2000c1e1b00 */
[----:B------:R-:W-:-:S05]  /*07b0*/  IADD3 R29, PT, PT, R29, UR6, RZ ;  /* 0x000000061d1d7c10 */ /* 0x000fca000fffe0ff */
        /* <DEDUP_REMOVED lines=19> */
[----:B------:R-:W-:-:S04]  /*08f0*/  IADD3 R29, PT, PT, R29, UR6, RZ ;  /* 0x000000061d1d7c10 */ /* 0x000fc8000fffe0ff */
[----:B------:R-:W-:Y:S01]  /*0900*/  ISETP.GE.AND P0, PT, R29, R25, PT ;  /* 0x000000191d00720c */ /* 0x000fe20003f06270 */
[----:B--2---:R-:W-:-:S07]  /*0910*/  DFMA R20, -R22, R20, R16 ;  /* 0x000000141614722b */ /* 0x004fce0000000110 */
[----:B------:R3:W-:Y:S05]  /*0920*/  STG.E.64 desc[UR8][R18.64], R20 ;  /* 0x0000001412007986 */ /* 0x0007ea000c101b08 */
[----:B------:R-:W-:Y:S05]  /*0930*/  @!P0 BRA `(.L_x_703) ;  /* 0xfffffffc00588947 */ /* 0x000fea000383ffff */
.L_x_700:
[----:B------:R-:W-:Y:S05]  /*0940*/  BSYNC.RECONVERGENT B0 ;  /* 0x0000000000007941 */ /* 0x000fea0003800200 */
.L_x_699:
[----:B------:R-:W4:Y:S01]  /*0950*/  LDCU UR5, c[0x0][0x388] ;  /* 0x00007100ff0577ac */ /* 0x000f220008000800 */
[----:B------:R-:W-:-:S04]  /*0960*/  IADD3 R7, PT, PT, R7, UR4, RZ ;  /* 0x0000000407077c10 */ /* 0x000fc8000fffe0ff */
[----:B----4-:R-:W-:-:S13]  /*0970*/  ISETP.GE.AND P0, PT, R7, UR5, PT ;  /* 0x0000000507007c0c */ /* 0x010fda000bf06270 */
[----:B------:R-:W-:Y:S05]  /*0980*/  @!P0 BRA `(.L_x_704) ;  /* 0xfffffff800888947 */ /* 0x000fea000383ffff */
[----:B------:R-:W-:Y:S05]  /*0990*/  EXIT ;  /* 0x000000000000794d */ /* 0x000fea0003800000 */
.L_x_705:
        /* <DEDUP_REMOVED lines=14> */
.L_x_743:


//--------------------- .text._Z13NormalizationPdiii --------------------------
	.section	.text._Z13NormalizationPdiii,"ax",@progbits
	.align	128
        .global         _Z13NormalizationPdiii
        .type           _Z13NormalizationPdiii,@function
        .size           _Z13NormalizationPdiii,(.L_x_732 - _Z13NormalizationPdiii)
        .other          _Z13NormalizationPdiii,@"STO_CUDA_ENTRY STV_DEFAULT"
_Z13NormalizationPdiii:
.text._Z13NormalizationPdiii:
[----:B------:R-:W-:Y:S01]  /*0000*/  LDC R1, c[0x0][0x37c] ;  /* 0x0000df00ff017b82 */ /* 0x000fe20000000800 */
[----:B------:R-:W0:Y:S07]  /*0010*/  S2R R5, SR_TID.X ;  /* 0x0000000000057919 */ /* 0x000e2e0000002100 */
[----:B------:R-:W1:Y:S01]  /*0020*/  S2UR UR6, SR_CTAID.X ;  /* 0x00000000000679c3 */ /* 0x000e620000002500 */
[----:B------:R-:W1:Y:S01]  /*0030*/  LDCU UR5, c[0x0][0x360] ;  /* 0x00006c00ff0577ac */ /* 0x000e620008000800 */
[----:B------:R-:W2:Y:S06]  /*0040*/  LDCU UR7, c[0x0][0x38c] ;  /* 0x00007180ff0777ac */ /* 0x000eac0008000800 */
[----:B------:R-:W0:Y:S08]  /*0050*/  LDC R4, c[0x0][0x390] ;  /* 0x0000e400ff047b82 */ /* 0x000e300000000800 */
[----:B------:R-:W3:Y:S01]  /*0060*/  LDC R0, c[0x0][0x370] ;  /* 0x0000dc00ff007b82 */ /* 0x000ee20000000800 */
[----:B-1----:R-:W-:-:S06]  /*0070*/  UIMAD UR4, UR5, UR6, URZ ;  /* 0x00000006050472a4 */ /* 0x002fcc000f8e02ff */
[----:B0-----:R-:W-:-:S05]  /*0080*/  IADD3 R23, PT, PT, R5, UR4, R4 ;  /* 0x0000000405177c10 */ /* 0x001fca000fffe004 */
[----:B------:R-:W-:-:S05]  /*0090*/  VIADD R23, R23, 0x1 ;  /* 0x0000000117177836 */ /* 0x000fca0000000000 */
[----:B--2---:R-:W-:-:S13]  /*00a0*/  ISETP.GE.AND P0, PT, R23, UR7, PT ;  /* 0x0000000717007c0c */ /* 0x004fda000bf06270 */
[----:B---3--:R-:W-:Y:S05]  /*00b0*/  @P0 EXIT ;  /* 0x000000000000094d */ /* 0x008fea0003800000 */
[C---:B------:R-:W-:Y:S01]  /*00c0*/  IMAD R2, R0.reuse, UR5, RZ ;  /* 0x0000000500027c24 */ /* 0x040fe2000f8e02ff */
[----:B------:R-:W-:Y:S01]  /*00d0*/  BSSY.RECONVERGENT B0, `(.L_x_706) ;  /* 0x0000050000007945 */ /* 0x000fe20003800200 */
[----:B------:R-:W-:Y:S02]  /*00e0*/  VIADD R3, R0, UR6 ;  /* 0x0000000600037c36 */ /* 0x000fe40008000000 */
[----:B------:R-:W0:Y:S01]  /*00f0*/  I2F.U32.RP R8, R2 ;  /* 0x0000000200087306 */ /* 0x000e220000209000 */
[----:B------:R-:W-:Y:S01]  /*0100*/  IMAD.IADD R24, R5, 0x1, R4 ;  /* 0x0000000105187824 */ /* 0x000fe200078e0204 */
[----:B------:R-:W-:Y:S01]  /*0110*/  ISETP.NE.U32.AND P3, PT, R2, RZ, PT ;  /* 0x000000ff0200720c */ /* 0x000fe20003f65070 */
[----:B------:R-:W-:Y:S01]  /*0120*/  IMAD R3, R3, UR5, RZ ;  /* 0x0000000503037c24 */ /* 0x000fe2000f8e02ff */
[----:B------:R-:W1:Y:S01]  /*0130*/  LDCU UR5, c[0x0][0x388] ;  /* 0x00007100ff0577ac */ /* 0x000e620008000800 */
[----:B------:R-:W-:-:S03]  /*0140*/  IMAD.MOV R9, RZ, RZ, -R2 ;  /* 0x000000ffff097224 */ /* 0x000fc600078e0a02 */
[----:B------:R-:W-:Y:S02]  /*0150*/  IADD3 R0, PT, PT, R24, 0x1, R3 ;  /* 0x0000000118007810 */ /* 0x000fe40007ffe003 */
[----:B------:R-:W-:Y:S02]  /*0160*/  LOP3.LUT R5, RZ, R3, RZ, 0x33, !PT ;  /* 0x00000003ff057212 */ /* 0x000fe400078e33ff */
[----:B------:R-:W-:Y:S01]  /*0170*/  VIMNMX R3, PT, PT, R0, UR7, !PT ;  /* 0x0000000700037c48 */ /* 0x000fe2000ffe0100 */
[----:B------:R-:W2:Y:S01]  /*0180*/  LDCU.64 UR6, c[0x0][0x358] ;  /* 0x00006b00ff0677ac */ /* 0x000ea20008000a00 */
[----:B0-----:R-:W0:Y:S02]  /*0190*/  MUFU.RCP R8, R8 ;  /* 0x0000000800087308 */ /* 0x001e240000001000 */
[----:B------:R-:W-:-:S04]  /*01a0*/  IADD3 R3, PT, PT, -R24, R3, R5 ;  /* 0x0000000318037210 */ /* 0x000fc80007ffe105 */
[C---:B------:R-:W-:Y:S02]  /*01b0*/  ISETP.NE.AND P0, PT, R3.reuse, RZ, PT ;  /* 0x000000ff0300720c */ /* 0x040fe40003f05270 */
[----:B------:R-:W-:Y:S01]  /*01c0*/  IADD3 R5, PT, PT, R3, -0x1, RZ ;  /* 0xffffffff03057810 */ /* 0x000fe20007ffe0ff */
[----:B0-----:R-:W-:-:S10]  /*01d0*/  VIADD R6, R8, 0xffffffe ;  /* 0x0ffffffe08067836 */ /* 0x001fd40000000000 */
[----:B------:R-:W-:Y:S01]  /*01e0*/  @!P0 IMAD.MOV R5, RZ, RZ, R3 ;  /* 0x000000ffff058224 */ /* 0x000fe200078e0203 */
[----:B------:R0:W3:Y:S02]  /*01f0*/  F2I.FTZ.U32.TRUNC.NTZ R7, R6 ;  /* 0x0000000600077305 */ /* 0x0000e4000021f000 */
[----:B0-----:R-:W-:Y:S02]  /*0200*/  IMAD.MOV.U32 R6, RZ, RZ, RZ ;  /* 0x000000ffff067224 */ /* 0x001fe400078e00ff */
[----:B---3--:R-:W-:-:S04]  /*0210*/  IMAD R9, R9, R7, RZ ;  /* 0x0000000709097224 */ /* 0x008fc800078e02ff */
[----:B------:R-:W-:Y:S02]  /*0220*/  IMAD.HI.U32 R0, R7, R9, R6 ;  /* 0x0000000907007227 */ /* 0x000fe400078e0006 */
[----:B------:R-:W0:Y:S04]  /*0230*/  LDC.64 R8, c[0x0][0x380] ;  /* 0x0000e000ff087b82 */ /* 0x000e280000000a00 */
[----:B------:R-:W-:-:S04]  /*0240*/  IMAD.HI.U32 R3, R0, R5, RZ ;  /* 0x0000000500037227 */ /* 0x000fc800078e00ff */
[----:B------:R-:W-:-:S04]  /*0250*/  IMAD.MOV R0, RZ, RZ, -R3 ;  /* 0x000000ffff007224 */ /* 0x000fc800078e0a03 */
[----:B------:R-:W-:Y:S01]  /*0260*/  IMAD R5, R2, R0, R5 ;  /* 0x0000000002057224 */ /* 0x000fe200078e0205 */
[----:B------:R-:W-:-:S04]  /*0270*/  SEL R0, RZ, 0x1, !P0 ;  /* 0x00000001ff007807 */ /* 0x000fc80004000000 */
[----:B------:R-:W-:-:S13]  /*0280*/  ISETP.GE.U32.AND P1, PT, R5, R2, PT ;  /* 0x000000020500720c */ /* 0x000fda0003f26070 */
[----:B------:R-:W-:Y:S01]  /*0290*/  @P1 IMAD.IADD R5, R5, 0x1, -R2 ;  /* 0x0000000105051824 */ /* 0x000fe200078e0a02 */
[----:B------:R-:W-:-:S04]  /*02a0*/  @P1 IADD3 R3, PT, PT, R3, 0x1, RZ ;  /* 0x0000000103031810 */ /* 0x000fc80007ffe0ff */
[-C--:B------:R-:W-:Y:S02]  /*02b0*/  ISETP.GE.U32.AND P2, PT, R5, R2.reuse, PT ;  /* 0x000000020500720c */ /* 0x080fe40003f46070 */
[----:B------:R-:W3:Y:S11]  /*02c0*/  LDC R5, c[0x0][0x388] ;  /* 0x0000e200ff057b82 */ /* 0x000ef60000000800 */
[----:B------:R-:W-:Y:S01]  /*02d0*/  @P2 VIADD R3, R3, 0x1 ;  /* 0x0000000103032836 */ /* 0x000fe20000000000 */
[----:B------:R-:W-:-:S05]  /*02e0*/  @!P3 LOP3.LUT R3, RZ, R2, RZ, 0x33, !PT ;  /* 0x00000002ff03b212 */ /* 0x000fca00078e33ff */
[----:B------:R-:W-:-:S05]  /*02f0*/  IMAD.IADD R0, R0, 0x1, R3 ;  /* 0x0000000100007824 */ /* 0x000fca00078e0203 */
[----:B------:R-:W-:-:S04]  /*0300*/  LOP3.LUT R3, R0, 0x3, RZ, 0xc0, !PT ;  /* 0x0000000300037812 */ /* 0x000fc800078ec0ff */
[----:B------:R-:W-:Y:S01]  /*0310*/  ISETP.NE.AND P0, PT, R3, 0x3, PT ;  /* 0x000000030300780c */ /* 0x000fe20003f05270 */
[----:B---3--:R-:W-:-:S04]  /*0320*/  IMAD R3, R4, R5, R4 ;  /* 0x0000000504037224 */ /* 0x008fc800078e0204 */
[----:B0-----:R-:W-:-:S08]  /*0330*/  IMAD.WIDE R8, R3, 0x8, R8 ;  /* 0x0000000803087825 */ /* 0x001fd000078e0208 */
[----:B-12---:R-:W-:Y:S05]  /*0340*/  @!P0 BRA `(.L_x_707) ;  /* 0x0000000000a08947 */ /* 0x006fea0003800000 */
[----:B------:R-:W0:Y:S01]  /*0350*/  LDC.64 R20, c[0x0][0x380] ;  /* 0x0000e000ff147b82 */ /* 0x000e220000000a00 */
[----:B------:R-:W-:Y:S01]  /*0360*/  VIADD R3, R0, 0x1 ;  /* 0x0000000100037836 */ /* 0x000fe20000000000 */
[----:B------:R-:W-:Y:S01]  /*0370*/  BSSY.RECONVERGENT B1, `(.L_x_708) ;  /* 0x0000024000017945 */ /* 0x000fe20003800200 */
[----:B------:R-:W-:Y:S02]  /*0380*/  IMAD R23, R23, R5, R4 ;  /* 0x0000000517177224 */ /* 0x000fe400078e0204 */
[----:B------:R-:W-:Y:S01]  /*0390*/  VIADD R24, R24, UR4 ;  /* 0x0000000418187c36 */ /* 0x000fe20008000000 */
[----:B------:R-:W-:-:S04]  /*03a0*/  LOP3.LUT R3, R3, 0x3, RZ, 0xc0, !PT ;  /* 0x0000000303037812 */ /* 0x000fc800078ec0ff */
[----:B------:R-:W-:-:S07]  /*03b0*/  IADD3 R25, PT, PT, -R3, RZ, RZ ;  /* 0x000000ff03197210 */ /* 0x000fce0007ffe1ff */
.L_x_711:
[----:B------:R-:W2:Y:S01]  /*03c0*/  LDG.E.64 R12, desc[UR6][R8.64] ;  /* 0x00000006080c7981 */ /* 0x000ea2000c1e1b00 */
[----:B01----:R-:W-:-:S05]  /*03d0*/  IMAD.WIDE R26, R23, 0x8, R20 ;  /* 0x00000008171a7825 */ /* 0x003fca00078e0214 */
[----:B------:R-:W3:Y:S01]  /*03e0*/  LDG.E.64 R6, desc[UR6][R26.64] ;  /* 0x000000061a067981 */ /* 0x000ee2000c1e1b00 */
[----:B------:R-:W-:Y:S01]  /*03f0*/  IMAD.MOV.U32 R4, RZ, RZ, 0x1 ;  /* 0x00000001ff047424 */ /* 0x000fe200078e00ff */
[----:B------:R-:W-:Y:S01]  /*0400*/  BSSY.RECONVERGENT B2, `(.L_x_709) ;  /* 0x0000016000027945 */ /* 0x000fe20003800200 */
[----:B------:R-:W-:-:S05]  /*0410*/  VIADD R25, R25, 0x1 ;  /* 0x0000000119197836 */ /* 0x000fca0000000000 */
[----:B------:R-:W-:Y:S01]  /*0420*/  ISETP.NE.AND P1, PT, R25, RZ, PT ;  /* 0x000000ff1900720c */ /* 0x000fe20003f25270 */
[----:B--2---:R-:W0:Y:S01]  /*0430*/  MUFU.RCP64H R5, R13 ;  /* 0x0000000d00057308 */ /* 0x004e220000001800 */
[----:B---3--:R-:W-:Y:S01]  /*0440*/  FSETP.GEU.AND P2, PT, |R7|, 6.5827683646048100446e-37, PT ;  /* 0x036000000700780b */ /* 0x008fe20003f4e200 */
[----:B0-----:R-:W-:-:S08]  /*0450*/  DFMA R10, -R12, R4, 1 ;  /* 0x3ff000000c0a742b */ /* 0x001fd00000000104 */
[----:B------:R-:W-:-:S08]  /*0460*/  DFMA R10, R10, R10, R10 ;  /* 0x0000000a0a0a722b */ /* 0x000fd0000000000a */
[----:B------:R-:W-:-:S08]  /*0470*/  DFMA R10, R4, R10, R4 ;  /* 0x0000000a040a722b */ /* 0x000fd00000000004 */
[----:B------:R-:W-:-:S08]  /*0480*/  DFMA R4, -R12, R10, 1 ;  /* 0x3ff000000c04742b */ /* 0x000fd0000000010a */
[----:B------:R-:W-:-:S08]  /*0490*/  DFMA R4, R10, R4, R10 ;  /* 0x000000040a04722b */ /* 0x000fd0000000000a */
[----:B------:R-:W-:-:S08]  /*04a0*/  DMUL R10, R6, R4 ;  /* 0x00000004060a7228 */ /* 0x000fd00000000000 */
[----:B------:R-:W-:-:S08]  /*04b0*/  DFMA R14, -R12, R10, R6 ;  /* 0x0000000a0c0e722b */ /* 0x000fd00000000106 */
[----:B------:R-:W-:-:S10]  /*04c0*/  DFMA R4, R4, R14, R10 ;  /* 0x0000000e0404722b */ /* 0x000fd4000000000a */
[----:B------:R-:W-:-:S05]  /*04d0*/  FFMA R3, RZ, R13, R5 ;  /* 0x0000000dff037223 */ /* 0x000fca0000000005 */
[----:B------:R-:W-:-:S13]  /*04e0*/  FSETP.GT.AND P0, PT, |R3|, 1.469367938527859385e-39, PT ;  /* 0x001000000300780b */ /* 0x000fda0003f04200 */
[----:B------:R-:W-:Y:S05]  /*04f0*/  @P0 BRA P2, `(.L_x_710) ;  /* 0x0000000000180947 */ /* 0x000fea0001000000 */
[----:B------:R-:W-:Y:S01]  /*0500*/  IMAD.MOV.U32 R11, RZ, RZ, R6 ;  /* 0x000000ffff0b7224 */ /* 0x000fe200078e0006 */
[----:B------:R-:W-:Y:S01]  /*0510*/  MOV R3, 0x560 ;  /* 0x0000056000037802 */ /* 0x000fe20000000f00 */
[----:B------:R-:W-:Y:S01]  /*0520*/  IMAD.MOV.U32 R10, RZ, RZ, R7 ;  /* 0x000000ffff0a7224 */ /* 0x000fe200078e0007 */
[----:B------:R-:W-:Y:S01]  /*0530*/  MOV R7, R12 ;  /* 0x0000000c00077202 */ /* 0x000fe20000000f00 */
[----:B------:R-:W-:-:S07]  /*0540*/  IMAD.MOV.U32 R6, RZ, RZ, R13 ;  /* 0x000000ffff067224 */ /* 0x000fce00078e000d */
[----:B------:R-:W-:Y:S05]  /*0550*/  CALL.REL.NOINC `($__internal_0_$__cuda_sm20_div_rn_f64_full) ;  /* 0x0000000800047944 */ /* 0x000fea0003c00000 */
.L_x_710:
[----:B------:R-:W-:Y:S05]  /*0560*/  BSYNC.RECONVERGENT B2 ;  /* 0x0000000000027941 */ /* 0x000fea0003800200 */
.L_x_709:
[----:B------:R1:W-:Y:S01]  /*0570*/  STG.E.64 desc[UR6][R26.64], R4 ;  /* 0x000000041a007986 */ /* 0x0003e2000c101b06 */
[C---:B------:R-:W-:Y:S02]  /*0580*/  IMAD.IADD R24, R2.reuse, 0x1, R24 ;  /* 0x0000000102187824 */ /* 0x040fe400078e0218 */
[----:B------:R-:W-:Y:S01]  /*0590*/  IMAD R23, R2, UR5, R23 ;  /* 0x0000000502177c24 */ /* 0x000fe2000f8e0217 */
[----:B------:R-:W-:Y:S06]  /*05a0*/  @P1 BRA `(.L_x_711) ;  /* 0xfffffffc00841947 */ /* 0x000fec000383ffff */
[----:B------:R-:W-:Y:S05]  /*05b0*/  BSYNC.RECONVERGENT B1 ;  /* 0x0000000000017941 */ /* 0x000fea0003800200 */
.L_x_708:
[----:B------:R-:W-:-:S07]  /*05c0*/  VIADD R23, R24, 0x1 ;  /* 0x0000000118177836 */ /* 0x000fce0000000000 */
.L_x_707:
[----:B------:R-:W-:Y:S05]  /*05d0*/  BSYNC.RECONVERGENT B0 ;  /* 0x0000000000007941 */ /* 0x000fea0003800200 */
.L_x_706:
[----:B------:R-:W0:Y:S01]  /*05e0*/  LDC R24, c[0x0][0x390] ;  /* 0x0000e400ff187b82 */ /* 0x000e220000000800 */
[----:B------:R-:W-:Y:S01]  /*05f0*/  ISETP.GE.U32.AND P0, PT, R0, 0x3, PT ;  /* 0x000000030000780c */ /* 0x000fe20003f06070 */
[----:B------:R-:W2:Y:S01]  /*0600*/  LDCU UR8, c[0x0][0x388] ;  /* 0x00007100ff0877ac */ /* 0x000ea20008000800 */
[----:B------:R-:W3:Y:S05]  /*0610*/  LDCU UR9, c[0x0][0x38c] ;  /* 0x00007180ff0977ac */ /* 0x000eea0008000800 */
[----:B------:R-:W4:Y:S06]  /*0620*/  LDC.64 R20, c[0x0][0x380] ;  /* 0x0000e000ff147b82 */ /* 0x000f2c0000000a00 */
[----:B--23--:R-:W-:Y:S05]  /*0630*/  @!P0 EXIT ;  /* 0x000000000000894d */ /* 0x00cfea0003800000 */
.L_x_720:
[----:B------:R-:W2:Y:S01]  /*0640*/  LDG.E.64 R12, desc[UR6][R8.64] ;  /* 0x00000006080c7981 */ /* 0x000ea2000c1e1b00 */
[----:B01----:R-:W-:-:S04]  /*0650*/  IMAD R27, R23, UR8, R24 ;  /* 0x00000008171b7c24 */ /* 0x003fc8000f8e0218 */
[----:B----4-:R-:W-:-:S05]  /*0660*/  IMAD.WIDE R26, R27, 0x8, R20 ;  /* 0x000000081b1a7825 */ /* 0x010fca00078e0214 */
[----:B------:R-:W3:Y:S01]  /*0670*/  LDG.E.64 R6, desc[UR6][R26.64] ;  /* 0x000000061a067981 */ /* 0x000ee2000c1e1b00 */
[----:B------:R-:W-:Y:S01]  /*0680*/  IMAD.MOV.U32 R4, RZ, RZ, 0x1 ;  /* 0x00000001ff047424 */ /* 0x000fe200078e00ff */
[----:B------:R-:W-:Y:S01]  /*0690*/  BSSY.RECONVERGENT B0, `(.L_x_712) ;  /* 0x0000014000007945 */ /* 0x000fe20003800200 */
[----:B--2---:R-:W0:Y:S01]  /*06a0*/  MUFU.RCP64H R5, R13 ;  /* 0x0000000d00057308 */ /* 0x004e220000001800 */
[----:B---3--:R-:W-:-:S03]  /*06b0*/  FSETP.GEU.AND P1, PT, |R7|, 6.5827683646048100446e-37, PT ;  /* 0x036000000700780b */ /* 0x008fc60003f2e200 */
        /* <DEDUP_REMOVED lines=11> */
[----:B------:R-:W-:Y:S01]  /*0770*/  MOV R11, R6 ;  /* 0x00000006000b7202 */ /* 0x000fe20000000f00 */
[----:B------:R-:W-:Y:S01]  /*0780*/  IMAD.MOV.U32 R10, RZ, RZ, R7 ;  /* 0x000000ffff0a7224 */ /* 0x000fe200078e0007 */
[----:B------:R-:W-:Y:S01]  /*0790*/  MOV R3, 0x7d0 ;  /* 0x000007d000037802 */ /* 0x000fe20000000f00 */
[----:B------:R-:W-:Y:S02]  /*07a0*/  IMAD.MOV.U32 R7, RZ, RZ, R12 ;  /* 0x000000ffff077224 */ /* 0x000fe400078e000c */
[----:B------:R-:W-:-:S07]  /*07b0*/  IMAD.MOV.U32 R6, RZ, RZ, R13 ;  /* 0x000000ffff067224 */ /* 0x000fce00078e000d */
[----:B------:R-:W-:Y:S05]  /*07c0*/  CALL.REL.NOINC `($__internal_0_$__cuda_sm20_div_rn_f64_full) ;  /* 0x0000000400687944 */ /* 0x000fea0003c00000 */
.L_x_713:
[----:B------:R-:W-:Y:S05]  /*07d0*/  BSYNC.RECONVERGENT B0 ;  /* 0x0000000000007941 */ /* 0x000fea0003800200 */
.L_x_712:
[----:B------:R0:W-:Y:S04]  /*07e0*/  STG.E.64 desc[UR6][R26.64], R4 ;  /* 0x000000041a007986 */ /* 0x0001e8000c101b06 */
[----:B------:R-:W2:Y:S01]  /*07f0*/  LDG.E.64 R12, desc[UR6][R8.64] ;  /* 0x00000006080c7981 */ /* 0x000ea2000c1e1b00 */
[----:B------:R-:W-:-:S04]  /*0800*/  IMAD.IADD R23, R2, 0x1, R23 ;  /* 0x0000000102177824 */ /* 0x000fc800078e0217 */
[----:B------:R-:W-:-:S04]  /*0810*/  IMAD R3, R23, UR8, R24 ;  /* 0x0000000817037c24 */ /* 0x000fc8000f8e0218 */
[----:B0-----:R-:W-:-:S05]  /*0820*/  IMAD.WIDE R26, R3, 0x8, R20 ;  /* 0x00000008031a7825 */ /* 0x001fca00078e0214 */
[----:B------:R-:W3:Y:S01]  /*0830*/  LDG.E.64 R6, desc[UR6][R26.64] ;  /* 0x000000061a067981 */ /* 0x000ee2000c1e1b00 */
[----:B------:R-:W-:Y:S01]  /*0840*/  MOV R10, 0x1 ;  /* 0x00000001000a7802 */ /* 0x000fe20000000f00 */
        /* <DEDUP_REMOVED lines=16> */
[----:B------:R-:W-:Y:S02]  /*0950*/  IMAD.MOV.U32 R10, RZ, RZ, R7 ;  /* 0x000000ffff0a7224 */ /* 0x000fe400078e0007 */
[----:B------:R-:W-:Y:S02]  /*0960*/  IMAD.MOV.U32 R7, RZ, RZ, R12 ;  /* 0x000000ffff077224 */ /* 0x000fe400078e000c */
[----:B------:R-:W-:-:S07]  /*0970*/  IMAD.MOV.U32 R6, RZ, RZ, R13 ;  /* 0x000000ffff067224 */ /* 0x000fce00078e000d */
[----:B------:R-:W-:Y:S05]  /*0980*/  CALL.REL.NOINC `($__internal_0_$__cuda_sm20_div_rn_f64_full) ;  /* 0x0000000000f87944 */ /* 0x000fea0003c00000 */
.L_x_715:
[----:B------:R-:W-:Y:S05]  /*0990*/  BSYNC.RECONVERGENT B0 ;  /* 0x0000000000007941 */ /* 0x000fea0003800200 */
.L_x_714:
[----:B------:R0:W-:Y:S04]  /*09a0*/  STG.E.64 desc[UR6][R26.64], R4 ;  /* 0x000000041a007986 */ /* 0x0001e8000c101b06 */
[----:B------:R-:W2:Y:S01]  /*09b0*/  LDG.E.64 R12, desc[UR6][R8.64] ;  /* 0x00000006080c7981 */ /* 0x000ea2000c1e1b00 */
[----:B------:R-:W-:-:S05]  /*09c0*/  IADD3 R23, PT, PT, R2, R23, RZ ;  /* 0x0000001702177210 */ /* 0x000fca0007ffe0ff */
[----:B------:R-:W-:-:S04]  /*09d0*/  IMAD R3, R23, UR8, R24 ;  /* 0x0000000817037c24 */ /* 0x000fc8000f8e0218 */
[----:B0-----:R-:W-:-:S05]  /*09e0*/  IMAD.WIDE R26, R3, 0x8, R20 ;  /* 0x00000008031a7825 */ /* 0x001fca00078e0214 */
        /* <DEDUP_REMOVED lines=17> */
[----:B------:R-:W-:Y:S01]  /*0b00*/  MOV R6, R13 ;  /* 0x0000000d00067202 */ /* 0x000fe20000000f00 */
[----:B------:R-:W-:Y:S01]  /*0b10*/  IMAD.MOV.U32 R10, RZ, RZ, R7 ;  /* 0x000000ffff0a7224 */ /* 0x000fe200078e0007 */
[----:B------:R-:W-:Y:S01]  /*0b20*/  MOV R3, 0xb50 ;  /* 0x00000b5000037802 */ /* 0x000fe20000000f00 */
[----:B------:R-:W-:-:S07]  /*0b30*/  IMAD.MOV.U32 R7, RZ, RZ, R12 ;  /* 0x000000ffff077224 */ /* 0x000fce00078e000c */
[----:B------:R-:W-:Y:S05]  /*0b40*/  CALL.REL.NOINC `($__internal_0_$__cuda_sm20_div_rn_f64_full) ;  /* 0x0000000000887944 */ /* 0x000fea0003c00000 */
.L_x_717:
[----:B------:R-:W-:Y:S05]  /*0b50*/  BSYNC.RECONVERGENT B0 ;  /* 0x0000000000007941 */ /* 0x000fea0003800200 */
.L_x_716:
[----:B------:R0:W-:Y:S04]  /*0b60*/  STG.E.64 desc[UR6][R26.64], R4 ;  /* 0x000000041a007986 */ /* 0x0001e8000c101b06 */
[----:B------:R-:W2:Y:S01]  /*0b70*/  LDG.E.64 R12, desc[UR6][R8.64] ;  /* 0x00000006080c7981 */ /* 0x000ea2000c1e1b00 */
[----:B------:R-:W-:-:S04]  /*0b80*/  IMAD.IADD R23, R2, 0x1, R23 ;  /* 0x0000000102177824 */ /* 0x000fc800078e0217 */
        /* <DEDUP_REMOVED lines=24> */
.L_x_719:
[----:B------:R-:W-:Y:S05]  /*0d10*/  BSYNC.RECONVERGENT B0 ;  /* 0x0000000000007941 */ /* 0x000fea0003800200 */
.L_x_718:
[----:B------:R2:W-:Y:S01]  /*0d20*/  STG.E.64 desc[UR6][R26.64], R4 ;  /* 0x000000041a007986 */ /* 0x0005e2000c101b06 */
[----:B------:R-:W-:-:S05]  /*0d30*/  IMAD.IADD R23, R2, 0x1, R23 ;  /* 0x0000000102177824 */ /* 0x000fca00078e0217 */
[----:B------:R-:W-:-:S13]  /*0d40*/  ISETP.GE.AND P0, PT, R23, UR9, PT ;  /* 0x0000000917007c0c */ /* 0x000fda000bf06270 */
[----:B--2---:R-:W-:Y:S05]  /*0d50*/  @!P0 BRA `(.L_x_720) ;  /* 0xfffffff800388947 */ /* 0x004fea000383ffff */
[----:B------:R-:W-:Y:S05]  /*0d60*/  EXIT ;  /* 0x000000000000794d */ /* 0x000fea0003800000 */
        .weak           $__internal_0_$__cuda_sm20_div_rn_f64_full
        .type           $__internal_0_$__cuda_sm20_div_rn_f64_full,@function
        .size           $__internal_0_$__cuda_sm20_div_rn_f64_full,(.L_x_732 - $__internal_0_$__cuda_sm20_div_rn_f64_full)
$__internal_0_$__cuda_sm20_div_rn_f64_full:
[-C--:B------:R-:W-:Y:S01]  /*0d70*/  LOP3.LUT R11, R11, R10.reuse, RZ, 0x3c, !PT ;  /* 0x0000000a0b0b7212 */ /* 0x080fe200078e3cff */
[----:B------:R-:W-:Y:S01]  /*0d80*/  IMAD.MOV.U32 R15, RZ, RZ, R6 ;  /* 0x000000ffff0f7224 */ /* 0x000fe200078e0006 */
[C---:B------:R-:W-:Y:S01]  /*0d90*/  FSETP.GEU.AND P0, PT, |R6|.reuse, 1.469367938527859385e-39, PT ;  /* 0x001000000600780b */ /* 0x040fe20003f0e200 */
[----:B------:R-:W-:Y:S01]  /*0da0*/  IMAD.MOV.U32 R14, RZ, RZ, R7 ;  /* 0x000000ffff0e7224 */ /* 0x000fe200078e0007 */
[C---:B------:R-:W-:Y:S01]  /*0db0*/  LOP3.LUT R10, R11.reuse, R10, RZ, 0x3c, !PT ;  /* 0x0000000a0b0a7212 */ /* 0x040fe200078e3cff */
[----:B------:R-:W-:Y:S01]  /*0dc0*/  IMAD.MOV.U32 R18, RZ, RZ, 0x1 ;  /* 0x00000001ff127424 */ /* 0x000fe200078e00ff */
[----:B------:R-:W-:Y:S01]  /*0dd0*/  LOP3.LUT R12, R6, 0x800fffff, RZ, 0xc0, !PT ;  /* 0x800fffff060c7812 */ /* 0x000fe200078ec0ff */
[----:B------:R-:W-:Y:S01]  /*0de0*/  BSSY.RECONVERGENT B3, `(.L_x_721) ;  /* 0x0000058000037945 */ /* 0x000fe20003800200 */
[----:B------:R-:W-:Y:S02]  /*0df0*/  LOP3.LUT R11, R11, R10, RZ, 0x3c, !PT ;  /* 0x0000000a0b0b7212 */ /* 0x000fe400078e3cff */
[----:B------:R-:W-:-:S02]  /*0e00*/  LOP3.LUT R13, R12, 0x3ff00000, RZ, 0xfc, !PT ;  /* 0x3ff000000c0d7812 */ /* 0x000fc400078efcff */
[C---:B------:R-:W-:Y:S02]  /*0e10*/  FSETP.GEU.AND P3, PT, |R11|.reuse, 1.469367938527859385e-39, PT ;  /* 0x001000000b00780b */ /* 0x040fe40003f6e200 */
[----:B------:R-:W-:Y:S02]  /*0e20*/  LOP3.LUT R4, R11, 0x7ff00000, RZ, 0xc0, !PT ;  /* 0x7ff000000b047812 */ /* 0x000fe400078ec0ff */
[----:B------:R-:W-:Y:S01]  /*0e30*/  MOV R12, R7 ;  /* 0x00000007000c7202 */ /* 0x000fe20000000f00 */
[----:B------:R-:W-:Y:S01]  /*0e40*/  @!P0 DMUL R12, R14, 8.98846567431157953865e+307 ;  /* 0x7fe000000e0c8828 */ /* 0x000fe20000000000 */
[----:B------:R-:W-:-:S04]  /*0e50*/  LOP3.LUT R7, R6, 0x7ff00000, RZ, 0xc0, !PT ;  /* 0x7ff0000006077812 */ /* 0x000fc800078ec0ff */
[C---:B------:R-:W-:Y:S01]  /*0e60*/  ISETP.GE.U32.AND P2, PT, R4.reuse, R7, PT ;  /* 0x000000070400720c */ /* 0x040fe20003f46070 */
[----:B------:R-:W0:Y:S02]  /*0e70*/  MUFU.RCP64H R19, R13 ;  /* 0x0000000d00137308 */ /* 0x000e240000001800 */
[----:B------:R-:W-:Y:S01]  /*0e80*/  @!P3 LOP3.LUT R5, R15, 0x7ff00000, RZ, 0xc0, !PT ;  /* 0x7ff000000f05b812 */ /* 0x000fe200078ec0ff */
[----:B------:R-:W-:Y:S01]  /*0e90*/  @!P3 IMAD.MOV.U32 R28, RZ, RZ, RZ ;  /* 0x000000ffff1cb224 */ /* 0x000fe200078e00ff */
[----:B------:R-:W-:Y:S02]  /*0ea0*/  @!P0 LOP3.LUT R7, R13, 0x7ff00000, RZ, 0xc0, !PT ;  /* 0x7ff000000d078812 */ /* 0x000fe400078ec0ff */
[----:B------:R-:W-:Y:S01]  /*0eb0*/  @!P3 ISETP.GE.U32.AND P4, PT, R4, R5, PT ;  /* 0x000000050400b20c */ /* 0x000fe20003f86070 */
[----:B------:R-:W-:-:S05]  /*0ec0*/  IMAD.MOV.U32 R5, RZ, RZ, 0x1ca00000 ;  /* 0x1ca00000ff057424 */ /* 0x000fca00078e00ff */
[C---:B------:R-:W-:Y:S02]  /*0ed0*/  @!P3 SEL R6, R5.reuse, 0x63400000, !P4 ;  /* 0x634000000506b807 */ /* 0x040fe40006000000 */
[----:B------:R-:W-:Y:S02]  /*0ee0*/  SEL R16, R5, 0x63400000, !P2 ;  /* 0x6340000005107807 */ /* 0x000fe40005000000 */
[--C-:B------:R-:W-:Y:S02]  /*0ef0*/  @!P3 LOP3.LUT R6, R6, 0x80000000, R11.reuse, 0xf8, !PT ;  /* 0x800000000606b812 */ /* 0x100fe400078ef80b */
[----:B------:R-:W-:Y:S01]  /*0f00*/  LOP3.LUT R17, R16, 0x800fffff, R11, 0xf8, !PT ;  /* 0x800fffff10117812 */ /* 0x000fe200078ef80b */
[----:B------:R-:W-:Y:S01]  /*0f10*/  IMAD.MOV.U32 R16, RZ, RZ, R10 ;  /* 0x000000ffff107224 */ /* 0x000fe200078e000a */
[----:B------:R-:W-:Y:S02]  /*0f20*/  @!P3 LOP3.LUT R29, R6, 0x100000, RZ, 0xfc, !PT ;  /* 0x00100000061db812 */ /* 0x000fe400078efcff */
[----:B------:R-:W-:-:S04]  /*0f30*/  MOV R6, R4 ;  /* 0x0000000400067202 */ /* 0x000fc80000000f00 */
[----:B------:R-:W-:Y:S02]  /*0f40*/  @!P3 DFMA R16, R16, 2, -R28 ;  /* 0x400000001010b82b */ /* 0x000fe4000000081c */
[----:B0-----:R-:W-:-:S08]  /*0f50*/  DFMA R28, R18, -R12, 1 ;  /* 0x3ff00000121c742b */ /* 0x001fd0000000080c */
[----:B------:R-:W-:Y:S01]  /*0f60*/  DFMA R28, R28, R28, R28 ;  /* 0x0000001c1c1c722b */ /* 0x000fe2000000001c */
[----:B------:R-:W-:-:S05]  /*0f70*/  @!P3 LOP3.LUT R6, R17, 0x7ff00000, RZ, 0xc0, !PT ;  /* 0x7ff000001106b812 */ /* 0x000fca00078ec0ff */
[----:B------:R-:W-:Y:S02]  /*0f80*/  VIADD R22, R6, 0xffffffff ;  /* 0xffffffff06167836 */ /* 0x000fe40000000000 */
[----:B------:R-:W-:-:S03]  /*0f90*/  DFMA R18, R18, R28, R18 ;  /* 0x0000001c1212722b */ /* 0x000fc60000000012 */
[----:B------:R-:W-:Y:S01]  /*0fa0*/  ISETP.GT.U32.AND P0, PT, R22, 0x7feffffe, PT ;  /* 0x7feffffe1600780c */ /* 0x000fe20003f04070 */
[----:B------:R-:W-:-:S04]  /*0fb0*/  VIADD R22, R7, 0xffffffff ;  /* 0xffffffff07167836 */ /* 0x000fc80000000000 */
[----:B------:R-:W-:Y:S01]  /*0fc0*/  DFMA R30, R18, -R12, 1 ;  /* 0x3ff00000121e742b */ /* 0x000fe2000000080c */
[----:B------:R-:W-:-:S07]  /*0fd0*/  ISETP.GT.U32.OR P0, PT, R22, 0x7feffffe, P0 ;  /* 0x7feffffe1600780c */ /* 0x000fce0000704470 */
[----:B------:R-:W-:-:S08]  /*0fe0*/  DFMA R30, R18, R30, R18 ;  /* 0x0000001e121e722b */ /* 0x000fd00000000012 */
[----:B------:R-:W-:-:S08]  /*0ff0*/  DMUL R28, R30, R16 ;  /* 0x000000101e1c7228 */ /* 0x000fd00000000000 */
[----:B------:R-:W-:-:S08]  /*1000*/  DFMA R18, R28, -R12, R16 ;  /* 0x8000000c1c12722b */ /* 0x000fd00000000010 */
[----:B------:R-:W-:Y:S01]  /*1010*/  DFMA R18, R30, R18, R28 ;  /* 0x000000121e12722b */ /* 0x000fe2000000001c */
[----:B------:R-:W-:Y:S10]  /*1020*/  @P0 BRA `(.L_x_722) ;  /* 0x0000000000700947 */ /* 0x000ff40003800000 */
[----:B------:R-:W-:-:S04]  /*1030*/  LOP3.LUT R6, R15, 0x7ff00000, RZ, 0xc0, !PT ;  /* 0x7ff000000f067812 */ /* 0x000fc800078ec0ff */
[CC--:B------:R-:W-:Y:S02]  /*1040*/  VIADDMNMX R7, R4.reuse, -R6.reuse, 0xb9600000, !PT ;  /* 0xb960000004077446 */ /* 0x0c0fe40007800906 */
[----:B------:R-:W-:Y:S02]  /*1050*/  ISETP.GE.U32.AND P0, PT, R4, R6, PT ;  /* 0x000000060400720c */ /* 0x000fe40003f06070 */
[----:B------:R-:W-:Y:S02]  /*1060*/  VIMNMX R7, PT, PT, R7, 0x46a00000, PT ;  /* 0x46a0000007077848 */ /* 0x000fe40003fe0100 */
[----:B------:R-:W-:Y:S02]  /*1070*/  SEL R5, R5, 0x63400000, !P0 ;  /* 0x6340000005057807 */ /* 0x000fe40004000000 */
[----:B------:R-:W-:-:S03]  /*1080*/  MOV R6, RZ ;  /* 0x000000ff00067202 */ /* 0x000fc60000000f00 */
[----:B------:R-:W-:-:S04]  /*1090*/  IMAD.IADD R5, R7, 0x1, -R5 ;  /* 0x0000000107057824 */ /* 0x000fc800078e0a05 */
[----:B------:R-:W-:-:S06]  /*10a0*/  VIADD R7, R5, 0x7fe00000 ;  /* 0x7fe0000005077836 */ /* 0x000fcc0000000000 */
[----:B------:R-:W-:-:S10]  /*10b0*/  DMUL R28, R18, R6 ;  /* 0x00000006121c7228 */ /* 0x000fd40000000000 */
[----:B------:R-:W-:-:S13]  /*10c0*/  FSETP.GTU.AND P0, PT, |R29|, 1.469367938527859385e-39, PT ;  /* 0x001000001d00780b */ /* 0x000fda0003f0c200 */
[----:B------:R-:W-:Y:S05]  /*10d0*/  @P0 BRA `(.L_x_723) ;  /* 0x0000000000a00947 */ /* 0x000fea0003800000 */
[----:B------:R-:W-:Y:S01]  /*10e0*/  DFMA R12, R18, -R12, R16 ;  /* 0x8000000c120c722b */ /* 0x000fe20000000010 */
[----:B------:R-:W-:-:S09]  /*10f0*/  IMAD.MOV.U32 R10, RZ, RZ, RZ ;  /* 0x000000ffff0a7224 */ /* 0x000fd200078e00ff */
[C---:B------:R-:W-:Y:S02]  /*1100*/  FSETP.NEU.AND P0, PT, R13.reuse, RZ, PT ;  /* 0x000000ff0d00720b */ /* 0x040fe40003f0d000 */
[----:B------:R-:W-:-:S04]  /*1110*/  LOP3.LUT R14, R13, 0x80000000, R15, 0x48, !PT ;  /* 0x800000000d0e7812 */ /* 0x000fc800078e480f */
[----:B------:R-:W-:-:S07]  /*1120*/  LOP3.LUT R11, R14, R7, RZ, 0xfc, !PT ;  /* 0x000000070e0b7212 */ /* 0x000fce00078efcff */
[----:B------:R-:W-:Y:S05]  /*1130*/  @!P0 BRA `(.L_x_723) ;  /* 0x0000000000888947 */ /* 0x000fea0003800000 */
[----:B------:R-:W-:Y:S01]  /*1140*/  IMAD.MOV R7, RZ, RZ, -R5 ;  /* 0x000000ffff077224 */ /* 0x000fe200078e0a05 */
[----:B------:R-:W-:Y:S01]  /*1150*/  IADD3 R5, PT, PT, -R5, -0x43300000, RZ ;  /* 0xbcd0000005057810 */ /* 0x000fe20007ffe1ff */
[----:B------:R-:W-:-:S06]  /*1160*/  IMAD.MOV.U32 R6, RZ, RZ, RZ ;  /* 0x000000ffff067224 */ /* 0x000fcc00078e00ff */
[----:B------:R-:W-:Y:S02]  /*1170*/  DFMA R6, R28, -R6, R18 ;  /* 0x800000061c06722b */ /* 0x000fe40000000012 */
[----:B------:R-:W-:-:S08]  /*1180*/  DMUL.RP R18, R18, R10 ;  /* 0x0000000a12127228 */ /* 0x000fd00000008000 */
[----:B------:R-:W-:Y:S02]  /*1190*/  FSETP.NEU.AND P0, PT, |R7|, R5, PT ;  /* 0x000000050700720b */ /* 0x000fe40003f0d200 */
[----:B------:R-:W-:Y:S02]  /*11a0*/  LOP3.LUT R14, R19, R14, RZ, 0x3c, !PT ;  /* 0x0000000e130e7212 */ /* 0x000fe400078e3cff */
[----:B------:R-:W-:Y:S02]  /*11b0*/  FSEL R4, R18, R28, !P0 ;  /* 0x0000001c12047208 */ /* 0x000fe40004000000 */
[----:B------:R-:W-:-:S03]  /*11c0*/  FSEL R29, R14, R29, !P0 ;  /* 0x0000001d0e1d7208 */ /* 0x000fc60004000000 */
[----:B------:R-:W-:Y:S01]  /*11d0*/  IMAD.MOV.U32 R28, RZ, RZ, R4 ;  /* 0x000000ffff1c7224 */ /* 0x000fe200078e0004 */
[----:B------:R-:W-:Y:S06]  /*11e0*/  BRA `(.L_x_723) ;  /* 0x00000000005c7947 */ /* 0x000fec0003800000 */
.L_x_722:
[----:B------:R-:W-:-:S14]  /*11f0*/  DSETP.NAN.AND P0, PT, R10, R10, PT ;  /* 0x0000000a0a00722a */ /* 0x000fdc0003f08000 */
[----:B------:R-:W-:Y:S05]  /*1200*/  @P0 BRA `(.L_x_724) ;  /* 0x0000000000480947 */ /* 0x000fea0003800000 */
[----:B------:R-:W-:-:S14]  /*1210*/  DSETP.NAN.AND P0, PT, R14, R14, PT ;  /* 0x0000000e0e00722a */ /* 0x000fdc0003f08000 */
[----:B------:R-:W-:Y:S05]  /*1220*/  @P0 BRA `(.L_x_725) ;  /* 0x0000000000300947 */ /* 0x000fea0003800000 */
[----:B------:R-:W-:Y:S01]  /*1230*/  ISETP.NE.AND P0, PT, R6, R7, PT ;  /* 0x000000070600720c */ /* 0x000fe20003f05270 */
[----:B------:R-:W-:Y:S01]  /*1240*/  IMAD.MOV.U32 R29, RZ, RZ, -0x80000 ;  /* 0xfff80000ff1d7424 */ /* 0x000fe200078e00ff */
[----:B------:R-:W-:-:S11]  /*1250*/  MOV R28, 0x0 ;  /* 0x00000000001c7802 */ /* 0x000fd60000000f00 */
[----:B------:R-:W-:Y:S05]  /*1260*/  @!P0 BRA `(.L_x_723) ;  /* 0x00000000003c8947 */ /* 0x000fea0003800000 */
[----:B------:R-:W-:Y:S02]  /*1270*/  ISETP.NE.AND P0, PT, R6, 0x7ff00000, PT ;  /* 0x7ff000000600780c */ /* 0x000fe40003f05270 */
[----:B------:R-:W-:Y:S02]  /*1280*/  LOP3.LUT R29, R11, 0x80000000, R15, 0x48, !PT ;  /* 0x800000000b1d7812 */ /* 0x000fe400078e480f */
[----:B------:R-:W-:-:S13]  /*1290*/  ISETP.EQ.OR P0, PT, R7, RZ, !P0 ;  /* 0x000000ff0700720c */ /* 0x000fda0004702670 */
[----:B------:R-:W-:Y:S01]  /*12a0*/  @P0 LOP3.LUT R4, R29, 0x7ff00000, RZ, 0xfc, !PT ;  /* 0x7ff000001d040812 */ /* 0x000fe200078efcff */
[----:B------:R-:W-:Y:S02]  /*12b0*/  @!P0 IMAD.MOV.U32 R28, RZ, RZ, RZ ;  /* 0x000000ffff1c8224 */ /* 0x000fe400078e00ff */
[----:B------:R-:W-:Y:S02]  /*12c0*/  @P0 IMAD.MOV.U32 R28, RZ, RZ, RZ ;  /* 0x000000ffff1c0224 */ /* 0x000fe400078e00ff */
[----:B------:R-:W-:Y:S01]  /*12d0*/  @P0 IMAD.MOV.U32 R29, RZ, RZ, R4 ;  /* 0x000000ffff1d0224 */ /* 0x000fe200078e0004 */
[----:B------:R-:W-:Y:S06]  /*12e0*/  BRA `(.L_x_723) ;  /* 0x00000000001c7947 */ /* 0x000fec0003800000 */
.L_x_725:
[----:B------:R-:W-:-:S04]  /*12f0*/  LOP3.LUT R28, R15, 0x80000, RZ, 0xfc, !PT ;  /* 0x000800000f1c7812 */ /* 0x000fc800078efcff */
[----:B------:R-:W-:Y:S01]  /*1300*/  MOV R29, R28 ;  /* 0x0000001c001d7202 */ /* 0x000fe20000000f00 */
[----:B------:R-:W-:Y:S01]  /*1310*/  IMAD.MOV.U32 R28, RZ, RZ, R14 ;  /* 0x000000ffff1c7224 */ /* 0x000fe200078e000e */
[----:B------:R-:W-:Y:S06]  /*1320*/  BRA `(.L_x_723) ;  /* 0x00000000000c7947 */ /* 0x000fec0003800000 */
.L_x_724:
[----:B------:R-:W-:-:S05]  /*1330*/  LOP3.LUT R28, R11, 0x80000, RZ, 0xfc, !PT ;  /* 0x000800000b1c7812 */ /* 0x000fca00078efcff */
[----:B------:R-:W-:Y:S02]  /*1340*/  IMAD.MOV.U32 R29, RZ, RZ, R28 ;  /* 0x000000ffff1d7224 */ /* 0x000fe400078e001c */
[----:B------:R-:W-:-:S07]  /*1350*/  IMAD.MOV.U32 R28, RZ, RZ, R10 ;  /* 0x000000ffff1c7224 */ /* 0x000fce00078e000a */
.L_x_723:
[----:B------:R-:W-:Y:S05]  /*1360*/  BSYNC.RECONVERGENT B3 ;  /* 0x0000000000037941 */ /* 0x000fea0003800200 */
.L_x_721:
[----:B------:R-:W-:Y:S01]  /*1370*/  IMAD.MOV.U32 R6, RZ, RZ, R3 ;  /* 0x000000ffff067224 */ /* 0x000fe200078e0003 */
[----:B------:R-:W-:Y:S01]  /*1380*/  MOV R5, R29 ;  /* 0x0000001d00057202 */ /* 0x000fe20000000f00 */
[----:B------:R-:W-:Y:S02]  /*1390*/  IMAD.MOV.U32 R7, RZ, RZ, 0x0 ;  /* 0x00000000ff077424 */ /* 0x000fe400078e00ff */
[----:B------:R-:W-:Y:S02]  /*13a0*/  IMAD.MOV.U32 R4, RZ, RZ, R28 ;  /* 0x000000ffff047224 */ /* 0x000fe400078e001c */
[----:B------:R-:W-:Y:S05]  /*13b0*/  RET.REL.NODEC R6 `(_Z13NormalizationPdiii) ;  /* 0xffffffec06107950 */ /* 0x000fea0003c3ffff */
.L_x_726:
        /* <DEDUP_REMOVED lines=12> */
.L_x_732:


//--------------------- .text._Z7SwapGPUPdiiii    --------------------------
	.section	.text._Z7SwapGPUPdiiii,"ax",@progbits
	.align	128
        .global         _Z7SwapGPUPdiiii
        .type           _Z7SwapGPUPdiiii,@function
        .size           _Z7SwapGPUPdiiii,(.L_x_745 - _Z7SwapGPUPdiiii)
        .other          _Z7SwapGPUPdiiii,@"STO_CUDA_ENTRY STV_DEFAULT"
_Z7SwapGPUPdiiii:
.text._Z7SwapGPUPdiiii:
[----:B------:R-:W-:Y:S01]  /*0000*/  LDC R1, c[0x0][0x37c] ;  /* 0x0000df00ff017b82 */ /* 0x000fe20000000800 */
[----:B------:R-:W0:Y:S01]  /*0010*/  S2R R0, SR_CTAID.X ;  /* 0x0000000000007919 */ /* 0x000e220000002500 */
[----:B------:R-:W0:Y:S01]  /*0020*/  LDCU UR4, c[0x0][0x360] ;  /* 0x00006c00ff0477ac */ /* 0x000e220008000800 */
[----:B------:R-:W0:Y:S01]  /*0030*/  S2R R3, SR_TID.X ;  /* 0x0000000000037919 */ /* 0x000e220000002100 */
[----:B------:R-:W1:Y:S01]  /*0040*/  LDCU UR8, c[0x0][0x390] ;  /* 0x00007200ff0877ac */ /* 0x000e620008000800 */
[----:B------:R-:W2:Y:S01]  /*0050*/  LDCU UR9, c[0x0][0x38c] ;  /* 0x00007180ff0977ac */ /* 0x000ea20008000800 */
[----:B------:R-:W3:Y:S01]  /*0060*/  LDCU UR5, c[0x0][0x370] ;  /* 0x00006e00ff0577ac */ /* 0x000ee20008000800 */
[----:B0-----:R-:W-:Y:S01]  /*0070*/  IMAD R0, R0, UR4, R3 ;  /* 0x0000000400007c24 */ /* 0x001fe2000f8e0203 */
[----:B---3--:R-:W-:-:S04]  /*0080*/  UIMAD UR4, UR4, UR5, URZ ;  /* 0x00000005040472a4 */ /* 0x008fc8000f8e02ff */
[----:B-1----:R-:W-:-:S04]  /*0090*/  IADD3 R5, PT, PT, R0, UR8, RZ ;  /* 0x0000000800057c10 */ /* 0x002fc8000fffe0ff */
[----:B--2---:R-:W-:-:S13]  /*00a0*/  ISETP.GE.AND P0, PT, R5, UR9, PT ;  /* 0x0000000905007c0c */ /* 0x004fda000bf06270 */
[----:B------:R-:W-:Y:S05]  /*00b0*/  @P0 EXIT ;  /* 0x000000000000094d */ /* 0x000fea0003800000 */
[----:B------:R-:W0:Y:S01]  /*00c0*/  I2F.U32.RP R6, UR4 ;  /* 0x0000000400067d06 */ /* 0x000e220008209000 */
[----:B------:R-:W-:Y:S01]  /*00d0*/  IADD3 R0, PT, PT, R5, UR4, RZ ;  /* 0x0000000405007c10 */ /* 0x000fe2000fffe0ff */
[----:B------:R-:W1:Y:S01]  /*00e0*/  LDCU UR10, c[0x0][0x394] ;  /* 0x00007280ff0a77ac */ /* 0x000e620008000800 */
[----:B------:R-:W-:Y:S01]  /*00f0*/  IADD3 R9, PT, PT, RZ, -UR4, RZ ;  /* 0x80000004ff097c10 */ /* 0x000fe2000fffe0ff */
[----:B------:R-:W-:Y:S01]  /*0100*/  BSSY.RECONVERGENT B0, `(.L_x_727) ;  /* 0x0000031000007945 */ /* 0x000fe20003800200 */
[C---:B------:R-:W-:Y:S01]  /*0110*/  ISETP.GE.AND P0, PT, R0.reuse, UR9, PT ;  /* 0x0000000900007c0c */ /* 0x040fe2000bf06270 */
[----:B------:R-:W2:Y:S01]  /*0120*/  LDCU.64 UR6, c[0x0][0x358] ;  /* 0x00006b00ff0677ac */ /* 0x000ea20008000a00 */
[----:B------:R-:W-:Y:S02]  /*0130*/  VIMNMX R7, PT, PT, R0, UR9, !PT ;  /* 0x0000000900077c48 */ /* 0x000fe4000ffe0100 */
[----:B------:R-:W-:Y:S02]  /*0140*/  SEL R4, RZ, 0x1, P0 ;  /* 0x00000001ff047807 */ /* 0x000fe40000000000 */
[----:B------:R-:W-:-:S02]  /*0150*/  ISETP.NE.U32.AND P2, PT, RZ, UR4, PT ;  /* 0x00000004ff007c0c */ /* 0x000fc4000bf45070 */
[----:B------:R-:W-:Y:S01]  /*0160*/  IADD3 R7, PT, PT, R7, -R0, -R4 ;  /* 0x8000000007077210 */ /* 0x000fe20007ffe804 */
[----:B0-----:R-:W0:Y:S02]  /*0170*/  MUFU.RCP R6, R6 ;  /* 0x0000000600067308 */ /* 0x001e240000001000 */
[----:B0-----:R-:W-:-:S06]  /*0180*/  IADD3 R2, PT, PT, R6, 0xffffffe, RZ ;  /* 0x0ffffffe06027810 */ /* 0x001fcc0007ffe0ff */
[----:B------:R0:W3:Y:S02]  /*0190*/  F2I.FTZ.U32.TRUNC.NTZ R3, R2 ;  /* 0x0000000200037305 */ /* 0x0000e4000021f000 */
[----:B0-----:R-:W-:Y:S02]  /*01a0*/  HFMA2 R2, -RZ, RZ, 0, 0 ;  /* 0x00000000ff027431 */ /* 0x001fe400000001ff */
[----:B---3--:R-:W-:-:S04]  /*01b0*/  IMAD R9, R9, R3, RZ ;  /* 0x0000000309097224 */ /* 0x008fc800078e02ff */
[----:B------:R-:W-:Y:S02]  /*01c0*/  IMAD.HI.U32 R6, R3, R9, R2 ;  /* 0x0000000903067227 */ /* 0x000fe400078e0002 */
[----:B------:R-:W0:Y:S04]  /*01d0*/  LDC.64 R2, c[0x0][0x380] ;  /* 0x0000e000ff027b82 */ /* 0x000e280000000a00 */
[----:B------:R-:W-:-:S04]  /*01e0*/  IMAD.HI.U32 R9, R6, R7, RZ ;  /* 0x0000000706097227 */ /* 0x000fc800078e00ff */
[----:B------:R-:W-:-:S04]  /*01f0*/  IMAD.MOV R0, RZ, RZ, -R9 ;  /* 0x000000ffff007224 */ /* 0x000fc800078e0a09 */
[----:B------:R-:W-:Y:S02]  /*0200*/  IMAD R7, R0, UR4, R7 ;  /* 0x0000000400077c24 */ /* 0x000fe4000f8e0207 */
[----:B------:R-:W3:Y:S03]  /*0210*/  LDC R0, c[0x0][0x388] ;  /* 0x0000e200ff007b82 */ /* 0x000ee60000000800 */
[----:B------:R-:W-:-:S13]  /*0220*/  ISETP.GE.U32.AND P0, PT, R7, UR4, PT ;  /* 0x0000000407007c0c */ /* 0x000fda000bf06070 */
[----:B------:R-:W-:Y:S02]  /*0230*/  @P0 IADD3 R7, PT, PT, R7, -UR4, RZ ;  /* 0x8000000407070c10 */ /* 0x000fe4000fffe0ff */
[----:B------:R-:W-:Y:S02]  /*0240*/  @P0 IADD3 R9, PT, PT, R9, 0x1, RZ ;  /* 0x0000000109090810 */ /* 0x000fe40007ffe0ff */
[----:B------:R-:W-:-:S13]  /*0250*/  ISETP.GE.U32.AND P1, PT, R7, UR4, PT ;  /* 0x0000000407007c0c */ /* 0x000fda000bf26070 */
[----:B------:R-:W-:Y:S02]  /*0260*/  @P1 IADD3 R9, PT, PT, R9, 0x1, RZ ;  /* 0x0000000109091810 */ /* 0x000fe40007ffe0ff */
[----:B------:R-:W-:-:S05]  /*0270*/  @!P2 LOP3.LUT R9, RZ, UR4, RZ, 0x33, !PT ;  /* 0x00000004ff09ac12 */ /* 0x000fca000f8e33ff */
[----:B------:R-:W-:-:S05]  /*0280*/  IMAD.IADD R4, R4, 0x1, R9 ;  /* 0x0000000104047824 */ /* 0x000fca00078e0209 */
[C---:B------:R-:W-:Y:S02]  /*0290*/  LOP3.LUT R6, R4.reuse, 0x3, RZ, 0xc0, !PT ;  /* 0x0000000304067812 */ /* 0x040fe400078ec0ff */
[----:B------:R-:W-:Y:S02]  /*02a0*/  ISETP.GE.U32.AND P1, PT, R4, 0x3, PT ;  /* 0x000000030400780c */ /* 0x000fe40003f26070 */
[----:B------:R-:W-:-:S13]  /*02b0*/  ISETP.NE.AND P0, PT, R6, 0x3, PT ;  /* 0x000000030600780c */ /* 0x000fda0003f05270 */
[----:B0123--:R-:W-:Y:S05]  /*02c0*/  @!P0 BRA `(.L_x_728) ;  /* 0x0000000000508947 */ /* 0x00ffea0003800000 */
[----:B------:R-:W0:Y:S01]  /*02d0*/  LDC R16, c[0x0][0x388] ;  /* 0x0000e200ff107b82 */ /* 0x000e220000000800 */
[----:B------:R-:W0:Y:S01]  /*02e0*/  LDCU UR5, c[0x0][0x394] ;  /* 0x00007280ff0577ac */ /* 0x000e220008000800 */
[----:B------:R-:W-:-:S04]  /*02f0*/  IADD3 R4, PT, PT, R4, 0x1, RZ ;  /* 0x0000000104047810 */ /* 0x000fc80007ffe0ff */
[----:B------:R-:W-:Y:S02]  /*0300*/  LOP3.LUT R4, R4, 0x3, RZ, 0xc0, !PT ;  /* 0x0000000304047812 */ /* 0x000fe400078ec0ff */
[----:B------:R-:W1:Y:S02]  /*0310*/  LDC.64 R6, c[0x0][0x380] ;  /* 0x0000e000ff067b82 */ /* 0x000e640000000a00 */
[----:B------:R-:W-:Y:S01]  /*0320*/  IADD3 R4, PT, PT, -R4, RZ, RZ ;  /* 0x000000ff04047210 */ /* 0x000fe20007ffe1ff */
[CC--:B0-----:R-:W-:Y:S02]  /*0330*/  IMAD R17, R5.reuse, R16.reuse, UR5 ;  /* 0x0000000505117e24 */ /* 0x0c1fe4000f8e0210 */
[----:B------:R-:W-:-:S07]  /*0340*/  IMAD R19, R5, R16, UR8 ;  /* 0x0000000805137e24 */ /* 0x000fce000f8e0210 */
.L_x_729:
[----:B01----:R-:W-:-:S04]  /*0350*/  IMAD.WIDE R12, R17, 0x8, R6 ;  /* 0x00000008110c7825 */ /* 0x003fc800078e0206 */
[----:B------:R-:W-:Y:S01]  /*0360*/  IMAD.WIDE R8, R19, 0x8, R6 ;  /* 0x0000000813087825 */ /* 0x000fe200078e0206 */
[----:B------:R-:W2:Y:S04]  /*0370*/  LDG.E.64 R14, desc[UR6][R12.64] ;  /* 0x000000060c0e7981 */ /* 0x000ea8000c1e1b00 */
[----:B------:R-:W3:Y:S01]  /*0380*/  LDG.E.64 R10, desc[UR6][R8.64] ;  /* 0x00000006080a7981 */ /* 0x000ee2000c1e1b00 */
[----:B------:R-:W-:Y:S01]  /*0390*/  IADD3 R4, PT, PT, R4, 0x1, RZ ;  /* 0x0000000104047810 */ /* 0x000fe20007ffe0ff */
[----:B------:R-:W-:Y:S02]  /*03a0*/  VIADD R5, R5, UR4 ;  /* 0x0000000405057c36 */ /* 0x000fe40008000000 */
[----:B------:R-:W-:Y:S01]  /*03b0*/  IMAD R17, R16, UR4, R17 ;  /* 0x0000000410117c24 */ /* 0x000fe2000f8e0211 */
[----:B------:R-:W-:Y:S01]  /*03c0*/  ISETP.NE.AND P0, PT, R4, RZ, PT ;  /* 0x000000ff0400720c */ /* 0x000fe20003f05270 */
[----:B------:R-:W-:Y:S01]  /*03d0*/  IMAD R19, R16, UR4, R19 ;  /* 0x0000000410137c24 */ /* 0x000fe2000f8e0213 */
[----:B--2---:R0:W-:Y:S04]  /*03e0*/  STG.E.64 desc[UR6][R8.64], R14 ;  /* 0x0000000e08007986 */ /* 0x0041e8000c101b06 */
[----:B---3--:R0:W-:Y:S07]  /*03f0*/  STG.E.64 desc[UR6][R12.64], R10 ;  /* 0x0000000a0c007986 */ /* 0x0081ee000c101b06 */
[----:B------:R-:W-:Y:S05]  /*0400*/  @P0 BRA `(.L_x_729) ;  /* 0xfffffffc00d00947 */ /* 0x000fea000383ffff */
.L_x_728:
[----:B------:R-:W-:Y:S05]  /*0410*/  BSYNC.RECONVERGENT B0 ;  /* 0x0000000000007941 */ /* 0x000fea0003800200 */
.L_x_727:
[----:B------:R-:W-:Y:S05]  /*0420*/  @!P1 EXIT ;  /* 0x000000000000994d */ /* 0x000fea0003800000 */
.L_x_730:
[CC--:B-1----:R-:W-:Y:S02]  /*0430*/  IMAD R17, R5.reuse, R0.reuse, UR10 ;  /* 0x0000000a05117e24 */ /* 0x0c2fe4000f8e0200 */
[----:B0-----:R-:W-:Y:S02]  /*0440*/  IMAD R13, R5, R0, UR8 ;  /* 0x00000008050d7e24 */ /* 0x001fe4000f8e0200 */
[----:B------:R-:W-:-:S04]  /*0450*/  IMAD.WIDE R16, R17, 0x8, R2 ;  /* 0x0000000811107825 */ /* 0x000fc800078e0202 */
[----:B------:R-:W-:Y:S01]  /*0460*/  IMAD.WIDE R12, R13, 0x8, R2 ;  /* 0x000000080d0c7825 */ /* 0x000fe200078e0202 */
[----:B------:R-:W2:Y:S04]  /*0470*/  LDG.E.64 R18, desc[UR6][R16.64] ;  /* 0x0000000610127981 */ /* 0x000ea8000c1e1b00 */
[----:B------:R-:W3:Y:S01]  /*0480*/  LDG.E.64 R14, desc[UR6][R12.64] ;  /* 0x000000060c0e7981 */ /* 0x000ee2000c1e1b00 */
[----:B------:R-:W-:-:S05]  /*0490*/  IADD3 R25, PT, PT, R5, UR4, RZ ;  /* 0x0000000405197c10 */ /* 0x000fca000fffe0ff */
[CC--:B------:R-:W-:Y:S02]  /*04a0*/  IMAD R5, R25.reuse, R0.reuse, UR10 ;  /* 0x0000000a19057e24 */ /* 0x0c0fe4000f8e0200 */
[----:B------:R-:W-:Y:S02]  /*04b0*/  IMAD R7, R25, R0, UR8 ;  /* 0x0000000819077e24 */ /* 0x000fe4000f8e0200 */
[----:B------:R-:W-:-:S04]  /*04c0*/  IMAD.WIDE R4, R5, 0x8, R2 ;  /* 0x0000000805047825 */ /* 0x000fc800078e0202 */
[----:B------:R-:W-:Y:S01]  /*04d0*/  IMAD.WIDE R6, R7, 0x8, R2 ;  /* 0x0000000807067825 */ /* 0x000fe200078e0202 */
[----:B--2---:R0:W-:Y:S04]  /*04e0*/  STG.E.64 desc[UR6][R12.64], R18 ;  /* 0x000000120c007986 */ /* 0x0041e8000c101b06 */
[----:B---3--:R1:W-:Y:S04]  /*04f0*/  STG.E.64 desc[UR6][R16.64], R14 ;  /* 0x0000000e10007986 */ /* 0x0083e8000c101b06 */
        /* <DEDUP_REMOVED lines=9> */
[----:B0-----:R-:W4:Y:S04]  /*0590*/  LDG.E.64 R18, desc[UR6][R8.64] ;  /* 0x0000000608127981 */ /* 0x001f28000c1e1b00 */
[----:B------:R-:W5:Y:S01]  /*05a0*/  LDG.E.64 R12, desc[UR6][R10.64] ;  /* 0x000000060a0c7981 */ /* 0x000f62000c1e1b00 */
[----:B------:R-:W-:-:S05]  /*05b0*/  IADD3 R25, PT, PT, R25, UR4, RZ ;  /* 0x0000000419197c10 */ /* 0x000fca000fffe0ff */
[CC--:B-1----:R-:W-:Y:S02]  /*05c0*/  IMAD R17, R25.reuse, R0.reuse, UR10 ;  /* 0x0000000a19117e24 */ /* 0x0c2fe4000f8e0200 */
[----:B------:R-:W-:Y:S02]  /*05d0*/  IMAD R15, R25, R0, UR8 ;  /* 0x00000008190f7e24 */ /* 0x000fe4000f8e0200 */
[----:B------:R-:W-:-:S04]  /*05e0*/  IMAD.WIDE R16, R17, 0x8, R2 ;  /* 0x0000000811107825 */ /* 0x000fc800078e0202 */
[----:B------:R-:W-:Y:S01]  /*05f0*/  IMAD.WIDE R14, R15, 0x8, R2 ;  /* 0x000000080f0e7825 */ /* 0x000fe200078e0202 */
[----:B----4-:R1:W-:Y:S04]  /*0600*/  STG.E.64 desc[UR6][R10.64], R18 ;  /* 0x000000120a007986 */ /* 0x0103e8000c101b06 */
[----:B-----5:R1:W-:Y:S04]  /*0610*/  STG.E.64 desc[UR6][R8.64], R12 ;  /* 0x0000000c08007986 */ /* 0x0203e8000c101b06 */
[----:B--2---:R-:W2:Y:S04]  /*0620*/  LDG.E.64 R22, desc[UR6][R16.64] ;  /* 0x0000000610167981 */ /* 0x004ea8000c1e1b00 */
[----:B------:R-:W4:Y:S01]  /*0630*/  LDG.E.64 R6, desc[UR6][R14.64] ;  /* 0x000000060e067981 */ /* 0x000f22000c1e1b00 */
[----:B---3--:R-:W-:-:S04]  /*0640*/  IADD3 R5, PT, PT, R25, UR4, RZ ;  /* 0x0000000419057c10 */ /* 0x008fc8000fffe0ff */
[----:B------:R-:W-:Y:S01]  /*0650*/  ISETP.GE.AND P0, PT, R5, UR9, PT ;  /* 0x0000000905007c0c */ /* 0x000fe2000bf06270 */
[----:B--2---:R1:W-:Y:S04]  /*0660*/  STG.E.64 desc[UR6][R14.64], R22 ;  /* 0x000000160e007986 */ /* 0x0043e8000c101b06 */
[----:B----4-:R1:W-:Y:S08]  /*0670*/  STG.E.64 desc[UR6][R16.64], R6 ;  /* 0x0000000610007986 */ /* 0x0103f0000c101b06 */
[----:B------:R-:W-:Y:S05]  /*0680*/  @!P0 BRA `(.L_x_730) ;  /* 0xfffffffc00688947 */ /* 0x000fea000383ffff */
[----:B------:R-:W-:Y:S05]  /*0690*/  EXIT ;  /* 0x000000000000794d */ /* 0x000fea0003800000 */
.L_x_731:
        /* <DEDUP_REMOVED lines=14> */
.L_x_745:


//--------------------- .nv.shared._ZN3cub18CUB_300001_SM_10006detail11EmptyKernelIvEEvv --------------------------
	.section	.nv.shared._ZN3cub18CUB_300001_SM_10006detail11EmptyKernelIvEEvv,"aw",@nobits
	.sectionflags	@""
	.align	16
	.zero		1024


//--------------------- .nv.shared.reserved.0     --------------------------
	.section	.nv.shared.reserved.0,"aw",@nobits
	.weak		__nv_reservedSMEM_offset_0_alias
	.size		__nv_reservedSMEM_offset_0_alias, 0, 64
	.other		__nv_reservedSMEM_offset_0_alias,@"STO_CUDA_RESERVED_SHARED STV_DEFAULT"
__nv_reservedSMEM_offset_0_alias:
	.zero		0
	.zero		64


//--------------------- .nv.global                --------------------------
	.section	.nv.global,"aw",@nobits
.nv.global:
	.type		_ZN34_INTERNAL_2e64745e_4_k_cu_8b6d39b56thrust24THRUST_300001_SM_1000_NS12placeholders2_8E,@object
	.size		_ZN34_INTERNAL_2e64745e_4_k_cu_8b6d39b56thrust24THRUST_300001_SM_1000_NS12placeholders2_8E,(_ZN34_INTERNAL_2e64745e_4_k_cu_8b6d39b54cuda3std3__436_GLOBAL__N__2e64745e_4_k_cu_8b6d39b56ignoreE - _ZN34_INTERNAL_2e64745e_4_k_cu_8b6d39b56thrust24THRUST_300001_SM_1000_NS12placeholders2_8E)
_ZN34_INTERNAL_2e64745e_4_k_cu_8b6d39b56thrust24THRUST_300001_SM_1000_NS12placeholders2_8E:
	.zero		1
	.type		_ZN34_INTERNAL_2e64745e_4_k_cu_8b6d39b54cuda3std3__436_GLOBAL__N__2e64745e_4_k_cu_8b6d39b56ignoreE,@object
	.size		_ZN34_INTERNAL_2e64745e_4_k_cu_8b6d39b54cuda3std3__436_GLOBAL__N__2e64745e_4_k_cu_8b6d39b56ignoreE,(_ZN34_INTERNAL_2e64745e_4_k_cu_8b6d39b54cuda3std6ranges3__45__cpo4dataE - _ZN34_INTERNAL_2e64745e_4_k_cu_8b6d39b54cuda3std3__436_GLOBAL__N__2e64745e_4_k_cu_8b6d39b56ignoreE)
_ZN34_INTERNAL_2e64745e_4_k_cu_8b6d39b54cuda3std3__436_GLOBAL__N__2e64745e_4_k_cu_8b6d39b56ignoreE:
	.zero		1
	.type		_ZN34_INTERNAL_2e64745e_4_k_cu_8b6d39b54cuda3std6ranges3__45__cpo4dataE,@object
	.size		_ZN34_INTERNAL_2e64745e_4_k_cu_8b6d39b54cuda3std6ranges3__45__cpo4dataE,(_ZN34_INTERNAL_2e64745e_4_k_cu_8b6d39b56thrust24THRUST_300001_SM_1000_NS6system3cpp3parE - _ZN34_INTERNAL_2e64745e_4_k_cu_8b6d39b54cuda3std6ranges3__45__cpo4dataE)
_ZN34_INTERNAL_2e64745e_4_k_cu_8b6d39b54cuda3std6ranges3__45__cpo4dataE:
	.zero		1
	.type		_ZN34_INTERNAL_2e64745e_4_k_cu_8b6d39b56thrust24THRUST_300001_SM_1000_NS6system3cpp3parE,@object
	.size		_ZN34_INTERNAL_2e64745e_4_k_cu_8b6d39b56thrust24THRUST_300001_SM_1000_NS6system3cpp3parE,(_ZN34_INTERNAL_2e64745e_4_k_cu_8b6d39b54cuda3std3__45__cpo5beginE - _ZN34_INTERNAL_2e64745e_4_k_cu_8b6d39b56thrust24THRUST_300001_SM_1000_NS6system3cpp3parE)
_ZN34_INTERNAL_2e64745e_4_k_cu_8b6d39b56thrust24THRUST_300001_SM_1000_NS6system3cpp3parE:
	.zero		1
	.type		_ZN34_INTERNAL_2e64745e_4_k_cu_8b6d39b54cuda3std3__45__cpo5beginE,@object
	.size		_ZN34_INTERNAL_2e64745e_4_k_cu_8b6d39b54cuda3std3__45__cpo5beginE,(_ZN34_INTERNAL_2e64745e_4_k_cu_8b6d39b54cuda3std6ranges3__45__cpo5beginE - _ZN34_INTERNAL_2e64745e_4_k_cu_8b6d39b54cuda3std3__45__cpo5beginE)
_ZN34_INTERNAL_2e64745e_4_k_cu_8b6d39b54cuda3std3__45__cpo5beginE:
	.zero		1
	.type		_ZN34_INTERNAL_2e64745e_4_k_cu_8b6d39b54cuda3std6ranges3__45__cpo5beginE,@object
	.size		_ZN34_INTERNAL_2e64745e_4_k_cu_8b6d39b54cuda3std6ranges3__45__cpo5beginE,(_ZN34_INTERNAL_2e64745e_4_k_cu_8b6d39b56thrust24THRUST_300001_SM_1000_NS6deviceE - _ZN34_INTERNAL_2e64745e_4_k_cu_8b6d39b54cuda3std6ranges3__45__cpo5beginE)
_ZN34_INTERNAL_2e64745e_4_k_cu_8b6d39b54cuda3std6ranges3__45__cpo5beginE:
	.zero		1
	.type		_ZN34_INTERNAL_2e64745e_4_k_cu_8b6d39b56thrust24THRUST_300001_SM_1000_NS6deviceE,@object
	.size		_ZN34_INTERNAL_2e64745e_4_k_cu_8b6d39b56thrust24THRUST_300001_SM_1000_NS6deviceE,(_ZN34_INTERNAL_2e64745e_4_k_cu_8b6d39b54cuda3std3__47nulloptE - _ZN34_INTERNAL_2e64745e_4_k_cu_8b6d39b56thrust24THRUST_300001_SM_1000_NS6deviceE)
_ZN34_INTERNAL_2e64745e_4_k_cu_8b6d39b56thrust24THRUST_300001_SM_1000_NS6deviceE:
	.zero		1
	.type		_ZN34_INTERNAL_2e64745e_4_k_cu_8b6d39b54cuda3std3__47nulloptE,@object
	.size		_ZN34_INTERNAL_2e64745e_4_k_cu_8b6d39b54cuda3std3__47nulloptE,(_ZN34_INTERNAL_2e64745e_4_k_cu_8b6d39b54cuda3std6ranges3__45__cpo8distanceE - _ZN34_INTERNAL_2e64745e_4_k_cu_8b6d39b54cuda3std3__47nulloptE)
_ZN34_INTERNAL_2e64745e_4_k_cu_8b6d39b54cuda3std3__47nulloptE:
	.zero		1
	.type		_ZN34_INTERNAL_2e64745e_4_k_cu_8b6d39b54cuda3std6ranges3__45__cpo8distanceE,@object
	.size		_ZN34_INTERNAL_2e64745e_4_k_cu_8b6d39b54cuda3std6ranges3__45__cpo8distanceE,(_ZN34_INTERNAL_2e64745e_4_k_cu_8b6d39b56thrust24THRUST_300001_SM_1000_NS12placeholders2_4E - _ZN34_INTERNAL_2e64745e_4_k_cu_8b6d39b54cuda3std6ranges3__45__cpo8distanceE)
_ZN34_INTERNAL_2e64745e_4_k_cu_8b6d39b54cuda3std6ranges3__45__cpo8distanceE:
	.zero		1
	.type		_ZN34_INTERNAL_2e64745e_4_k_cu_8b6d39b56thrust24THRUST_300001_SM_1000_NS12placeholders2_4E,@object
	.size		_ZN34_INTERNAL_2e64745e_4_k_cu_8b6d39b56thrust24THRUST_300001_SM_1000_NS12placeholders2_4E,(_ZN34_INTERNAL_2e64745e_4_k_cu_8b6d39b54cuda3std3__45__cpo6rbeginE - _ZN34_INTERNAL_2e64745e_4_k_cu_8b6d39b56thrust24THRUST_300001_SM_1000_NS12placeholders2_4E)
_ZN34_INTERNAL_2e64745e_4_k_cu_8b6d39b56thrust24THRUST_300001_SM_1000_NS12placeholders2_4E:
	.zero		1
	.type		_ZN34_INTERNAL_2e64745e_4_k_cu_8b6d39b54cuda3std3__45__cpo6rbeginE,@object
	.size		_ZN34_INTERNAL_2e64745e_4_k_cu_8b6d39b54cuda3std3__45__cpo6rbeginE,(_ZN34_INTERNAL_2e64745e_4_k_cu_8b6d39b54cuda3std6ranges3__45__cpo7advanceE - _ZN34_INTERNAL_2e64745e_4_k_cu_8b6d39b54cuda3std3__45__cpo6rbeginE)
_ZN34_INTERNAL_2e64745e_4_k_cu_8b6d39b54cuda3std3__45__cpo6rbeginE:
	.zero		1
	.type		_ZN34_INTERNAL_2e64745e_4_k_cu_8b6d39b54cuda3std6ranges3__45__cpo7advanceE,@object
	.size		_ZN34_INTERNAL_2e64745e_4_k_cu_8b6d39b54cuda3std6ranges3__45__cpo7advanceE,(_ZN34_INTERNAL_2e64745e_4_k_cu_8b6d39b56thrust24THRUST_300001_SM_1000_NS12placeholders3_10E - _ZN34_INTERNAL_2e64745e_4_k_cu_8b6d39b54cuda3std6ranges3__45__cpo7advanceE)
_ZN34_INTERNAL_2e64745e_4_k_cu_8b6d39b54cuda3std6ranges3__45__cpo7advanceE:
	.zero		1
	.type		_ZN34_INTERNAL_2e64745e_4_k_cu_8b6d39b56thrust24THRUST_300001_SM_1000_NS12placeholders3_10E,@object
	.size		_ZN34_INTERNAL_2e64745e_4_k_cu_8b6d39b56thrust24THRUST_300001_SM_1000_NS12placeholders3_10E,(_ZN34_INTERNAL_2e64745e_4_k_cu_8b6d39b54cuda3std3__48in_placeE - _ZN34_INTERNAL_2e64745e_4_k_cu_8b6d39b56thrust24THRUST_300001_SM_1000_NS12placeholders3_10E)
_ZN34_INTERNAL_2e64745e_4_k_cu_8b6d39b56thrust24THRUST_300001_SM_1000_NS12placeholders3_10E:
	.zero		1
	.type		_ZN34_INTERNAL_2e64745e_4_k_cu_8b6d39b54cuda3std3__48in_placeE,@object
	.size		_ZN34_INTERNAL_2e64745e_4_k_cu_8b6d39b54cuda3std3__48in_placeE,(_ZN34_INTERNAL_2e64745e_4_k_cu_8b6d39b54cuda3std6ranges3__45__cpo4sizeE - _ZN34_INTERNAL_2e64745e_4_k_cu_8b6d39b54cuda3std3__48in_placeE)
_ZN34_INTERNAL_2e64745e_4_k_cu_8b6d39b54cuda3std3__48in_placeE:
	.zero		1
	.type		_ZN34_INTERNAL_2e64745e_4_k_cu_8b6d39b54cuda3std6ranges3__45__cpo4sizeE,@object
	.size		_ZN34_INTERNAL_2e64745e_4_k_cu_8b6d39b54cuda3std6ranges3__45__cpo4sizeE,(_ZN34_INTERNAL_2e64745e_4_k_cu_8b6d39b56thrust24THRUST_300001_SM_1000_NS12placeholders2_2E - _ZN34_INTERNAL_2e64745e_4_k_cu_8b6d39b54cuda3std6ranges3__45__cpo4sizeE)
_ZN34_INTERNAL_2e64745e_4_k_cu_8b6d39b54cuda3std6ranges3__45__cpo4sizeE:
	.zero		1
	.type		_ZN34_INTERNAL_2e64745e_4_k_cu_8b6d39b56thrust24THRUST_300001_SM_1000_NS12placeholders2_2E,@object
	.size		_ZN34_INTERNAL_2e64745e_4_k_cu_8b6d39b56thrust24THRUST_300001_SM_1000_NS12placeholders2_2E,(_ZN34_INTERNAL_2e64745e_4_k_cu_8b6d39b54cuda3std3__45__cpo6cbeginE - _ZN34_INTERNAL_2e64745e_4_k_cu_8b6d39b56thrust24THRUST_300001_SM_1000_NS12placeholders2_2E)
_ZN34_INTERNAL_2e64745e_4_k_cu_8b6d39b56thrust24THRUST_300001_SM_1000_NS12placeholders2_2E:
	.zero		1
	.type		_ZN34_INTERNAL_2e64745e_4_k_cu_8b6d39b54cuda3std3__45__cpo6cbeginE,@object
	.size		_ZN34_INTERNAL_2e64745e_4_k_cu_8b6d39b54cuda3std3__45__cpo6cbeginE,(_ZN34_INTERNAL_2e64745e_4_k_cu_8b6d39b54cuda3std6ranges3__45__cpo6cbeginE - _ZN34_INTERNAL_2e64745e_4_k_cu_8b6d39b54cuda3std3__45__cpo6cbeginE)
_ZN34_INTERNAL_2e64745e_4_k_cu_8b6d39b54cuda3std3__45__cpo6cbeginE:
	.zero		1
	.type		_ZN34_INTERNAL_2e64745e_4_k_cu_8b6d39b54cuda3std6ranges3__45__cpo6cbeginE,@object
	.size		_ZN34_INTERNAL_2e64745e_4_k_cu_8b6d39b54cuda3std6ranges3__45__cpo6cbeginE,(_ZN34_INTERNAL_2e64745e_4_k_cu_8b6d39b56thrust24THRUST_300001_SM_1000_NS12placeholders2_6E - _ZN34_INTERNAL_2e64745e_4_k_cu_8b6d39b54cuda3std6ranges3__45__cpo6cbeginE)
_ZN34_INTERNAL_2e64745e_4_k_cu_8b6d39b54cuda3std6ranges3__45__cpo6cbeginE:
	.zero		1
	.type		_ZN34_INTERNAL_2e64745e_4_k_cu_8b6d39b56thrust24THRUST_300001_SM_1000_NS12placeholders2_6E,@object
	.size		_ZN34_INTERNAL_2e64745e_4_k_cu_8b6d39b56thrust24THRUST_300001_SM_1000_NS12placeholders2_6E,(_ZN34_INTERNAL_2e64745e_4_k_cu_8b6d39b54cuda3std3__45__cpo7crbeginE - _ZN34_INTERNAL_2e64745e_4_k_cu_8b6d39b56thrust24THRUST_300001_SM_1000_NS12placeholders2_6E)
_ZN34_INTERNAL_2e64745e_4_k_cu_8b6d39b56thrust24THRUST_300001_SM_1000_NS12placeholders2_6E:
	.zero		1
	.type		_ZN34_INTERNAL_2e64745e_4_k_cu_8b6d39b54cuda3std3__45__cpo7crbeginE,@object
	.size		_ZN34_INTERNAL_2e64745e_4_k_cu_8b6d39b54cuda3std3__45__cpo7crbeginE,(_ZN34_INTERNAL_2e64745e_4_k_cu_8b6d39b54cuda3std6ranges3__45__cpo4nextE - _ZN34_INTERNAL_2e64745e_4_k_cu_8b6d39b54cuda3std3__45__cpo7crbeginE)
_ZN34_INTERNAL_2e64745e_4_k_cu_8b6d39b54cuda3std3__45__cpo7crbeginE:
	.zero		1
	.type		_ZN34_INTERNAL_2e64745e_4_k_cu_8b6d39b54cuda3std6ranges3__45__cpo4nextE,@object
	.size		_ZN34_INTERNAL_2e64745e_4_k_cu_8b6d39b54cuda3std6ranges3__45__cpo4nextE,(_ZN34_INTERNAL_2e64745e_4_k_cu_8b6d39b54cuda3std6ranges3__45__cpo4swapE - _ZN34_INTERNAL_2e64745e_4_k_cu_8b6d39b54cuda3std6ranges3__45__cpo4nextE)
_ZN34_INTERNAL_2e64745e_4_k_cu_8b6d39b54cuda3std6ranges3__45__cpo4nextE:
	.zero		1
	.type		_ZN34_INTERNAL_2e64745e_4_k_cu_8b6d39b54cuda3std6ranges3__45__cpo4swapE,@object
	.size		_ZN34_INTERNAL_2e64745e_4_k_cu_8b6d39b54cuda3std6ranges3__45__cpo4swapE,(_ZN34_INTERNAL_2e64745e_4_k_cu_8b6d39b56thrust24THRUST_300001_SM_1000_NS8cuda_cub10par_nosyncE - _ZN34_INTERNAL_2e64745e_4_k_cu_8b6d39b54cuda3std6ranges3__45__cpo4swapE)
_ZN34_INTERNAL_2e64745e_4_k_cu_8b6d39b54cuda3std6ranges3__45__cpo4swapE:
	.zero		1
	.type		_ZN34_INTERNAL_2e64745e_4_k_cu_8b6d39b56thrust24THRUST_300001_SM_1000_NS8cuda_cub10par_nosyncE,@object
	.size		_ZN34_INTERNAL_2e64745e_4_k_cu_8b6d39b56thrust24THRUST_300001_SM_1000_NS8cuda_cub10par_nosyncE,(_ZN34_INTERNAL_2e64745e_4_k_cu_8b6d39b56thrust24THRUST_300001_SM_1000_NS3seqE - _ZN34_INTERNAL_2e64745e_4_k_cu_8b6d39b56thrust24THRUST_300001_SM_1000_NS8cuda_cub10par_nosyncE)
_ZN34_INTERNAL_2e64745e_4_k_cu_8b6d39b56thrust24THRUST_300001_SM_1000_NS8cuda_cub10par_nosyncE:
	.zero		1
	.type		_ZN34_INTERNAL_2e64745e_4_k_cu_8b6d39b56thrust24THRUST_300001_SM_1000_NS3seqE,@object
	.size		_ZN34_INTERNAL_2e64745e_4_k_cu_8b6d39b56thrust24THRUST_300001_SM_1000_NS3seqE,(_ZN34_INTERNAL_2e64745e_4_k_cu_8b6d39b54cuda3std3__420unreachable_sentinelE - _ZN34_INTERNAL_2e64745e_4_k_cu_8b6d39b56thrust24THRUST_300001_SM_1000_NS3seqE)
_ZN34_INTERNAL_2e64745e_4_k_cu_8b6d39b56thrust24THRUST_300001_SM_1000_NS3seqE:
	.zero		1
	.type		_ZN34_INTERNAL_2e64745e_4_k_cu_8b6d39b54cuda3std3__420unreachable_sentinelE,@object
	.size		_ZN34_INTERNAL_2e64745e_4_k_cu_8b6d39b54cuda3std3__420unreachable_sentinelE,(_ZN34_INTERNAL_2e64745e_4_k_cu_8b6d39b54cuda3std6ranges3__45__cpo5ssizeE - _ZN34_INTERNAL_2e64745e_4_k_cu_8b6d39b54cuda3std3__420unreachable_sentinelE)
_ZN34_INTERNAL_2e64745e_4_k_cu_8b6d39b54cuda3std3__420unreachable_sentinelE:
	.zero		1
	.type		_ZN34_INTERNAL_2e64745e_4_k_cu_8b6d39b54cuda3std6ranges3__45__cpo5ssizeE,@object
	.size		_ZN34_INTERNAL_2e64745e_4_k_cu_8b6d39b54cuda3std6ranges3__45__cpo5ssizeE,(_ZN34_INTERNAL_2e64745e_4_k_cu_8b6d39b56thrust24THRUST_300001_SM_1000_NS12placeholders2_3E - _ZN34_INTERNAL_2e64745e_4_k_cu_8b6d39b54cuda3std6ranges3__45__cpo5ssizeE)
_ZN34_INTERNAL_2e64745e_4_k_cu_8b6d39b54cuda3std6ranges3__45__cpo5ssizeE:
	.zero		1
	.type		_ZN34_INTERNAL_2e64745e_4_k_cu_8b6d39b56thrust24THRUST_300001_SM_1000_NS12placeholders2_3E,@object
	.size		_ZN34_INTERNAL_2e64745e_4_k_cu_8b6d39b56thrust24THRUST_300001_SM_1000_NS12placeholders2_3E,(_ZN34_INTERNAL_2e64745e_4_k_cu_8b6d39b54cuda3std3__45__cpo4cendE - _ZN34_INTERNAL_2e64745e_4_k_cu_8b6d39b56thrust24THRUST_300001_SM_1000_NS12placeholders2_3E)
_ZN34_INTERNAL_2e64745e_4_k_cu_8b6d39b56thrust24THRUST_300001_SM_1000_NS12placeholders2_3E:
	.zero		1
	.type		_ZN34_INTERNAL_2e64745e_4_k_cu_8b6d39b54cuda3std3__45__cpo4cendE,@object
	.size		_ZN34_INTERNAL_2e64745e_4_k_cu_8b6d39b54cuda3std3__45__cpo4cendE,(_ZN34_INTERNAL_2e64745e_4_k_cu_8b6d39b54cuda3std6ranges3__45__cpo4cendE - _ZN34_INTERNAL_2e64745e_4_k_cu_8b6d39b54cuda3std3__45__cpo4cendE)
_ZN34_INTERNAL_2e64745e_4_k_cu_8b6d39b54cuda3std3__45__cpo4cendE:
	.zero		1
	.type		_ZN34_INTERNAL_2e64745e_4_k_cu_8b6d39b54cuda3std6ranges3__45__cpo4cendE,@object
	.size		_ZN34_INTERNAL_2e64745e_4_k_cu_8b6d39b54cuda3std6ranges3__45__cpo4cendE,(_ZN34_INTERNAL_2e64745e_4_k_cu_8b6d39b56thrust24THRUST_300001_SM_1000_NS12placeholders2_7E - _ZN34_INTERNAL_2e64745e_4_k_cu_8b6d39b54cuda3std6ranges3__45__cpo4cendE)
_ZN34_INTERNAL_2e64745e_4_k_cu_8b6d39b54cuda3std6ranges3__45__cpo4cendE:
	.zero		1
	.type		_ZN34_INTERNAL_2e64745e_4_k_cu_8b6d39b56thrust24THRUST_300001_SM_1000_NS12placeholders2_7E,@object
	.size		_ZN34_INTERNAL_2e64745e_4_k_cu_8b6d39b56thrust24THRUST_300001_SM_1000_NS12placeholders2_7E,(_ZN34_INTERNAL_2e64745e_4_k_cu_8b6d39b54cuda3std3__45__cpo5crendE - _ZN34_INTERNAL_2e64745e_4_k_cu_8b6d39b56thrust24THRUST_300001_SM_1000_NS12placeholders2_7E)
_ZN34_INTERNAL_2e64745e_4_k_cu_8b6d39b56thrust24THRUST_300001_SM_1000_NS12placeholders2_7E:
	.zero		1
	.type		_ZN34_INTERNAL_2e64745e_4_k_cu_8b6d39b54cuda3std3__45__cpo5crendE,@object
	.size		_ZN34_INTERNAL_2e64745e_4_k_cu_8b6d39b54cuda3std3__45__cpo5crendE,(_ZN34_INTERNAL_2e64745e_4_k_cu_8b6d39b54cuda3std6ranges3__45__cpo4prevE - _ZN34_INTERNAL_2e64745e_4_k_cu_8b6d39b54cuda3std3__45__cpo5crendE)
_ZN34_INTERNAL_2e64745e_4_k_cu_8b6d39b54cuda3std3__45__cpo5crendE:
	.zero		1
	.type		_ZN34_INTERNAL_2e64745e_4_k_cu_8b6d39b54cuda3std6ranges3__45__cpo4prevE,@object
	.size		_ZN34_INTERNAL_2e64745e_4_k_cu_8b6d39b54cuda3std6ranges3__45__cpo4prevE,(_ZN34_INTERNAL_2e64745e_4_k_cu_8b6d39b54cuda3std6ranges3__45__cpo9iter_moveE - _ZN34_INTERNAL_2e64745e_4_k_cu_8b6d39b54cuda3std6ranges3__45__cpo4prevE)
_ZN34_INTERNAL_2e64745e_4_k_cu_8b6d39b54cuda3std6ranges3__45__cpo4prevE:
	.zero		1
	.type		_ZN34_INTERNAL_2e64745e_4_k_cu_8b6d39b54cuda3std6ranges3__45__cpo9iter_moveE,@object
	.size		_ZN34_INTERNAL_2e64745e_4_k_cu_8b6d39b54cuda3std6ranges3__45__cpo9iter_moveE,(_ZN34_INTERNAL_2e64745e_4_k_cu_8b6d39b56thrust24THRUST_300001_SM_1000_NS6system6detail10sequential3seqE - _ZN34_INTERNAL_2e64745e_4_k_cu_8b6d39b54cuda3std6ranges3__45__cpo9iter_moveE)
_ZN34_INTERNAL_2e64745e_4_k_cu_8b6d39b54cuda3std6ranges3__45__cpo9iter_moveE:
	.zero		1
	.type		_ZN34_INTERNAL_2e64745e_4_k_cu_8b6d39b56thrust24THRUST_300001_SM_1000_NS6system6detail10sequential3seqE,@object
	.size		_ZN34_INTERNAL_2e64745e_4_k_cu_8b6d39b56thrust24THRUST_300001_SM_1000_NS6system6detail10sequential3seqE,(_ZN34_INTERNAL_2e64745e_4_k_cu_8b6d39b56thrust24THRUST_300001_SM_1000_NS12placeholders2_9E - _ZN34_INTERNAL_2e64745e_4_k_cu_8b6d39b56thrust24THRUST_300001_SM_1000_NS6system6detail10sequential3seqE)
_ZN34_INTERNAL_2e64745e_4_k_cu_8b6d39b56thrust24THRUST_300001_SM_1000_NS6system6detail10sequential3seqE:
	.zero		1
	.type		_ZN34_INTERNAL_2e64745e_4_k_cu_8b6d39b56thrust24THRUST_300001_SM_1000_NS12placeholders2_9E,@object
	.size		_ZN34_INTERNAL_2e64745e_4_k_cu_8b6d39b56thrust24THRUST_300001_SM_1000_NS12placeholders2_9E,(_ZN34_INTERNAL_2e64745e_4_k_cu_8b6d39b54cuda3std3__419piecewise_constructE - _ZN34_INTERNAL_2e64745e_4_k_cu_8b6d39b56thrust24THRUST_300001_SM_1000_NS12placeholders2_9E)
_ZN34_INTERNAL_2e64745e_4_k_cu_8b6d39b56thrust24THRUST_300001_SM_1000_NS12placeholders2_9E:
	.zero		1
	.type		_ZN34_INTERNAL_2e64745e_4_k_cu_8b6d39b54cuda3std3__419piecewise_constructE,@object
	.size		_ZN34_INTERNAL_2e64745e_4_k_cu_8b6d39b54cuda3std3__419piecewise_constructE,(_ZN34_INTERNAL_2e64745e_4_k_cu_8b6d39b54cuda3std6ranges3__45__cpo5cdataE - _ZN34_INTERNAL_2e64745e_4_k_cu_8b6d39b54cuda3std3__419piecewise_constructE)
_ZN34_INTERNAL_2e64745e_4_k_cu_8b6d39b54cuda3std3__419piecewise_constructE:
	.zero		1
	.type		_ZN34_INTERNAL_2e64745e_4_k_cu_8b6d39b54cuda3std6ranges3__45__cpo5cdataE,@object
	.size		_ZN34_INTERNAL_2e64745e_4_k_cu_8b6d39b54cuda3std6ranges3__45__cpo5cdataE,(_ZN34_INTERNAL_2e64745e_4_k_cu_8b6d39b56thrust24THRUST_300001_SM_1000_NS12placeholders2_1E - _ZN34_INTERNAL_2e64745e_4_k_cu_8b6d39b54cuda3std6ranges3__45__cpo5cdataE)
_ZN34_INTERNAL_2e64745e_4_k_cu_8b6d39b54cuda3std6ranges3__45__cpo5cdataE:
	.zero		1
	.type		_ZN34_INTERNAL_2e64745e_4_k_cu_8b6d39b56thrust24THRUST_300001_SM_1000_NS12placeholders2_1E,@object
	.size		_ZN34_INTERNAL_2e64745e_4_k_cu_8b6d39b56thrust24THRUST_300001_SM_1000_NS12placeholders2_1E,(_ZN34_INTERNAL_2e64745e_4_k_cu_8b6d39b54cuda3std3__45__cpo3endE - _ZN34_INTERNAL_2e64745e_4_k_cu_8b6d39b56thrust24THRUST_300001_SM_1000_NS12placeholders2_1E)
_ZN34_INTERNAL_2e64745e_4_k_cu_8b6d39b56thrust24THRUST_300001_SM_1000_NS12placeholders2_1E:
	.zero		1
	.type		_ZN34_INTERNAL_2e64745e_4_k_cu_8b6d39b54cuda3std3__45__cpo3endE,@object
	.size		_ZN34_INTERNAL_2e64745e_4_k_cu_8b6d39b54cuda3std3__45__cpo3endE,(_ZN34_INTERNAL_2e64745e_4_k_cu_8b6d39b54cuda3std6ranges3__45__cpo3endE - _ZN34_INTERNAL_2e64745e_4_k_cu_8b6d39b54cuda3std3__45__cpo3endE)
_ZN34_INTERNAL_2e64745e_4_k_cu_8b6d39b54cuda3std3__45__cpo3endE:
	.zero		1
	.type		_ZN34_INTERNAL_2e64745e_4_k_cu_8b6d39b54cuda3std6ranges3__45__cpo3endE,@object
	.size		_ZN34_INTERNAL_2e64745e_4_k_cu_8b6d39b54cuda3std6ranges3__45__cpo3endE,(_ZN34_INTERNAL_2e64745e_4_k_cu_8b6d39b56thrust24THRUST_300001_SM_1000_NS12placeholders2_5E - _ZN34_INTERNAL_2e64745e_4_k_cu_8b6d39b54cuda3std6ranges3__45__cpo3endE)
_ZN34_INTERNAL_2e64745e_4_k_cu_8b6d39b54cuda3std6ranges3__45__cpo3endE:
	.zero		1
	.type		_ZN34_INTERNAL_2e64745e_4_k_cu_8b6d39b56thrust24THRUST_300001_SM_1000_NS12placeholders2_5E,@object
	.size		_ZN34_INTERNAL_2e64745e_4_k_cu_8b6d39b56thrust24THRUST_300001_SM_1000_NS12placeholders2_5E,(_ZN34_INTERNAL_2e64745e_4_k_cu_8b6d39b54cuda3std3__45__cpo4rendE - _ZN34_INTERNAL_2e64745e_4_k_cu_8b6d39b56thrust24THRUST_300001_SM_1000_NS12placeholders2_5E)
_ZN34_INTERNAL_2e64745e_4_k_cu_8b6d39b56thrust24THRUST_300001_SM_1000_NS12placeholders2_5E:
	.zero		1
	.type		_ZN34_INTERNAL_2e64745e_4_k_cu_8b6d39b54cuda3std3__45__cpo4rendE,@object
	.size		_ZN34_INTERNAL_2e64745e_4_k_cu_8b6d39b54cuda3std3__45__cpo4rendE,(_ZN34_INTERNAL_2e64745e_4_k_cu_8b6d39b54cuda3std6ranges3__45__cpo9iter_swapE - _ZN34_INTERNAL_2e64745e_4_k_cu_8b6d39b54cuda3std3__45__cpo4rendE)
_ZN34_INTERNAL_2e64745e_4_k_cu_8b6d39b54cuda3std3__45__cpo4rendE:
	.zero		1
	.type		_ZN34_INTERNAL_2e64745e_4_k_cu_8b6d39b54cuda3std6ranges3__45__cpo9iter_swapE,@object
	.size		_ZN34_INTERNAL_2e64745e_4_k_cu_8b6d39b54cuda3std6ranges3__45__cpo9iter_swapE,(_ZN34_INTERNAL_2e64745e_4_k_cu_8b6d39b54cuda3std3__48unexpectE - _ZN34_INTERNAL_2e64745e_4_k_cu_8b6d39b54cuda3std6ranges3__45__cpo9iter_swapE)
_ZN34_INTERNAL_2e64745e_4_k_cu_8b6d39b54cuda3std6ranges3__45__cpo9iter_swapE:
	.zero		1
	.type		_ZN34_INTERNAL_2e64745e_4_k_cu_8b6d39b54cuda3std3__48unexpectE,@object
	.size		_ZN34_INTERNAL_2e64745e_4_k_cu_8b6d39b54cuda3std3__48unexpectE,(_ZN34_INTERNAL_2e64745e_4_k_cu_8b6d39b56thrust24THRUST_300001_SM_1000_NS8cuda_cub3parE - _ZN34_INTERNAL_2e64745e_4_k_cu_8b6d39b54cuda3std3__48unexpectE)
_ZN34_INTERNAL_2e64745e_4_k_cu_8b6d39b54cuda3std3__48unexpectE:
	.zero		1
	.type		_ZN34_INTERNAL_2e64745e_4_k_cu_8b6d39b56thrust24THRUST_300001_SM_1000_NS8cuda_cub3parE,@object
	.size		_ZN34_INTERNAL_2e64745e_4_k_cu_8b6d39b56thrust24THRUST_300001_SM_1000_NS8cuda_cub3parE,(.L_29 - _ZN34_INTERNAL_2e64745e_4_k_cu_8b6d39b56thrust24THRUST_300001_SM_1000_NS8cuda_cub3parE)
_ZN34_INTERNAL_2e64745e_4_k_cu_8b6d39b56thrust24THRUST_300001_SM_1000_NS8cuda_cub3parE:
	.zero		1
.L_29:


//--------------------- .nv.shared._ZN6thrust24THRUST_300001_SM_1000_NS8cuda_cub4core6detail13_kernel_agentINS1_8__reduce11ReduceAgentIPN4cuda3std3__45tupleIJdlEEESC_SB_lNS1_9__extrema9arg_max_fIdl10comparatorEEEEJSC_SC_iSG_EEEvDpT0_ --------------------------
	.section	.nv.shared._ZN6thrust24THRUST_300001_SM_1000_NS8cuda_cub4core6detail13_kernel_agentINS1_8__reduce11ReduceAgentIPN4cuda3std3__45tupleIJdlEEESC_SB_lNS1_9__extrema9arg_max_fIdl10comparatorEEEEJSC_SC_iSG_EEEvDpT0_,"aw",@nobits
	.sectionflags	@""
	.align	16
	.zero		1024


//--------------------- .nv.shared._ZN6thrust24THRUST_300001_SM_1000_NS8cuda_cub4core6detail13_kernel_agentINS1_8__reduce10DrainAgentIlEEJN3cub18CUB_300001_SM_10009GridQueueIyEElEEEvDpT0_ --------------------------
	.section	.nv.shared._ZN6thrust24THRUST_300001_SM_1000_NS8cuda_cub4core6detail13_kernel_agentINS1_8__reduce10DrainAgentIlEEJN3cub18CUB_300001_SM_10009GridQueueIyEElEEEvDpT0_,"aw",@nobits
	.sectionflags	@""
	.align	16
	.zero		1024


//--------------------- .nv.shared._ZN6thrust24THRUST_300001_SM_1000_NS8cuda_cub4core6detail13_kernel_agentINS1_8__reduce11ReduceAgentINS0_12zip_iteratorIN4cuda3std3__45tupleIJNS0_10device_ptrIdEENS0_17counting_iteratorIlNS0_11use_defaultESF_SF_EEEEEEEPNSB_IJdlEEESJ_lNS1_9__extrema9arg_max_fIdl10comparatorEEEEJSI_SK_lN3cub18CUB_300001_SM_100013GridEvenShareIlEENSR_9GridQueueIyEESO_EEEvDpT0_ --------------------------
	.section	.nv.shared._ZN6thrust24THRUST_300001_SM_1000_NS8cuda_cub4core6detail13_kernel_agentINS1_8__reduce11ReduceAgentINS0_12zip_iteratorIN4cuda3std3__45tupleIJNS0_10device_ptrIdEENS0_17counting_iteratorIlNS0_11use_defaultESF_SF_EEEEEEEPNSB_IJdlEEESJ_lNS1_9__extrema9arg_max_fIdl10comparatorEEEEJSI_SK_lN3cub18CUB_300001_SM_100013GridEvenShareIlEENSR_9GridQueueIyEESO_EEEvDpT0_,"aw",@nobits
	.sectionflags	@""
	.align	16
	.zero		1024


//--------------------- .nv.shared._ZN6thrust24THRUST_300001_SM_1000_NS8cuda_cub4core6detail13_kernel_agentINS1_8__reduce11ReduceAgentINS0_12zip_iteratorIN4cuda3std3__45tupleIJNS0_10device_ptrIdEENS0_17counting_iteratorIlNS0_11use_defaultESF_SF_EEEEEEEPNSB_IJdlEEESJ_lNS1_9__extrema9arg_max_fIdl10comparatorEEEEJSI_SK_lSO_EEEvDpT0_ --------------------------
	.section	.nv.shared._ZN6thrust24THRUST_300001_SM_1000_NS8cuda_cub4core6detail13_kernel_agentINS1_8__reduce11ReduceAgentINS0_12zip_iteratorIN4cuda3std3__45tupleIJNS0_10device_ptrIdEENS0_17counting_iteratorIlNS0_11use_defaultESF_SF_EEEEEEEPNSB_IJdlEEESJ_lNS1_9__extrema9arg_max_fIdl10comparatorEEEEJSI_SK_lSO_EEEvDpT0_,"aw",@nobits
	.sectionflags	@""
	.align	16
	.zero		1024


//--------------------- .nv.shared._ZN6thrust24THRUST_300001_SM_1000_NS8cuda_cub4core6detail13_kernel_agentINS1_8__reduce11ReduceAgentIPN4cuda3std3__45tupleIJdlEEESC_SB_iNS1_9__extrema9arg_max_fIdl10comparatorEEEEJSC_SC_iSG_EEEvDpT0_ --------------------------
	.section	.nv.shared._ZN6thrust24THRUST_300001_SM_1000_NS8cuda_cub4core6detail13_kernel_agentINS1_8__reduce11ReduceAgentIPN4cuda3std3__45tupleIJdlEEESC_SB_iNS1_9__extrema9arg_max_fIdl10comparatorEEEEJSC_SC_iSG_EEEvDpT0_,"aw",@nobits
	.sectionflags	@""
	.align	16
	.zero		1024


//--------------------- .nv.shared._ZN6thrust24THRUST_300001_SM_1000_NS8cuda_cub4core6detail13_kernel_agentINS1_8__reduce10DrainAgentIiEEJN3cub18CUB_300001_SM_10009GridQueueIjEEiEEEvDpT0_ --------------------------
	.section	.nv.shared._ZN6thrust24THRUST_300001_SM_1000_NS8cuda_cub4core6detail13_kernel_agentINS1_8__reduce10DrainAgentIiEEJN3cub18CUB_300001_SM_10009GridQueueIjEEiEEEvDpT0_,"aw",@nobits
	.sectionflags	@""
	.align	16
	.zero		1024


//--------------------- .nv.shared._ZN6thrust24THRUST_300001_SM_1000_NS8cuda_cub4core6detail13_kernel_agentINS1_8__reduce11ReduceAgentINS0_12zip_iteratorIN4cuda3std3__45tupleIJNS0_10device_ptrIdEENS0_17counting_iteratorIlNS0_11use_defaultESF_SF_EEEEEEEPNSB_IJdlEEESJ_iNS1_9__extrema9arg_max_fIdl10comparatorEEEEJSI_SK_iN3cub18CUB_300001_SM_100013GridEvenShareIiEENSR_9GridQueueIjEESO_EEEvDpT0_ --------------------------
	.section	.nv.shared._ZN6thrust24THRUST_300001_SM_1000_NS8cuda_cub4core6detail13_kernel_agentINS1_8__reduce11ReduceAgentINS0_12zip_iteratorIN4cuda3std3__45tupleIJNS0_10device_ptrIdEENS0_17counting_iteratorIlNS0_11use_defaultESF_SF_EEEEEEEPNSB_IJdlEEESJ_iNS1_9__extrema9arg_max_fIdl10comparatorEEEEJSI_SK_iN3cub18CUB_300001_SM_100013GridEvenShareIiEENSR_9GridQueueIjEESO_EEEvDpT0_,"aw",@nobits
	.sectionflags	@""
	.align	16
	.zero		1024


//--------------------- .nv.shared._ZN6thrust24THRUST_300001_SM_1000_NS8cuda_cub4core6detail13_kernel_agentINS1_8__reduce11ReduceAgentINS0_12zip_iteratorIN4cuda3std3__45tupleIJNS0_10device_ptrIdEENS0_17counting_iteratorIlNS0_11use_defaultESF_SF_EEEEEEEPNSB_IJdlEEESJ_iNS1_9__extrema9arg_max_fIdl10comparatorEEEEJSI_SK_iSO_EEEvDpT0_ --------------------------
	.section	.nv.shared._ZN6thrust24THRUST_300001_SM_1000_NS8cuda_cub4core6detail13_kernel_agentINS1_8__reduce11ReduceAgentINS0_12zip_iteratorIN4cuda3std3__45tupleIJNS0_10device_ptrIdEENS0_17counting_iteratorIlNS0_11use_defaultESF_SF_EEEEEEEPNSB_IJdlEEESJ_iNS1_9__extrema9arg_max_fIdl10comparatorEEEEJSI_SK_iSO_EEEvDpT0_,"aw",@nobits
	.sectionflags	@""
	.align	16
	.zero		1024


//--------------------- .nv.shared._Z13BackwardGaussPdS_ii --------------------------
	.section	.nv.shared._Z13BackwardGaussPdS_ii,"aw",@nobits
	.sectionflags	@""
	.align	16
	.zero		1024


//--------------------- .nv.shared._Z12ForwardGaussPdiii --------------------------
	.section	.nv.shared._Z12ForwardGaussPdiii,"aw",@nobits
	.sectionflags	@""
	.align	16
	.zero		1024


//--------------------- .nv.shared._Z13NormalizationPdiii --------------------------
	.section	.nv.shared._Z13NormalizationPdiii,"aw",@nobits
	.sectionflags	@""
	.align	16
	.zero		1024


//--------------------- .nv.shared._Z7SwapGPUPdiiii --------------------------
	.section	.nv.shared._Z7SwapGPUPdiiii,"aw",@nobits
	.sectionflags	@""
	.align	16
	.zero		1024


//--------------------- .nv.constant0._ZN3cub18CUB_300001_SM_10006detail11EmptyKernelIvEEvv --------------------------
	.section	.nv.constant0._ZN3cub18CUB_300001_SM_10006detail11EmptyKernelIvEEvv,"a",@progbits
	.sectionflags	@""
	.align	4
.nv.constant0._ZN3cub18CUB_300001_SM_10006detail11EmptyKernelIvEEvv:
	.zero		896


//--------------------- .nv.constant0._ZN6thrust24THRUST_300001_SM_1000_NS8cuda_cub4core6detail13_kernel_agentINS1_8__reduce11ReduceAgentIPN4cuda3std3__45tupleIJdlEEESC_SB_lNS1_9__extrema9arg_max_fIdl10comparatorEEEEJSC_SC_iSG_EEEvDpT0_ --------------------------
	.section	.nv.constant0._ZN6thrust24THRUST_300001_SM_1000_NS8cuda_cub4core6detail13_kernel_agentINS1_8__reduce11ReduceAgentIPN4cuda3std3__45tupleIJdlEEESC_SB_lNS1_9__extrema9arg_max_fIdl10comparatorEEEEJSC_SC_iSG_EEEvDpT0_,"a",@progbits
	.sectionflags	@""
	.align	4
.nv.constant0._ZN6thrust24THRUST_300001_SM_1000_NS8cuda_cub4core6detail13_kernel_agentINS1_8__reduce11ReduceAgentIPN4cuda3std3__45tupleIJdlEEESC_SB_lNS1_9__extrema9arg_max_fIdl10comparatorEEEEJSC_SC_iSG_EEEvDpT0_:
	.zero		917


//--------------------- .nv.constant0._ZN6thrust24THRUST_300001_SM_1000_NS8cuda_cub4core6detail13_kernel_agentINS1_8__reduce10DrainAgentIlEEJN3cub18CUB_300001_SM_10009GridQueueIyEElEEEvDpT0_ --------------------------
	.section	.nv.constant0._ZN6thrust24THRUST_300001_SM_1000_NS8cuda_cub4core6detail13_kernel_agentINS1_8__reduce10DrainAgentIlEEJN3cub18CUB_300001_SM_10009GridQueueIyEElEEEvDpT0_,"a",@progbits
	.sectionflags	@""
	.align	4
.nv.constant0._ZN6thrust24THRUST_300001_SM_1000_NS8cuda_cub4core6detail13_kernel_agentINS1_8__reduce10DrainAgentIlEEJN3cub18CUB_300001_SM_10009GridQueueIyEElEEEvDpT0_:
	.zero		912


//--------------------- .nv.constant0._ZN6thrust24THRUST_300001_SM_1000_NS8cuda_cub4core6detail13_kernel_agentINS1_8__reduce11ReduceAgentINS0_12zip_iteratorIN4cuda3std3__45tupleIJNS0_10device_ptrIdEENS0_17counting_iteratorIlNS0_11use_defaultESF_SF_EEEEEEEPNSB_IJdlEEESJ_lNS1_9__extrema9arg_max_fIdl10comparatorEEEEJSI_SK_lN3cub18CUB_300001_SM_100013GridEvenShareIlEENSR_9GridQueueIyEESO_EEEvDpT0_ --------------------------
	.section	.nv.constant0._ZN6thrust24THRUST_300001_SM_1000_NS8cuda_cub4core6detail13_kernel_agentINS1_8__reduce11ReduceAgentINS0_12zip_iteratorIN4cuda3std3__45tupleIJNS0_10device_ptrIdEENS0_17counting_iteratorIlNS0_11use_defaultESF_SF_EEEEEEEPNSB_IJdlEEESJ_lNS1_9__extrema9arg_max_fIdl10comparatorEEEEJSI_SK_lN3cub18CUB_300001_SM_100013GridEvenShareIlEENSR_9GridQueueIyEESO_EEEvDpT0_,"a",@progbits
	.sectionflags	@""
	.align	4
.nv.constant0._ZN6thrust24THRUST_300001_SM_1000_NS8cuda_cub4core6detail13_kernel_agentINS1_8__reduce11ReduceAgentINS0_12zip_iteratorIN4cuda3std3__45tupleIJNS0_10device_ptrIdEENS0_17counting_iteratorIlNS0_11use_defaultESF_SF_EEEEEEEPNSB_IJdlEEESJ_lNS1_9__extrema9arg_max_fIdl10comparatorEEEEJSI_SK_lN3cub18CUB_300001_SM_100013GridEvenShareIlEENSR_9GridQueueIyEESO_EEEvDpT0_:
	.zero		1009


//--------------------- .nv.constant0._ZN6thrust24THRUST_300001_SM_1000_NS8cuda_cub4core6detail13_kernel_agentINS1_8__reduce11ReduceAgentINS0_12zip_iteratorIN4cuda3std3__45tupleIJNS0_10device_ptrIdEENS0_17counting_iteratorIlNS0_11use_defaultESF_SF_EEEEEEEPNSB_IJdlEEESJ_lNS1_9__extrema9arg_max_fIdl10comparatorEEEEJSI_SK_lSO_EEEvDpT0_ --------------------------
	.section	.nv.constant0._ZN6thrust24THRUST_300001_SM_1000_NS8cuda_cub4core6detail13_kernel_agentINS1_8__reduce11ReduceAgentINS0_12zip_iteratorIN4cuda3std3__45tupleIJNS0_10device_ptrIdEENS0_17counting_iteratorIlNS0_11use_defaultESF_SF_EEEEEEEPNSB_IJdlEEESJ_lNS1_9__extrema9arg_max_fIdl10comparatorEEEEJSI_SK_lSO_EEEvDpT0_,"a",@progbits
	.sectionflags	@""
	.align	4
.nv.constant0._ZN6thrust24THRUST_300001_SM_1000_NS8cuda_cub4core6detail13_kernel_agentINS1_8__reduce11ReduceAgentINS0_12zip_iteratorIN4cuda3std3__45tupleIJNS0_10device_ptrIdEENS0_17counting_iteratorIlNS0_11use_defaultESF_SF_EEEEEEEPNSB_IJdlEEESJ_lNS1_9__extrema9arg_max_fIdl10comparatorEEEEJSI_SK_lSO_EEEvDpT0_:
	.zero		929


//--------------------- .nv.constant0._ZN6thrust24THRUST_300001_SM_1000_NS8cuda_cub4core6detail13_kernel_agentINS1_8__reduce11ReduceAgentIPN4cuda3std3__45tupleIJdlEEESC_SB_iNS1_9__extrema9arg_max_fIdl10comparatorEEEEJSC_SC_iSG_EEEvDpT0_ --------------------------
	.section	.nv.constant0._ZN6thrust24THRUST_300001_SM_1000_NS8cuda_cub4core6detail13_kernel_agentINS1_8__reduce11ReduceAgentIPN4cuda3std3__45tupleIJdlEEESC_SB_iNS1_9__extrema9arg_max_fIdl10comparatorEEEEJSC_SC_iSG_EEEvDpT0_,"a",@progbits
	.sectionflags	@""
	.align	4
.nv.constant0._ZN6thrust24THRUST_300001_SM_1000_NS8cuda_cub4core6detail13_kernel_agentINS1_8__reduce11ReduceAgentIPN4cuda3std3__45tupleIJdlEEESC_SB_iNS1_9__extrema9arg_max_fIdl10comparatorEEEEJSC_SC_iSG_EEEvDpT0_:
	.zero		917


//--------------------- .nv.constant0._ZN6thrust24THRUST_300001_SM_1000_NS8cuda_cub4core6detail13_kernel_agentINS1_8__reduce10DrainAgentIiEEJN3cub18CUB_300001_SM_10009GridQueueIjEEiEEEvDpT0_ --------------------------
	.section	.nv.constant0._ZN6thrust24THRUST_300001_SM_1000_NS8cuda_cub4core6detail13_kernel_agentINS1_8__reduce10DrainAgentIiEEJN3cub18CUB_300001_SM_10009GridQueueIjEEiEEEvDpT0_,"a",@progbits
	.sectionflags	@""
	.align	4
.nv.constant0._ZN6thrust24THRUST_300001_SM_1000_NS8cuda_cub4core6detail13_kernel_agentINS1_8__reduce10DrainAgentIiEEJN3cub18CUB_300001_SM_10009GridQueueIjEEiEEEvDpT0_:
	.zero		908


//--------------------- .nv.constant0._ZN6thrust24THRUST_300001_SM_1000_NS8cuda_cub4core6detail13_kernel_agentINS1_8__reduce11ReduceAgentINS0_12zip_iteratorIN4cuda3std3__45tupleIJNS0_10device_ptrIdEENS0_17counting_iteratorIlNS0_11use_defaultESF_SF_EEEEEEEPNSB_IJdlEEESJ_iNS1_9__extrema9arg_max_fIdl10comparatorEEEEJSI_SK_iN3cub18CUB_300001_SM_100013GridEvenShareIiEENSR_9GridQueueIjEESO_EEEvDpT0_ --------------------------
	.section	.nv.constant0._ZN6thrust24THRUST_300001_SM_1000_NS8cuda_cub4core6detail13_kernel_agentINS1_8__reduce11ReduceAgentINS0_12zip_iteratorIN4cuda3std3__45tupleIJNS0_10device_ptrIdEENS0_17counting_iteratorIlNS0_11use_defaultESF_SF_EEEEEEEPNSB_IJdlEEESJ_iNS1_9__extrema9arg_max_fIdl10comparatorEEEEJSI_SK_iN3cub18CUB_300001_SM_100013GridEvenShareIiEENSR_9GridQueueIjEESO_EEEvDpT0_,"a",@progbits
	.sectionflags	@""
	.align	4
.nv.constant0._ZN6thrust24THRUST_300001_SM_1000_NS8cuda_cub4core6detail13_kernel_agentINS1_8__reduce11ReduceAgentINS0_12zip_iteratorIN4cuda3std3__45tupleIJNS0_10device_ptrIdEENS0_17counting_iteratorIlNS0_11use_defaultESF_SF_EEEEEEEPNSB_IJdlEEESJ_iNS1_9__extrema9arg_max_fIdl10comparatorEEEEJSI_SK_iN3cub18CUB_300001_SM_100013GridEvenShareIiEENSR_9GridQueueIjEESO_EEEvDpT0_:
	.zero		977


//--------------------- .nv.constant0._ZN6thrust24THRUST_300001_SM_1000_NS8cuda_cub4core6detail13_kernel_agentINS1_8__reduce11ReduceAgentINS0_12zip_iteratorIN4cuda3std3__45tupleIJNS0_10device_ptrIdEENS0_17counting_iteratorIlNS0_11use_defaultESF_SF_EEEEEEEPNSB_IJdlEEESJ_iNS1_9__extrema9arg_max_fIdl10comparatorEEEEJSI_SK_iSO_EEEvDpT0_ --------------------------
	.section	.nv.constant0._ZN6thrust24THRUST_300001_SM_1000_NS8cuda_cub4core6detail13_kernel_agentINS1_8__reduce11ReduceAgentINS0_12zip_iteratorIN4cuda3std3__45tupleIJNS0_10device_ptrIdEENS0_17counting_iteratorIlNS0_11use_defaultESF_SF_EEEEEEEPNSB_IJdlEEESJ_iNS1_9__extrema9arg_max_fIdl10comparatorEEEEJSI_SK_iSO_EEEvDpT0_,"a",@progbits
	.sectionflags	@""
	.align	4
.nv.constant0._ZN6thrust24THRUST_300001_SM_1000_NS8cuda_cub4core6detail13_kernel_agentINS1_8__reduce11ReduceAgentINS0_12zip_iteratorIN4cuda3std3__45tupleIJNS0_10device_ptrIdEENS0_17counting_iteratorIlNS0_11use_defaultESF_SF_EEEEEEEPNSB_IJdlEEESJ_iNS1_9__extrema9arg_max_fIdl10comparatorEEEEJSI_SK_iSO_EEEvDpT0_:
	.zero		925


//--------------------- .nv.constant0._Z13BackwardGaussPdS_ii --------------------------
	.section	.nv.constant0._Z13BackwardGaussPdS_ii,"a",@progbits
	.sectionflags	@""
	.align	4
.nv.constant0._Z13BackwardGaussPdS_ii:
	.zero		920


//--------------------- .nv.constant0._Z12ForwardGaussPdiii --------------------------
	.section	.nv.constant0._Z12ForwardGaussPdiii,"a",@progbits
	.sectionflags	@""
	.align	4
.nv.constant0._Z12ForwardGaussPdiii:
	.zero		916


//--------------------- .nv.constant0._Z13NormalizationPdiii --------------------------
	.section	.nv.constant0._Z13NormalizationPdiii,"a",@progbits
	.sectionflags	@""
	.align	4
.nv.constant0._Z13NormalizationPdiii:
	.zero		916


//--------------------- .nv.constant0._Z7SwapGPUPdiiii --------------------------
	.section	.nv.constant0._Z7SwapGPUPdiiii,"a",@progbits
	.sectionflags	@""
	.align	4
.nv.constant0._Z7SwapGPUPdiiii:
	.zero		920


//--------------------- SYMBOLS --------------------------

	.type		.nv.reservedSmem.offset0,@object
	.size		.nv.reservedSmem.offset0,0x4
	.type		.nv.reservedSmem.cap,@object
	.size		.nv.reservedSmem.cap,0x4
